//
// Generated by NVIDIA NVVM Compiler
//
// Compiler Build ID: CL-36424714
// Cuda compilation tools, release 13.0, V13.0.88
// Based on NVVM 20.0.0
//

.version 9.0
.target sm_100
.address_size 64

	// .globl	_Z31layer_norm_4d_kernel_vectorizedILi1024ELi8EEvPKfS1_S1_Pfmmmmf
// _ZZ31layer_norm_4d_kernel_vectorizedILi1024ELi8EEvPKfS1_S1_PfmmmmfE3tmp has been demoted
// _ZZ31layer_norm_4d_kernel_vectorizedILi1024ELi8EEvPKfS1_S1_PfmmmmfE4mean has been demoted
// _ZZ31layer_norm_4d_kernel_vectorizedILi1024ELi8EEvPKfS1_S1_PfmmmmfE7inv_std has been demoted
// _ZZ31layer_norm_4d_kernel_vectorizedILi1024ELi4EEvPKfS1_S1_PfmmmmfE3tmp has been demoted
// _ZZ31layer_norm_4d_kernel_vectorizedILi1024ELi4EEvPKfS1_S1_PfmmmmfE4mean has been demoted
// _ZZ31layer_norm_4d_kernel_vectorizedILi1024ELi4EEvPKfS1_S1_PfmmmmfE7inv_std has been demoted
// _ZZ31layer_norm_4d_kernel_vectorizedILi1024ELi2EEvPKfS1_S1_PfmmmmfE3tmp has been demoted
// _ZZ31layer_norm_4d_kernel_vectorizedILi1024ELi2EEvPKfS1_S1_PfmmmmfE4mean has been demoted
// _ZZ31layer_norm_4d_kernel_vectorizedILi1024ELi2EEvPKfS1_S1_PfmmmmfE7inv_std has been demoted
// _ZZ31layer_norm_4d_kernel_vectorizedILi512ELi8EEvPKfS1_S1_PfmmmmfE3tmp has been demoted
// _ZZ31layer_norm_4d_kernel_vectorizedILi512ELi8EEvPKfS1_S1_PfmmmmfE4mean has been demoted
// _ZZ31layer_norm_4d_kernel_vectorizedILi512ELi8EEvPKfS1_S1_PfmmmmfE7inv_std has been demoted
// _ZZ31layer_norm_4d_kernel_vectorizedILi512ELi4EEvPKfS1_S1_PfmmmmfE3tmp has been demoted
// _ZZ31layer_norm_4d_kernel_vectorizedILi512ELi4EEvPKfS1_S1_PfmmmmfE4mean has been demoted
// _ZZ31layer_norm_4d_kernel_vectorizedILi512ELi4EEvPKfS1_S1_PfmmmmfE7inv_std has been demoted
// _ZZ31layer_norm_4d_kernel_vectorizedILi512ELi2EEvPKfS1_S1_PfmmmmfE3tmp has been demoted
// _ZZ31layer_norm_4d_kernel_vectorizedILi512ELi2EEvPKfS1_S1_PfmmmmfE4mean has been demoted
// _ZZ31layer_norm_4d_kernel_vectorizedILi512ELi2EEvPKfS1_S1_PfmmmmfE7inv_std has been demoted
// _ZZ31layer_norm_4d_kernel_vectorizedILi256ELi8EEvPKfS1_S1_PfmmmmfE3tmp has been demoted
// _ZZ31layer_norm_4d_kernel_vectorizedILi256ELi8EEvPKfS1_S1_PfmmmmfE4mean has been demoted
// _ZZ31layer_norm_4d_kernel_vectorizedILi256ELi8EEvPKfS1_S1_PfmmmmfE7inv_std has been demoted
// _ZZ31layer_norm_4d_kernel_vectorizedILi256ELi4EEvPKfS1_S1_PfmmmmfE3tmp has been demoted
// _ZZ31layer_norm_4d_kernel_vectorizedILi256ELi4EEvPKfS1_S1_PfmmmmfE4mean has been demoted
// _ZZ31layer_norm_4d_kernel_vectorizedILi256ELi4EEvPKfS1_S1_PfmmmmfE7inv_std has been demoted
// _ZZ31layer_norm_4d_kernel_vectorizedILi256ELi2EEvPKfS1_S1_PfmmmmfE3tmp has been demoted
// _ZZ31layer_norm_4d_kernel_vectorizedILi256ELi2EEvPKfS1_S1_PfmmmmfE4mean has been demoted
// _ZZ31layer_norm_4d_kernel_vectorizedILi256ELi2EEvPKfS1_S1_PfmmmmfE7inv_std has been demoted
.global .align 1 .b8 _ZN34_INTERNAL_e32a5770_4_k_cu_solution4cuda3std3__45__cpo5beginE[1];
.global .align 1 .b8 _ZN34_INTERNAL_e32a5770_4_k_cu_solution4cuda3std3__45__cpo3endE[1];
.global .align 1 .b8 _ZN34_INTERNAL_e32a5770_4_k_cu_solution4cuda3std3__45__cpo6cbeginE[1];
.global .align 1 .b8 _ZN34_INTERNAL_e32a5770_4_k_cu_solution4cuda3std3__45__cpo4cendE[1];
.global .align 1 .b8 _ZN34_INTERNAL_e32a5770_4_k_cu_solution4cuda3std3__45__cpo6rbeginE[1];
.global .align 1 .b8 _ZN34_INTERNAL_e32a5770_4_k_cu_solution4cuda3std3__45__cpo4rendE[1];
.global .align 1 .b8 _ZN34_INTERNAL_e32a5770_4_k_cu_solution4cuda3std3__45__cpo7crbeginE[1];
.global .align 1 .b8 _ZN34_INTERNAL_e32a5770_4_k_cu_solution4cuda3std3__45__cpo5crendE[1];
.global .align 1 .b8 _ZN34_INTERNAL_e32a5770_4_k_cu_solution4cuda3std3__436_GLOBAL__N__e32a5770_4_k_cu_solution6ignoreE[1];
.global .align 1 .b8 _ZN34_INTERNAL_e32a5770_4_k_cu_solution4cuda3std3__419piecewise_constructE[1];
.global .align 1 .b8 _ZN34_INTERNAL_e32a5770_4_k_cu_solution4cuda3std3__48in_placeE[1];
.global .align 1 .b8 _ZN34_INTERNAL_e32a5770_4_k_cu_solution4cuda3std3__420unreachable_sentinelE[1];
.global .align 1 .b8 _ZN34_INTERNAL_e32a5770_4_k_cu_solution4cuda3std3__47nulloptE[1];
.global .align 1 .b8 _ZN34_INTERNAL_e32a5770_4_k_cu_solution4cuda3std3__48unexpectE[1];
.global .align 1 .b8 _ZN34_INTERNAL_e32a5770_4_k_cu_solution4cuda3std6ranges3__45__cpo4swapE[1];
.global .align 1 .b8 _ZN34_INTERNAL_e32a5770_4_k_cu_solution4cuda3std6ranges3__45__cpo9iter_moveE[1];
.global .align 1 .b8 _ZN34_INTERNAL_e32a5770_4_k_cu_solution4cuda3std6ranges3__45__cpo5beginE[1];
.global .align 1 .b8 _ZN34_INTERNAL_e32a5770_4_k_cu_solution4cuda3std6ranges3__45__cpo3endE[1];
.global .align 1 .b8 _ZN34_INTERNAL_e32a5770_4_k_cu_solution4cuda3std6ranges3__45__cpo6cbeginE[1];
.global .align 1 .b8 _ZN34_INTERNAL_e32a5770_4_k_cu_solution4cuda3std6ranges3__45__cpo4cendE[1];
.global .align 1 .b8 _ZN34_INTERNAL_e32a5770_4_k_cu_solution4cuda3std6ranges3__45__cpo7advanceE[1];
.global .align 1 .b8 _ZN34_INTERNAL_e32a5770_4_k_cu_solution4cuda3std6ranges3__45__cpo9iter_swapE[1];
.global .align 1 .b8 _ZN34_INTERNAL_e32a5770_4_k_cu_solution4cuda3std6ranges3__45__cpo4nextE[1];
.global .align 1 .b8 _ZN34_INTERNAL_e32a5770_4_k_cu_solution4cuda3std6ranges3__45__cpo4prevE[1];
.global .align 1 .b8 _ZN34_INTERNAL_e32a5770_4_k_cu_solution4cuda3std6ranges3__45__cpo4dataE[1];
.global .align 1 .b8 _ZN34_INTERNAL_e32a5770_4_k_cu_solution4cuda3std6ranges3__45__cpo5cdataE[1];
.global .align 1 .b8 _ZN34_INTERNAL_e32a5770_4_k_cu_solution4cuda3std6ranges3__45__cpo4sizeE[1];
.global .align 1 .b8 _ZN34_INTERNAL_e32a5770_4_k_cu_solution4cuda3std6ranges3__45__cpo5ssizeE[1];
.global .align 1 .b8 _ZN34_INTERNAL_e32a5770_4_k_cu_solution4cuda3std6ranges3__45__cpo8distanceE[1];
.global .align 1 .b8 _ZN34_INTERNAL_e32a5770_4_k_cu_solution6thrust24THRUST_300001_SM_1000_NS6system6detail10sequential3seqE[1];
.global .align 1 .b8 _ZN34_INTERNAL_e32a5770_4_k_cu_solution6thrust24THRUST_300001_SM_1000_NS12placeholders2_1E[1];
.global .align 1 .b8 _ZN34_INTERNAL_e32a5770_4_k_cu_solution6thrust24THRUST_300001_SM_1000_NS12placeholders2_2E[1];
.global .align 1 .b8 _ZN34_INTERNAL_e32a5770_4_k_cu_solution6thrust24THRUST_300001_SM_1000_NS12placeholders2_3E[1];
.global .align 1 .b8 _ZN34_INTERNAL_e32a5770_4_k_cu_solution6thrust24THRUST_300001_SM_1000_NS12placeholders2_4E[1];
.global .align 1 .b8 _ZN34_INTERNAL_e32a5770_4_k_cu_solution6thrust24THRUST_300001_SM_1000_NS12placeholders2_5E[1];
.global .align 1 .b8 _ZN34_INTERNAL_e32a5770_4_k_cu_solution6thrust24THRUST_300001_SM_1000_NS12placeholders2_6E[1];
.global .align 1 .b8 _ZN34_INTERNAL_e32a5770_4_k_cu_solution6thrust24THRUST_300001_SM_1000_NS12placeholders2_7E[1];
.global .align 1 .b8 _ZN34_INTERNAL_e32a5770_4_k_cu_solution6thrust24THRUST_300001_SM_1000_NS12placeholders2_8E[1];
.global .align 1 .b8 _ZN34_INTERNAL_e32a5770_4_k_cu_solution6thrust24THRUST_300001_SM_1000_NS12placeholders2_9E[1];
.global .align 1 .b8 _ZN34_INTERNAL_e32a5770_4_k_cu_solution6thrust24THRUST_300001_SM_1000_NS12placeholders3_10E[1];

.visible .entry _Z31layer_norm_4d_kernel_vectorizedILi1024ELi8EEvPKfS1_S1_Pfmmmmf(
	.param .u64 .ptr .align 1 _Z31layer_norm_4d_kernel_vectorizedILi1024ELi8EEvPKfS1_S1_Pfmmmmf_param_0,
	.param .u64 .ptr .align 1 _Z31layer_norm_4d_kernel_vectorizedILi1024ELi8EEvPKfS1_S1_Pfmmmmf_param_1,
	.param .u64 .ptr .align 1 _Z31layer_norm_4d_kernel_vectorizedILi1024ELi8EEvPKfS1_S1_Pfmmmmf_param_2,
	.param .u64 .ptr .align 1 _Z31layer_norm_4d_kernel_vectorizedILi1024ELi8EEvPKfS1_S1_Pfmmmmf_param_3,
	.param .u64 _Z31layer_norm_4d_kernel_vectorizedILi1024ELi8EEvPKfS1_S1_Pfmmmmf_param_4,
	.param .u64 _Z31layer_norm_4d_kernel_vectorizedILi1024ELi8EEvPKfS1_S1_Pfmmmmf_param_5,
	.param .u64 _Z31layer_norm_4d_kernel_vectorizedILi1024ELi8EEvPKfS1_S1_Pfmmmmf_param_6,
	.param .u64 _Z31layer_norm_4d_kernel_vectorizedILi1024ELi8EEvPKfS1_S1_Pfmmmmf_param_7,
	.param .f32 _Z31layer_norm_4d_kernel_vectorizedILi1024ELi8EEvPKfS1_S1_Pfmmmmf_param_8
)
.maxntid 1024
{
	.reg .pred 	%p<19>;
	.reg .b32 	%r<65>;
	.reg .b32 	%f<542>;
	.reg .b64 	%rd<177>;
	// demoted variable
	.shared .align 4 .b8 _ZZ31layer_norm_4d_kernel_vectorizedILi1024ELi8EEvPKfS1_S1_PfmmmmfE3tmp[296];
	// demoted variable
	.shared .align 4 .f32 _ZZ31layer_norm_4d_kernel_vectorizedILi1024ELi8EEvPKfS1_S1_PfmmmmfE4mean;
	// demoted variable
	.shared .align 4 .f32 _ZZ31layer_norm_4d_kernel_vectorizedILi1024ELi8EEvPKfS1_S1_PfmmmmfE7inv_std;
	ld.param.u64 	%rd52, [_Z31layer_norm_4d_kernel_vectorizedILi1024ELi8EEvPKfS1_S1_Pfmmmmf_param_4];
	mov.u32 	%r4, %ctaid.x;
	cvt.u64.u32 	%rd1, %r4;
	setp.le.u64 	%p1, %rd52, %rd1;
	@%p1 bra 	$L__BB0_20;
	ld.param.u64 	%rd158, [_Z31layer_norm_4d_kernel_vectorizedILi1024ELi8EEvPKfS1_S1_Pfmmmmf_param_7];
	ld.param.u64 	%rd153, [_Z31layer_norm_4d_kernel_vectorizedILi1024ELi8EEvPKfS1_S1_Pfmmmmf_param_6];
	ld.param.u64 	%rd148, [_Z31layer_norm_4d_kernel_vectorizedILi1024ELi8EEvPKfS1_S1_Pfmmmmf_param_5];
	mov.u32 	%r5, %tid.x;
	mul.lo.s64 	%rd53, %rd153, %rd148;
	mul.lo.s64 	%rd2, %rd53, %rd158;
	shr.u64 	%rd3, %rd2, 2;
	cvt.u64.u32 	%rd176, %r5;
	setp.le.u64 	%p2, %rd3, %rd176;
	mov.f32 	%f538, 0f00000000;
	mov.f32 	%f539, %f538;
	@%p2 bra 	$L__BB0_8;
	not.b64 	%rd54, %rd176;
	add.s64 	%rd5, %rd3, %rd54;
	and.b64  	%rd55, %rd5, 7168;
	setp.eq.s64 	%p3, %rd55, 7168;
	mov.f32 	%f539, 0f00000000;
	mov.u64 	%rd166, %rd176;
	mov.f32 	%f538, %f539;
	@%p3 bra 	$L__BB0_5;
	ld.param.u64 	%rd159, [_Z31layer_norm_4d_kernel_vectorizedILi1024ELi8EEvPKfS1_S1_Pfmmmmf_param_7];
	ld.param.u64 	%rd154, [_Z31layer_norm_4d_kernel_vectorizedILi1024ELi8EEvPKfS1_S1_Pfmmmmf_param_6];
	ld.param.u64 	%rd149, [_Z31layer_norm_4d_kernel_vectorizedILi1024ELi8EEvPKfS1_S1_Pfmmmmf_param_5];
	ld.param.u64 	%rd138, [_Z31layer_norm_4d_kernel_vectorizedILi1024ELi8EEvPKfS1_S1_Pfmmmmf_param_0];
	mul.lo.s64 	%rd56, %rd159, %rd154;
	mul.lo.s64 	%rd57, %rd56, %rd149;
	mul.lo.s64 	%rd58, %rd57, %rd1;
	shl.b64 	%rd59, %rd58, 2;
	shl.b64 	%rd60, %rd176, 4;
	add.s64 	%rd61, %rd59, %rd60;
	add.s64 	%rd164, %rd138, %rd61;
	shr.u64 	%rd62, %rd5, 10;
	add.s64 	%rd63, %rd62, 1;
	and.b64  	%rd64, %rd63, 7;
	neg.s64 	%rd163, %rd64;
	mov.f32 	%f539, 0f00000000;
	mov.u64 	%rd166, %rd176;
$L__BB0_4:
	.pragma "nounroll";
	// begin inline asm
	ld.global.nc.v4.f32 {%f28,%f29,%f30,%f31}, [%rd164];
	// end inline asm
	add.f32 	%f32, %f28, %f29;
	add.f32 	%f33, %f30, %f32;
	add.f32 	%f34, %f31, %f33;
	add.f32 	%f538, %f538, %f34;
	mul.f32 	%f35, %f29, %f29;
	fma.rn.f32 	%f36, %f28, %f28, %f35;
	fma.rn.f32 	%f37, %f30, %f30, %f36;
	fma.rn.f32 	%f38, %f31, %f31, %f37;
	add.f32 	%f539, %f539, %f38;
	add.s64 	%rd166, %rd166, 1024;
	add.s64 	%rd164, %rd164, 16384;
	add.s64 	%rd163, %rd163, 1;
	setp.ne.s64 	%p4, %rd163, 0;
	@%p4 bra 	$L__BB0_4;
$L__BB0_5:
	setp.lt.u64 	%p5, %rd5, 7168;
	@%p5 bra 	$L__BB0_8;
	ld.param.u64 	%rd160, [_Z31layer_norm_4d_kernel_vectorizedILi1024ELi8EEvPKfS1_S1_Pfmmmmf_param_7];
	ld.param.u64 	%rd155, [_Z31layer_norm_4d_kernel_vectorizedILi1024ELi8EEvPKfS1_S1_Pfmmmmf_param_6];
	ld.param.u64 	%rd150, [_Z31layer_norm_4d_kernel_vectorizedILi1024ELi8EEvPKfS1_S1_Pfmmmmf_param_5];
	ld.param.u64 	%rd139, [_Z31layer_norm_4d_kernel_vectorizedILi1024ELi8EEvPKfS1_S1_Pfmmmmf_param_0];
	mul.lo.s64 	%rd66, %rd160, %rd155;
	mul.lo.s64 	%rd67, %rd66, %rd150;
	mul.lo.s64 	%rd68, %rd67, %rd1;
	shl.b64 	%rd69, %rd68, 2;
	shl.b64 	%rd70, %rd166, 4;
	add.s64 	%rd71, %rd69, %rd70;
	add.s64 	%rd72, %rd71, %rd139;
	add.s64 	%rd167, %rd72, 65536;
$L__BB0_7:
	.pragma "nounroll";
	add.s64 	%rd73, %rd167, -65536;
	// begin inline asm
	ld.global.nc.v4.f32 {%f39,%f40,%f41,%f42}, [%rd73];
	// end inline asm
	add.f32 	%f71, %f39, %f40;
	add.f32 	%f72, %f41, %f71;
	add.f32 	%f73, %f42, %f72;
	add.f32 	%f74, %f538, %f73;
	mul.f32 	%f75, %f40, %f40;
	fma.rn.f32 	%f76, %f39, %f39, %f75;
	fma.rn.f32 	%f77, %f41, %f41, %f76;
	fma.rn.f32 	%f78, %f42, %f42, %f77;
	add.f32 	%f79, %f539, %f78;
	add.s64 	%rd74, %rd167, -49152;
	// begin inline asm
	ld.global.nc.v4.f32 {%f43,%f44,%f45,%f46}, [%rd74];
	// end inline asm
	add.f32 	%f80, %f43, %f44;
	add.f32 	%f81, %f45, %f80;
	add.f32 	%f82, %f46, %f81;
	add.f32 	%f83, %f74, %f82;
	mul.f32 	%f84, %f44, %f44;
	fma.rn.f32 	%f85, %f43, %f43, %f84;
	fma.rn.f32 	%f86, %f45, %f45, %f85;
	fma.rn.f32 	%f87, %f46, %f46, %f86;
	add.f32 	%f88, %f79, %f87;
	add.s64 	%rd75, %rd167, -32768;
	// begin inline asm
	ld.global.nc.v4.f32 {%f47,%f48,%f49,%f50}, [%rd75];
	// end inline asm
	add.f32 	%f89, %f47, %f48;
	add.f32 	%f90, %f49, %f89;
	add.f32 	%f91, %f50, %f90;
	add.f32 	%f92, %f83, %f91;
	mul.f32 	%f93, %f48, %f48;
	fma.rn.f32 	%f94, %f47, %f47, %f93;
	fma.rn.f32 	%f95, %f49, %f49, %f94;
	fma.rn.f32 	%f96, %f50, %f50, %f95;
	add.f32 	%f97, %f88, %f96;
	add.s64 	%rd76, %rd167, -16384;
	// begin inline asm
	ld.global.nc.v4.f32 {%f51,%f52,%f53,%f54}, [%rd76];
	// end inline asm
	add.f32 	%f98, %f51, %f52;
	add.f32 	%f99, %f53, %f98;
	add.f32 	%f100, %f54, %f99;
	add.f32 	%f101, %f92, %f100;
	mul.f32 	%f102, %f52, %f52;
	fma.rn.f32 	%f103, %f51, %f51, %f102;
	fma.rn.f32 	%f104, %f53, %f53, %f103;
	fma.rn.f32 	%f105, %f54, %f54, %f104;
	add.f32 	%f106, %f97, %f105;
	// begin inline asm
	ld.global.nc.v4.f32 {%f55,%f56,%f57,%f58}, [%rd167];
	// end inline asm
	add.f32 	%f107, %f55, %f56;
	add.f32 	%f108, %f57, %f107;
	add.f32 	%f109, %f58, %f108;
	add.f32 	%f110, %f101, %f109;
	mul.f32 	%f111, %f56, %f56;
	fma.rn.f32 	%f112, %f55, %f55, %f111;
	fma.rn.f32 	%f113, %f57, %f57, %f112;
	fma.rn.f32 	%f114, %f58, %f58, %f113;
	add.f32 	%f115, %f106, %f114;
	add.s64 	%rd78, %rd167, 16384;
	// begin inline asm
	ld.global.nc.v4.f32 {%f59,%f60,%f61,%f62}, [%rd78];
	// end inline asm
	add.f32 	%f116, %f59, %f60;
	add.f32 	%f117, %f61, %f116;
	add.f32 	%f118, %f62, %f117;
	add.f32 	%f119, %f110, %f118;
	mul.f32 	%f120, %f60, %f60;
	fma.rn.f32 	%f121, %f59, %f59, %f120;
	fma.rn.f32 	%f122, %f61, %f61, %f121;
	fma.rn.f32 	%f123, %f62, %f62, %f122;
	add.f32 	%f124, %f115, %f123;
	add.s64 	%rd79, %rd167, 32768;
	// begin inline asm
	ld.global.nc.v4.f32 {%f63,%f64,%f65,%f66}, [%rd79];
	// end inline asm
	add.f32 	%f125, %f63, %f64;
	add.f32 	%f126, %f65, %f125;
	add.f32 	%f127, %f66, %f126;
	add.f32 	%f128, %f119, %f127;
	mul.f32 	%f129, %f64, %f64;
	fma.rn.f32 	%f130, %f63, %f63, %f129;
	fma.rn.f32 	%f131, %f65, %f65, %f130;
	fma.rn.f32 	%f132, %f66, %f66, %f131;
	add.f32 	%f133, %f124, %f132;
	add.s64 	%rd80, %rd167, 49152;
	// begin inline asm
	ld.global.nc.v4.f32 {%f67,%f68,%f69,%f70}, [%rd80];
	// end inline asm
	add.f32 	%f134, %f67, %f68;
	add.f32 	%f135, %f69, %f134;
	add.f32 	%f136, %f70, %f135;
	add.f32 	%f538, %f128, %f136;
	mul.f32 	%f137, %f68, %f68;
	fma.rn.f32 	%f138, %f67, %f67, %f137;
	fma.rn.f32 	%f139, %f69, %f69, %f138;
	fma.rn.f32 	%f140, %f70, %f70, %f139;
	add.f32 	%f539, %f133, %f140;
	add.s64 	%rd166, %rd166, 8192;
	add.s64 	%rd167, %rd167, 131072;
	setp.lt.u64 	%p6, %rd166, %rd3;
	@%p6 bra 	$L__BB0_7;
$L__BB0_8:
	// begin inline asm
	mov.u32 %r6, %laneid;
	// end inline asm
	mov.b32 	%r8, %f538;
	mov.b32 	%r14, 1;
	mov.b32 	%r55, 31;
	mov.b32 	%r56, -1;
	// begin inline asm
	shfl.sync.down.b32 %r7, %r8, %r14, %r55, %r56;
	// end inline asm
	mov.b32 	%r13, %f539;
	// begin inline asm
	shfl.sync.down.b32 %r12, %r13, %r14, %r55, %r56;
	// end inline asm
	mov.b32 	%f141, %r7;
	mov.b32 	%f142, %r12;
	setp.gt.s32 	%p7, %r6, 30;
	add.f32 	%f143, %f538, %f141;
	add.f32 	%f144, %f539, %f142;
	selp.f32 	%f145, %f538, %f143, %p7;
	selp.f32 	%f146, %f539, %f144, %p7;
	mov.b32 	%r18, %f145;
	mov.b32 	%r24, 2;
	// begin inline asm
	shfl.sync.down.b32 %r17, %r18, %r24, %r55, %r56;
	// end inline asm
	mov.b32 	%r23, %f146;
	// begin inline asm
	shfl.sync.down.b32 %r22, %r23, %r24, %r55, %r56;
	// end inline asm
	mov.b32 	%f147, %r17;
	mov.b32 	%f148, %r22;
	setp.gt.s32 	%p8, %r6, 29;
	add.f32 	%f149, %f145, %f147;
	add.f32 	%f150, %f146, %f148;
	selp.f32 	%f151, %f145, %f149, %p8;
	selp.f32 	%f152, %f146, %f150, %p8;
	mov.b32 	%r28, %f151;
	mov.b32 	%r34, 4;
	// begin inline asm
	shfl.sync.down.b32 %r27, %r28, %r34, %r55, %r56;
	// end inline asm
	mov.b32 	%r33, %f152;
	// begin inline asm
	shfl.sync.down.b32 %r32, %r33, %r34, %r55, %r56;
	// end inline asm
	mov.b32 	%f153, %r27;
	mov.b32 	%f154, %r32;
	setp.gt.s32 	%p9, %r6, 27;
	add.f32 	%f155, %f151, %f153;
	add.f32 	%f156, %f152, %f154;
	selp.f32 	%f157, %f151, %f155, %p9;
	selp.f32 	%f158, %f152, %f156, %p9;
	mov.b32 	%r38, %f157;
	mov.b32 	%r44, 8;
	// begin inline asm
	shfl.sync.down.b32 %r37, %r38, %r44, %r55, %r56;
	// end inline asm
	mov.b32 	%r43, %f158;
	// begin inline asm
	shfl.sync.down.b32 %r42, %r43, %r44, %r55, %r56;
	// end inline asm
	mov.b32 	%f159, %r37;
	mov.b32 	%f160, %r42;
	setp.gt.s32 	%p10, %r6, 23;
	add.f32 	%f15, %f157, %f159;
	add.f32 	%f16, %f158, %f160;
	selp.f32 	%f541, %f157, %f15, %p10;
	selp.f32 	%f540, %f158, %f16, %p10;
	mov.b32 	%r48, %f541;
	mov.b32 	%r54, 16;
	// begin inline asm
	shfl.sync.down.b32 %r47, %r48, %r54, %r55, %r56;
	// end inline asm
	mov.b32 	%r53, %f540;
	// begin inline asm
	shfl.sync.down.b32 %r52, %r53, %r54, %r55, %r56;
	// end inline asm
	setp.gt.s32 	%p11, %r6, 15;
	@%p11 bra 	$L__BB0_11;
	mov.b32 	%f161, %r52;
	mov.b32 	%f162, %r47;
	add.f32 	%f541, %f15, %f162;
	add.f32 	%f540, %f16, %f161;
	setp.ne.s32 	%p12, %r6, 0;
	@%p12 bra 	$L__BB0_11;
	cvt.u32.u64 	%r57, %rd176;
	shr.u32 	%r58, %r57, 2;
	and.b32  	%r59, %r58, 248;
	mov.u32 	%r60, _ZZ31layer_norm_4d_kernel_vectorizedILi1024ELi8EEvPKfS1_S1_PfmmmmfE3tmp;
	add.s32 	%r61, %r60, %r59;
	st.shared.f32 	[%r61+32], %f541;
	st.shared.f32 	[%r61+36], %f540;
$L__BB0_11:
	cvt.u32.u64 	%r62, %rd176;
	bar.sync 	0;
	setp.ne.s32 	%p13, %r62, 0;
	@%p13 bra 	$L__BB0_13;
	ld.param.f32 	%f529, [_Z31layer_norm_4d_kernel_vectorizedILi1024ELi8EEvPKfS1_S1_Pfmmmmf_param_8];
	ld.shared.f32 	%f163, [_ZZ31layer_norm_4d_kernel_vectorizedILi1024ELi8EEvPKfS1_S1_PfmmmmfE3tmp+40];
	ld.shared.f32 	%f164, [_ZZ31layer_norm_4d_kernel_vectorizedILi1024ELi8EEvPKfS1_S1_PfmmmmfE3tmp+44];
	add.f32 	%f165, %f541, %f163;
	add.f32 	%f166, %f540, %f164;
	ld.shared.f32 	%f167, [_ZZ31layer_norm_4d_kernel_vectorizedILi1024ELi8EEvPKfS1_S1_PfmmmmfE3tmp+48];
	ld.shared.f32 	%f168, [_ZZ31layer_norm_4d_kernel_vectorizedILi1024ELi8EEvPKfS1_S1_PfmmmmfE3tmp+52];
	add.f32 	%f169, %f165, %f167;
	add.f32 	%f170, %f166, %f168;
	ld.shared.f32 	%f171, [_ZZ31layer_norm_4d_kernel_vectorizedILi1024ELi8EEvPKfS1_S1_PfmmmmfE3tmp+56];
	ld.shared.f32 	%f172, [_ZZ31layer_norm_4d_kernel_vectorizedILi1024ELi8EEvPKfS1_S1_PfmmmmfE3tmp+60];
	add.f32 	%f173, %f169, %f171;
	add.f32 	%f174, %f170, %f172;
	ld.shared.f32 	%f175, [_ZZ31layer_norm_4d_kernel_vectorizedILi1024ELi8EEvPKfS1_S1_PfmmmmfE3tmp+64];
	ld.shared.f32 	%f176, [_ZZ31layer_norm_4d_kernel_vectorizedILi1024ELi8EEvPKfS1_S1_PfmmmmfE3tmp+68];
	add.f32 	%f177, %f173, %f175;
	add.f32 	%f178, %f174, %f176;
	ld.shared.f32 	%f179, [_ZZ31layer_norm_4d_kernel_vectorizedILi1024ELi8EEvPKfS1_S1_PfmmmmfE3tmp+72];
	ld.shared.f32 	%f180, [_ZZ31layer_norm_4d_kernel_vectorizedILi1024ELi8EEvPKfS1_S1_PfmmmmfE3tmp+76];
	add.f32 	%f181, %f177, %f179;
	add.f32 	%f182, %f178, %f180;
	ld.shared.f32 	%f183, [_ZZ31layer_norm_4d_kernel_vectorizedILi1024ELi8EEvPKfS1_S1_PfmmmmfE3tmp+80];
	ld.shared.f32 	%f184, [_ZZ31layer_norm_4d_kernel_vectorizedILi1024ELi8EEvPKfS1_S1_PfmmmmfE3tmp+84];
	add.f32 	%f185, %f181, %f183;
	add.f32 	%f186, %f182, %f184;
	ld.shared.f32 	%f187, [_ZZ31layer_norm_4d_kernel_vectorizedILi1024ELi8EEvPKfS1_S1_PfmmmmfE3tmp+88];
	ld.shared.f32 	%f188, [_ZZ31layer_norm_4d_kernel_vectorizedILi1024ELi8EEvPKfS1_S1_PfmmmmfE3tmp+92];
	add.f32 	%f189, %f185, %f187;
	add.f32 	%f190, %f186, %f188;
	ld.shared.f32 	%f191, [_ZZ31layer_norm_4d_kernel_vectorizedILi1024ELi8EEvPKfS1_S1_PfmmmmfE3tmp+96];
	ld.shared.f32 	%f192, [_ZZ31layer_norm_4d_kernel_vectorizedILi1024ELi8EEvPKfS1_S1_PfmmmmfE3tmp+100];
	add.f32 	%f193, %f189, %f191;
	add.f32 	%f194, %f190, %f192;
	ld.shared.f32 	%f195, [_ZZ31layer_norm_4d_kernel_vectorizedILi1024ELi8EEvPKfS1_S1_PfmmmmfE3tmp+104];
	ld.shared.f32 	%f196, [_ZZ31layer_norm_4d_kernel_vectorizedILi1024ELi8EEvPKfS1_S1_PfmmmmfE3tmp+108];
	add.f32 	%f197, %f193, %f195;
	add.f32 	%f198, %f194, %f196;
	ld.shared.f32 	%f199, [_ZZ31layer_norm_4d_kernel_vectorizedILi1024ELi8EEvPKfS1_S1_PfmmmmfE3tmp+112];
	ld.shared.f32 	%f200, [_ZZ31layer_norm_4d_kernel_vectorizedILi1024ELi8EEvPKfS1_S1_PfmmmmfE3tmp+116];
	add.f32 	%f201, %f197, %f199;
	add.f32 	%f202, %f198, %f200;
	ld.shared.f32 	%f203, [_ZZ31layer_norm_4d_kernel_vectorizedILi1024ELi8EEvPKfS1_S1_PfmmmmfE3tmp+120];
	ld.shared.f32 	%f204, [_ZZ31layer_norm_4d_kernel_vectorizedILi1024ELi8EEvPKfS1_S1_PfmmmmfE3tmp+124];
	add.f32 	%f205, %f201, %f203;
	add.f32 	%f206, %f202, %f204;
	ld.shared.f32 	%f207, [_ZZ31layer_norm_4d_kernel_vectorizedILi1024ELi8EEvPKfS1_S1_PfmmmmfE3tmp+128];
	ld.shared.f32 	%f208, [_ZZ31layer_norm_4d_kernel_vectorizedILi1024ELi8EEvPKfS1_S1_PfmmmmfE3tmp+132];
	add.f32 	%f209, %f205, %f207;
	add.f32 	%f210, %f206, %f208;
	ld.shared.f32 	%f211, [_ZZ31layer_norm_4d_kernel_vectorizedILi1024ELi8EEvPKfS1_S1_PfmmmmfE3tmp+136];
	ld.shared.f32 	%f212, [_ZZ31layer_norm_4d_kernel_vectorizedILi1024ELi8EEvPKfS1_S1_PfmmmmfE3tmp+140];
	add.f32 	%f213, %f209, %f211;
	add.f32 	%f214, %f210, %f212;
	ld.shared.f32 	%f215, [_ZZ31layer_norm_4d_kernel_vectorizedILi1024ELi8EEvPKfS1_S1_PfmmmmfE3tmp+144];
	ld.shared.f32 	%f216, [_ZZ31layer_norm_4d_kernel_vectorizedILi1024ELi8EEvPKfS1_S1_PfmmmmfE3tmp+148];
	add.f32 	%f217, %f213, %f215;
	add.f32 	%f218, %f214, %f216;
	ld.shared.f32 	%f219, [_ZZ31layer_norm_4d_kernel_vectorizedILi1024ELi8EEvPKfS1_S1_PfmmmmfE3tmp+152];
	ld.shared.f32 	%f220, [_ZZ31layer_norm_4d_kernel_vectorizedILi1024ELi8EEvPKfS1_S1_PfmmmmfE3tmp+156];
	add.f32 	%f221, %f217, %f219;
	add.f32 	%f222, %f218, %f220;
	ld.shared.f32 	%f223, [_ZZ31layer_norm_4d_kernel_vectorizedILi1024ELi8EEvPKfS1_S1_PfmmmmfE3tmp+160];
	ld.shared.f32 	%f224, [_ZZ31layer_norm_4d_kernel_vectorizedILi1024ELi8EEvPKfS1_S1_PfmmmmfE3tmp+164];
	add.f32 	%f225, %f221, %f223;
	add.f32 	%f226, %f222, %f224;
	ld.shared.f32 	%f227, [_ZZ31layer_norm_4d_kernel_vectorizedILi1024ELi8EEvPKfS1_S1_PfmmmmfE3tmp+168];
	ld.shared.f32 	%f228, [_ZZ31layer_norm_4d_kernel_vectorizedILi1024ELi8EEvPKfS1_S1_PfmmmmfE3tmp+172];
	add.f32 	%f229, %f225, %f227;
	add.f32 	%f230, %f226, %f228;
	ld.shared.f32 	%f231, [_ZZ31layer_norm_4d_kernel_vectorizedILi1024ELi8EEvPKfS1_S1_PfmmmmfE3tmp+176];
	ld.shared.f32 	%f232, [_ZZ31layer_norm_4d_kernel_vectorizedILi1024ELi8EEvPKfS1_S1_PfmmmmfE3tmp+180];
	add.f32 	%f233, %f229, %f231;
	add.f32 	%f234, %f230, %f232;
	ld.shared.f32 	%f235, [_ZZ31layer_norm_4d_kernel_vectorizedILi1024ELi8EEvPKfS1_S1_PfmmmmfE3tmp+184];
	ld.shared.f32 	%f236, [_ZZ31layer_norm_4d_kernel_vectorizedILi1024ELi8EEvPKfS1_S1_PfmmmmfE3tmp+188];
	add.f32 	%f237, %f233, %f235;
	add.f32 	%f238, %f234, %f236;
	ld.shared.f32 	%f239, [_ZZ31layer_norm_4d_kernel_vectorizedILi1024ELi8EEvPKfS1_S1_PfmmmmfE3tmp+192];
	ld.shared.f32 	%f240, [_ZZ31layer_norm_4d_kernel_vectorizedILi1024ELi8EEvPKfS1_S1_PfmmmmfE3tmp+196];
	add.f32 	%f241, %f237, %f239;
	add.f32 	%f242, %f238, %f240;
	ld.shared.f32 	%f243, [_ZZ31layer_norm_4d_kernel_vectorizedILi1024ELi8EEvPKfS1_S1_PfmmmmfE3tmp+200];
	ld.shared.f32 	%f244, [_ZZ31layer_norm_4d_kernel_vectorizedILi1024ELi8EEvPKfS1_S1_PfmmmmfE3tmp+204];
	add.f32 	%f245, %f241, %f243;
	add.f32 	%f246, %f242, %f244;
	ld.shared.f32 	%f247, [_ZZ31layer_norm_4d_kernel_vectorizedILi1024ELi8EEvPKfS1_S1_PfmmmmfE3tmp+208];
	ld.shared.f32 	%f248, [_ZZ31layer_norm_4d_kernel_vectorizedILi1024ELi8EEvPKfS1_S1_PfmmmmfE3tmp+212];
	add.f32 	%f249, %f245, %f247;
	add.f32 	%f250, %f246, %f248;
	ld.shared.f32 	%f251, [_ZZ31layer_norm_4d_kernel_vectorizedILi1024ELi8EEvPKfS1_S1_PfmmmmfE3tmp+216];
	ld.shared.f32 	%f252, [_ZZ31layer_norm_4d_kernel_vectorizedILi1024ELi8EEvPKfS1_S1_PfmmmmfE3tmp+220];
	add.f32 	%f253, %f249, %f251;
	add.f32 	%f254, %f250, %f252;
	ld.shared.f32 	%f255, [_ZZ31layer_norm_4d_kernel_vectorizedILi1024ELi8EEvPKfS1_S1_PfmmmmfE3tmp+224];
	ld.shared.f32 	%f256, [_ZZ31layer_norm_4d_kernel_vectorizedILi1024ELi8EEvPKfS1_S1_PfmmmmfE3tmp+228];
	add.f32 	%f257, %f253, %f255;
	add.f32 	%f258, %f254, %f256;
	ld.shared.f32 	%f259, [_ZZ31layer_norm_4d_kernel_vectorizedILi1024ELi8EEvPKfS1_S1_PfmmmmfE3tmp+232];
	ld.shared.f32 	%f260, [_ZZ31layer_norm_4d_kernel_vectorizedILi1024ELi8EEvPKfS1_S1_PfmmmmfE3tmp+236];
	add.f32 	%f261, %f257, %f259;
	add.f32 	%f262, %f258, %f260;
	ld.shared.f32 	%f263, [_ZZ31layer_norm_4d_kernel_vectorizedILi1024ELi8EEvPKfS1_S1_PfmmmmfE3tmp+240];
	ld.shared.f32 	%f264, [_ZZ31layer_norm_4d_kernel_vectorizedILi1024ELi8EEvPKfS1_S1_PfmmmmfE3tmp+244];
	add.f32 	%f265, %f261, %f263;
	add.f32 	%f266, %f262, %f264;
	ld.shared.f32 	%f267, [_ZZ31layer_norm_4d_kernel_vectorizedILi1024ELi8EEvPKfS1_S1_PfmmmmfE3tmp+248];
	ld.shared.f32 	%f268, [_ZZ31layer_norm_4d_kernel_vectorizedILi1024ELi8EEvPKfS1_S1_PfmmmmfE3tmp+252];
	add.f32 	%f269, %f265, %f267;
	add.f32 	%f270, %f266, %f268;
	ld.shared.f32 	%f271, [_ZZ31layer_norm_4d_kernel_vectorizedILi1024ELi8EEvPKfS1_S1_PfmmmmfE3tmp+256];
	ld.shared.f32 	%f272, [_ZZ31layer_norm_4d_kernel_vectorizedILi1024ELi8EEvPKfS1_S1_PfmmmmfE3tmp+260];
	add.f32 	%f273, %f269, %f271;
	add.f32 	%f274, %f270, %f272;
	ld.shared.f32 	%f275, [_ZZ31layer_norm_4d_kernel_vectorizedILi1024ELi8EEvPKfS1_S1_PfmmmmfE3tmp+264];
	ld.shared.f32 	%f276, [_ZZ31layer_norm_4d_kernel_vectorizedILi1024ELi8EEvPKfS1_S1_PfmmmmfE3tmp+268];
	add.f32 	%f277, %f273, %f275;
	add.f32 	%f278, %f274, %f276;
	ld.shared.f32 	%f279, [_ZZ31layer_norm_4d_kernel_vectorizedILi1024ELi8EEvPKfS1_S1_PfmmmmfE3tmp+272];
	ld.shared.f32 	%f280, [_ZZ31layer_norm_4d_kernel_vectorizedILi1024ELi8EEvPKfS1_S1_PfmmmmfE3tmp+276];
	add.f32 	%f281, %f277, %f279;
	add.f32 	%f282, %f278, %f280;
	ld.shared.f32 	%f283, [_ZZ31layer_norm_4d_kernel_vectorizedILi1024ELi8EEvPKfS1_S1_PfmmmmfE3tmp+280];
	ld.shared.f32 	%f284, [_ZZ31layer_norm_4d_kernel_vectorizedILi1024ELi8EEvPKfS1_S1_PfmmmmfE3tmp+284];
	add.f32 	%f285, %f281, %f283;
	add.f32 	%f286, %f282, %f284;
	cvt.rn.f32.u64 	%f287, %rd2;
	rcp.rn.f32 	%f288, %f287;
	mul.f32 	%f289, %f288, %f285;
	st.shared.f32 	[_ZZ31layer_norm_4d_kernel_vectorizedILi1024ELi8EEvPKfS1_S1_PfmmmmfE4mean], %f289;
	neg.f32 	%f290, %f289;
	mul.f32 	%f291, %f289, %f290;
	fma.rn.f32 	%f292, %f286, %f288, %f291;
	add.f32 	%f293, %f529, %f292;
	rsqrt.approx.f32 	%f294, %f293;
	st.shared.f32 	[_ZZ31layer_norm_4d_kernel_vectorizedILi1024ELi8EEvPKfS1_S1_PfmmmmfE7inv_std], %f294;
$L__BB0_13:
	setp.le.u64 	%p14, %rd3, %rd176;
	bar.sync 	0;
	@%p14 bra 	$L__BB0_20;
	not.b64 	%rd81, %rd176;
	add.s64 	%rd20, %rd3, %rd81;
	and.b64  	%rd82, %rd20, 7168;
	setp.eq.s64 	%p15, %rd82, 7168;
	@%p15 bra 	$L__BB0_17;
	ld.param.u64 	%rd161, [_Z31layer_norm_4d_kernel_vectorizedILi1024ELi8EEvPKfS1_S1_Pfmmmmf_param_7];
	ld.param.u64 	%rd156, [_Z31layer_norm_4d_kernel_vectorizedILi1024ELi8EEvPKfS1_S1_Pfmmmmf_param_6];
	ld.param.u64 	%rd151, [_Z31layer_norm_4d_kernel_vectorizedILi1024ELi8EEvPKfS1_S1_Pfmmmmf_param_5];
	ld.param.u64 	%rd146, [_Z31layer_norm_4d_kernel_vectorizedILi1024ELi8EEvPKfS1_S1_Pfmmmmf_param_3];
	ld.param.u64 	%rd144, [_Z31layer_norm_4d_kernel_vectorizedILi1024ELi8EEvPKfS1_S1_Pfmmmmf_param_2];
	ld.param.u64 	%rd142, [_Z31layer_norm_4d_kernel_vectorizedILi1024ELi8EEvPKfS1_S1_Pfmmmmf_param_1];
	ld.param.u64 	%rd140, [_Z31layer_norm_4d_kernel_vectorizedILi1024ELi8EEvPKfS1_S1_Pfmmmmf_param_0];
	shr.u64 	%rd83, %rd20, 10;
	add.s64 	%rd84, %rd83, 1;
	and.b64  	%rd85, %rd84, 7;
	mul.lo.s64 	%rd86, %rd161, %rd156;
	mul.lo.s64 	%rd87, %rd86, %rd151;
	mul.lo.s64 	%rd88, %rd87, %rd1;
	shl.b64 	%rd89, %rd88, 2;
	shl.b64 	%rd90, %rd176, 4;
	add.s64 	%rd91, %rd89, %rd90;
	cvta.to.global.u64 	%rd92, %rd146;
	add.s64 	%rd173, %rd92, %rd91;
	add.s64 	%rd172, %rd144, %rd90;
	add.s64 	%rd171, %rd142, %rd90;
	add.s64 	%rd170, %rd140, %rd91;
	neg.s64 	%rd169, %rd85;
$L__BB0_16:
	.pragma "nounroll";
	cvt.u64.u32 	%rd96, %r5;
	not.b64 	%rd97, %rd96;
	add.s64 	%rd99, %rd3, %rd97;
	and.b64  	%rd100, %rd99, 7168;
	add.s64 	%rd101, %rd100, 1024;
	and.b64  	%rd102, %rd101, 7168;
	or.b64  	%rd176, %rd102, %rd96;
	// begin inline asm
	ld.global.nc.v4.f32 {%f295,%f296,%f297,%f298}, [%rd170];
	// end inline asm
	// begin inline asm
	ld.global.nc.v4.f32 {%f299,%f300,%f301,%f302}, [%rd171];
	// end inline asm
	// begin inline asm
	ld.global.nc.v4.f32 {%f303,%f304,%f305,%f306}, [%rd172];
	// end inline asm
	ld.shared.f32 	%f307, [_ZZ31layer_norm_4d_kernel_vectorizedILi1024ELi8EEvPKfS1_S1_PfmmmmfE4mean];
	sub.f32 	%f308, %f295, %f307;
	ld.shared.f32 	%f309, [_ZZ31layer_norm_4d_kernel_vectorizedILi1024ELi8EEvPKfS1_S1_PfmmmmfE7inv_std];
	mul.f32 	%f310, %f308, %f309;
	fma.rn.f32 	%f311, %f310, %f299, %f303;
	sub.f32 	%f312, %f296, %f307;
	mul.f32 	%f313, %f312, %f309;
	fma.rn.f32 	%f314, %f313, %f300, %f304;
	sub.f32 	%f315, %f297, %f307;
	mul.f32 	%f316, %f315, %f309;
	fma.rn.f32 	%f317, %f316, %f301, %f305;
	sub.f32 	%f318, %f298, %f307;
	mul.f32 	%f319, %f318, %f309;
	fma.rn.f32 	%f320, %f319, %f302, %f306;
	st.global.v4.f32 	[%rd173], {%f311, %f314, %f317, %f320};
	add.s64 	%rd173, %rd173, 16384;
	add.s64 	%rd172, %rd172, 16384;
	add.s64 	%rd171, %rd171, 16384;
	add.s64 	%rd170, %rd170, 16384;
	add.s64 	%rd169, %rd169, 1;
	setp.ne.s64 	%p16, %rd169, 0;
	@%p16 bra 	$L__BB0_16;
$L__BB0_17:
	setp.lt.u64 	%p17, %rd20, 7168;
	@%p17 bra 	$L__BB0_20;
	ld.param.u64 	%rd147, [_Z31layer_norm_4d_kernel_vectorizedILi1024ELi8EEvPKfS1_S1_Pfmmmmf_param_3];
	ld.param.u64 	%rd141, [_Z31layer_norm_4d_kernel_vectorizedILi1024ELi8EEvPKfS1_S1_Pfmmmmf_param_0];
	mul.lo.s64 	%rd107, %rd2, %rd1;
	shl.b64 	%rd175, %rd176, 4;
	cvta.to.global.u64 	%rd108, %rd147;
	shl.b64 	%rd109, %rd107, 2;
	add.s64 	%rd39, %rd108, %rd109;
	add.s64 	%rd40, %rd141, %rd109;
$L__BB0_19:
	.pragma "nounroll";
	ld.param.u64 	%rd162, [_Z31layer_norm_4d_kernel_vectorizedILi1024ELi8EEvPKfS1_S1_Pfmmmmf_param_7];
	ld.param.u64 	%rd157, [_Z31layer_norm_4d_kernel_vectorizedILi1024ELi8EEvPKfS1_S1_Pfmmmmf_param_6];
	ld.param.u64 	%rd152, [_Z31layer_norm_4d_kernel_vectorizedILi1024ELi8EEvPKfS1_S1_Pfmmmmf_param_5];
	ld.param.u64 	%rd145, [_Z31layer_norm_4d_kernel_vectorizedILi1024ELi8EEvPKfS1_S1_Pfmmmmf_param_2];
	ld.param.u64 	%rd143, [_Z31layer_norm_4d_kernel_vectorizedILi1024ELi8EEvPKfS1_S1_Pfmmmmf_param_1];
	add.s64 	%rd110, %rd40, %rd175;
	// begin inline asm
	ld.global.nc.v4.f32 {%f321,%f322,%f323,%f324}, [%rd110];
	// end inline asm
	add.s64 	%rd111, %rd143, %rd175;
	// begin inline asm
	ld.global.nc.v4.f32 {%f325,%f326,%f327,%f328}, [%rd111];
	// end inline asm
	add.s64 	%rd112, %rd145, %rd175;
	// begin inline asm
	ld.global.nc.v4.f32 {%f329,%f330,%f331,%f332}, [%rd112];
	// end inline asm
	ld.shared.f32 	%f417, [_ZZ31layer_norm_4d_kernel_vectorizedILi1024ELi8EEvPKfS1_S1_PfmmmmfE4mean];
	sub.f32 	%f418, %f321, %f417;
	ld.shared.f32 	%f419, [_ZZ31layer_norm_4d_kernel_vectorizedILi1024ELi8EEvPKfS1_S1_PfmmmmfE7inv_std];
	mul.f32 	%f420, %f418, %f419;
	fma.rn.f32 	%f421, %f420, %f325, %f329;
	sub.f32 	%f422, %f322, %f417;
	mul.f32 	%f423, %f422, %f419;
	fma.rn.f32 	%f424, %f423, %f326, %f330;
	sub.f32 	%f425, %f323, %f417;
	mul.f32 	%f426, %f425, %f419;
	fma.rn.f32 	%f427, %f426, %f327, %f331;
	sub.f32 	%f428, %f324, %f417;
	mul.f32 	%f429, %f428, %f419;
	fma.rn.f32 	%f430, %f429, %f328, %f332;
	add.s64 	%rd134, %rd39, %rd175;
	st.global.v4.f32 	[%rd134], {%f421, %f424, %f427, %f430};
	add.s64 	%rd113, %rd110, 16384;
	// begin inline asm
	ld.global.nc.v4.f32 {%f333,%f334,%f335,%f336}, [%rd113];
	// end inline asm
	add.s64 	%rd114, %rd111, 16384;
	// begin inline asm
	ld.global.nc.v4.f32 {%f337,%f338,%f339,%f340}, [%rd114];
	// end inline asm
	add.s64 	%rd115, %rd112, 16384;
	// begin inline asm
	ld.global.nc.v4.f32 {%f341,%f342,%f343,%f344}, [%rd115];
	// end inline asm
	ld.shared.f32 	%f431, [_ZZ31layer_norm_4d_kernel_vectorizedILi1024ELi8EEvPKfS1_S1_PfmmmmfE4mean];
	sub.f32 	%f432, %f333, %f431;
	ld.shared.f32 	%f433, [_ZZ31layer_norm_4d_kernel_vectorizedILi1024ELi8EEvPKfS1_S1_PfmmmmfE7inv_std];
	mul.f32 	%f434, %f432, %f433;
	fma.rn.f32 	%f435, %f434, %f337, %f341;
	sub.f32 	%f436, %f334, %f431;
	mul.f32 	%f437, %f436, %f433;
	fma.rn.f32 	%f438, %f437, %f338, %f342;
	sub.f32 	%f439, %f335, %f431;
	mul.f32 	%f440, %f439, %f433;
	fma.rn.f32 	%f441, %f440, %f339, %f343;
	sub.f32 	%f442, %f336, %f431;
	mul.f32 	%f443, %f442, %f433;
	fma.rn.f32 	%f444, %f443, %f340, %f344;
	st.global.v4.f32 	[%rd134+16384], {%f435, %f438, %f441, %f444};
	add.s64 	%rd116, %rd110, 32768;
	// begin inline asm
	ld.global.nc.v4.f32 {%f345,%f346,%f347,%f348}, [%rd116];
	// end inline asm
	add.s64 	%rd117, %rd111, 32768;
	// begin inline asm
	ld.global.nc.v4.f32 {%f349,%f350,%f351,%f352}, [%rd117];
	// end inline asm
	add.s64 	%rd118, %rd112, 32768;
	// begin inline asm
	ld.global.nc.v4.f32 {%f353,%f354,%f355,%f356}, [%rd118];
	// end inline asm
	ld.shared.f32 	%f445, [_ZZ31layer_norm_4d_kernel_vectorizedILi1024ELi8EEvPKfS1_S1_PfmmmmfE4mean];
	sub.f32 	%f446, %f345, %f445;
	ld.shared.f32 	%f447, [_ZZ31layer_norm_4d_kernel_vectorizedILi1024ELi8EEvPKfS1_S1_PfmmmmfE7inv_std];
	mul.f32 	%f448, %f446, %f447;
	fma.rn.f32 	%f449, %f448, %f349, %f353;
	sub.f32 	%f450, %f346, %f445;
	mul.f32 	%f451, %f450, %f447;
	fma.rn.f32 	%f452, %f451, %f350, %f354;
	sub.f32 	%f453, %f347, %f445;
	mul.f32 	%f454, %f453, %f447;
	fma.rn.f32 	%f455, %f454, %f351, %f355;
	sub.f32 	%f456, %f348, %f445;
	mul.f32 	%f457, %f456, %f447;
	fma.rn.f32 	%f458, %f457, %f352, %f356;
	st.global.v4.f32 	[%rd134+32768], {%f449, %f452, %f455, %f458};
	add.s64 	%rd119, %rd110, 49152;
	// begin inline asm
	ld.global.nc.v4.f32 {%f357,%f358,%f359,%f360}, [%rd119];
	// end inline asm
	add.s64 	%rd120, %rd111, 49152;
	// begin inline asm
	ld.global.nc.v4.f32 {%f361,%f362,%f363,%f364}, [%rd120];
	// end inline asm
	add.s64 	%rd121, %rd112, 49152;
	// begin inline asm
	ld.global.nc.v4.f32 {%f365,%f366,%f367,%f368}, [%rd121];
	// end inline asm
	ld.shared.f32 	%f459, [_ZZ31layer_norm_4d_kernel_vectorizedILi1024ELi8EEvPKfS1_S1_PfmmmmfE4mean];
	sub.f32 	%f460, %f357, %f459;
	ld.shared.f32 	%f461, [_ZZ31layer_norm_4d_kernel_vectorizedILi1024ELi8EEvPKfS1_S1_PfmmmmfE7inv_std];
	mul.f32 	%f462, %f460, %f461;
	fma.rn.f32 	%f463, %f462, %f361, %f365;
	sub.f32 	%f464, %f358, %f459;
	mul.f32 	%f465, %f464, %f461;
	fma.rn.f32 	%f466, %f465, %f362, %f366;
	sub.f32 	%f467, %f359, %f459;
	mul.f32 	%f468, %f467, %f461;
	fma.rn.f32 	%f469, %f468, %f363, %f367;
	sub.f32 	%f470, %f360, %f459;
	mul.f32 	%f471, %f470, %f461;
	fma.rn.f32 	%f472, %f471, %f364, %f368;
	st.global.v4.f32 	[%rd134+49152], {%f463, %f466, %f469, %f472};
	add.s64 	%rd122, %rd110, 65536;
	// begin inline asm
	ld.global.nc.v4.f32 {%f369,%f370,%f371,%f372}, [%rd122];
	// end inline asm
	add.s64 	%rd123, %rd111, 65536;
	// begin inline asm
	ld.global.nc.v4.f32 {%f373,%f374,%f375,%f376}, [%rd123];
	// end inline asm
	add.s64 	%rd124, %rd112, 65536;
	// begin inline asm
	ld.global.nc.v4.f32 {%f377,%f378,%f379,%f380}, [%rd124];
	// end inline asm
	ld.shared.f32 	%f473, [_ZZ31layer_norm_4d_kernel_vectorizedILi1024ELi8EEvPKfS1_S1_PfmmmmfE4mean];
	sub.f32 	%f474, %f369, %f473;
	ld.shared.f32 	%f475, [_ZZ31layer_norm_4d_kernel_vectorizedILi1024ELi8EEvPKfS1_S1_PfmmmmfE7inv_std];
	mul.f32 	%f476, %f474, %f475;
	fma.rn.f32 	%f477, %f476, %f373, %f377;
	sub.f32 	%f478, %f370, %f473;
	mul.f32 	%f479, %f478, %f475;
	fma.rn.f32 	%f480, %f479, %f374, %f378;
	sub.f32 	%f481, %f371, %f473;
	mul.f32 	%f482, %f481, %f475;
	fma.rn.f32 	%f483, %f482, %f375, %f379;
	sub.f32 	%f484, %f372, %f473;
	mul.f32 	%f485, %f484, %f475;
	fma.rn.f32 	%f486, %f485, %f376, %f380;
	st.global.v4.f32 	[%rd134+65536], {%f477, %f480, %f483, %f486};
	add.s64 	%rd125, %rd110, 81920;
	// begin inline asm
	ld.global.nc.v4.f32 {%f381,%f382,%f383,%f384}, [%rd125];
	// end inline asm
	add.s64 	%rd126, %rd111, 81920;
	// begin inline asm
	ld.global.nc.v4.f32 {%f385,%f386,%f387,%f388}, [%rd126];
	// end inline asm
	add.s64 	%rd127, %rd112, 81920;
	// begin inline asm
	ld.global.nc.v4.f32 {%f389,%f390,%f391,%f392}, [%rd127];
	// end inline asm
	ld.shared.f32 	%f487, [_ZZ31layer_norm_4d_kernel_vectorizedILi1024ELi8EEvPKfS1_S1_PfmmmmfE4mean];
	sub.f32 	%f488, %f381, %f487;
	ld.shared.f32 	%f489, [_ZZ31layer_norm_4d_kernel_vectorizedILi1024ELi8EEvPKfS1_S1_PfmmmmfE7inv_std];
	mul.f32 	%f490, %f488, %f489;
	fma.rn.f32 	%f491, %f490, %f385, %f389;
	sub.f32 	%f492, %f382, %f487;
	mul.f32 	%f493, %f492, %f489;
	fma.rn.f32 	%f494, %f493, %f386, %f390;
	sub.f32 	%f495, %f383, %f487;
	mul.f32 	%f496, %f495, %f489;
	fma.rn.f32 	%f497, %f496, %f387, %f391;
	sub.f32 	%f498, %f384, %f487;
	mul.f32 	%f499, %f498, %f489;
	fma.rn.f32 	%f500, %f499, %f388, %f392;
	st.global.v4.f32 	[%rd134+81920], {%f491, %f494, %f497, %f500};
	add.s64 	%rd128, %rd110, 98304;
	// begin inline asm
	ld.global.nc.v4.f32 {%f393,%f394,%f395,%f396}, [%rd128];
	// end inline asm
	add.s64 	%rd129, %rd111, 98304;
	// begin inline asm
	ld.global.nc.v4.f32 {%f397,%f398,%f399,%f400}, [%rd129];
	// end inline asm
	add.s64 	%rd130, %rd112, 98304;
	// begin inline asm
	ld.global.nc.v4.f32 {%f401,%f402,%f403,%f404}, [%rd130];
	// end inline asm
	ld.shared.f32 	%f501, [_ZZ31layer_norm_4d_kernel_vectorizedILi1024ELi8EEvPKfS1_S1_PfmmmmfE4mean];
	sub.f32 	%f502, %f393, %f501;
	ld.shared.f32 	%f503, [_ZZ31layer_norm_4d_kernel_vectorizedILi1024ELi8EEvPKfS1_S1_PfmmmmfE7inv_std];
	mul.f32 	%f504, %f502, %f503;
	fma.rn.f32 	%f505, %f504, %f397, %f401;
	sub.f32 	%f506, %f394, %f501;
	mul.f32 	%f507, %f506, %f503;
	fma.rn.f32 	%f508, %f507, %f398, %f402;
	sub.f32 	%f509, %f395, %f501;
	mul.f32 	%f510, %f509, %f503;
	fma.rn.f32 	%f511, %f510, %f399, %f403;
	sub.f32 	%f512, %f396, %f501;
	mul.f32 	%f513, %f512, %f503;
	fma.rn.f32 	%f514, %f513, %f400, %f404;
	st.global.v4.f32 	[%rd134+98304], {%f505, %f508, %f511, %f514};
	add.s64 	%rd131, %rd110, 114688;
	// begin inline asm
	ld.global.nc.v4.f32 {%f405,%f406,%f407,%f408}, [%rd131];
	// end inline asm
	add.s64 	%rd132, %rd111, 114688;
	// begin inline asm
	ld.global.nc.v4.f32 {%f409,%f410,%f411,%f412}, [%rd132];
	// end inline asm
	add.s64 	%rd133, %rd112, 114688;
	// begin inline asm
	ld.global.nc.v4.f32 {%f413,%f414,%f415,%f416}, [%rd133];
	// end inline asm
	ld.shared.f32 	%f515, [_ZZ31layer_norm_4d_kernel_vectorizedILi1024ELi8EEvPKfS1_S1_PfmmmmfE4mean];
	sub.f32 	%f516, %f405, %f515;
	ld.shared.f32 	%f517, [_ZZ31layer_norm_4d_kernel_vectorizedILi1024ELi8EEvPKfS1_S1_PfmmmmfE7inv_std];
	mul.f32 	%f518, %f516, %f517;
	fma.rn.f32 	%f519, %f518, %f409, %f413;
	sub.f32 	%f520, %f406, %f515;
	mul.f32 	%f521, %f520, %f517;
	fma.rn.f32 	%f522, %f521, %f410, %f414;
	sub.f32 	%f523, %f407, %f515;
	mul.f32 	%f524, %f523, %f517;
	fma.rn.f32 	%f525, %f524, %f411, %f415;
	sub.f32 	%f526, %f408, %f515;
	mul.f32 	%f527, %f526, %f517;
	fma.rn.f32 	%f528, %f527, %f412, %f416;
	st.global.v4.f32 	[%rd134+114688], {%f519, %f522, %f525, %f528};
	add.s64 	%rd176, %rd176, 8192;
	add.s64 	%rd175, %rd175, 131072;
	mul.lo.s64 	%rd135, %rd157, %rd152;
	mul.lo.s64 	%rd136, %rd135, %rd162;
	shr.u64 	%rd137, %rd136, 2;
	setp.lt.u64 	%p18, %rd176, %rd137;
	@%p18 bra 	$L__BB0_19;
$L__BB0_20:
	ret;

}
	// .globl	_Z31layer_norm_4d_kernel_vectorizedILi1024ELi4EEvPKfS1_S1_Pfmmmmf
.visible .entry _Z31layer_norm_4d_kernel_vectorizedILi1024ELi4EEvPKfS1_S1_Pfmmmmf(
	.param .u64 .ptr .align 1 _Z31layer_norm_4d_kernel_vectorizedILi1024ELi4EEvPKfS1_S1_Pfmmmmf_param_0,
	.param .u64 .ptr .align 1 _Z31layer_norm_4d_kernel_vectorizedILi1024ELi4EEvPKfS1_S1_Pfmmmmf_param_1,
	.param .u64 .ptr .align 1 _Z31layer_norm_4d_kernel_vectorizedILi1024ELi4EEvPKfS1_S1_Pfmmmmf_param_2,
	.param .u64 .ptr .align 1 _Z31layer_norm_4d_kernel_vectorizedILi1024ELi4EEvPKfS1_S1_Pfmmmmf_param_3,
	.param .u64 _Z31layer_norm_4d_kernel_vectorizedILi1024ELi4EEvPKfS1_S1_Pfmmmmf_param_4,
	.param .u64 _Z31layer_norm_4d_kernel_vectorizedILi1024ELi4EEvPKfS1_S1_Pfmmmmf_param_5,
	.param .u64 _Z31layer_norm_4d_kernel_vectorizedILi1024ELi4EEvPKfS1_S1_Pfmmmmf_param_6,
	.param .u64 _Z31layer_norm_4d_kernel_vectorizedILi1024ELi4EEvPKfS1_S1_Pfmmmmf_param_7,
	.param .f32 _Z31layer_norm_4d_kernel_vectorizedILi1024ELi4EEvPKfS1_S1_Pfmmmmf_param_8
)
.maxntid 1024
{
	.reg .pred 	%p<19>;
	.reg .b32 	%r<65>;
	.reg .b32 	%f<386>;
	.reg .b64 	%rd<160>;
	// demoted variable
	.shared .align 4 .b8 _ZZ31layer_norm_4d_kernel_vectorizedILi1024ELi4EEvPKfS1_S1_PfmmmmfE3tmp[296];
	// demoted variable
	.shared .align 4 .f32 _ZZ31layer_norm_4d_kernel_vectorizedILi1024ELi4EEvPKfS1_S1_PfmmmmfE4mean;
	// demoted variable
	.shared .align 4 .f32 _ZZ31layer_norm_4d_kernel_vectorizedILi1024ELi4EEvPKfS1_S1_PfmmmmfE7inv_std;
	ld.param.u64 	%rd52, [_Z31layer_norm_4d_kernel_vectorizedILi1024ELi4EEvPKfS1_S1_Pfmmmmf_param_4];
	mov.u32 	%r4, %ctaid.x;
	cvt.u64.u32 	%rd1, %r4;
	setp.le.u64 	%p1, %rd52, %rd1;
	@%p1 bra 	$L__BB1_20;
	ld.param.u64 	%rd141, [_Z31layer_norm_4d_kernel_vectorizedILi1024ELi4EEvPKfS1_S1_Pfmmmmf_param_7];
	ld.param.u64 	%rd136, [_Z31layer_norm_4d_kernel_vectorizedILi1024ELi4EEvPKfS1_S1_Pfmmmmf_param_6];
	ld.param.u64 	%rd131, [_Z31layer_norm_4d_kernel_vectorizedILi1024ELi4EEvPKfS1_S1_Pfmmmmf_param_5];
	mov.u32 	%r5, %tid.x;
	mul.lo.s64 	%rd53, %rd136, %rd131;
	mul.lo.s64 	%rd2, %rd53, %rd141;
	shr.u64 	%rd3, %rd2, 2;
	cvt.u64.u32 	%rd159, %r5;
	setp.le.u64 	%p2, %rd3, %rd159;
	mov.f32 	%f382, 0f00000000;
	mov.f32 	%f383, %f382;
	@%p2 bra 	$L__BB1_8;
	not.b64 	%rd54, %rd159;
	add.s64 	%rd5, %rd3, %rd54;
	and.b64  	%rd55, %rd5, 3072;
	setp.eq.s64 	%p3, %rd55, 3072;
	mov.f32 	%f383, 0f00000000;
	mov.u64 	%rd149, %rd159;
	mov.f32 	%f382, %f383;
	@%p3 bra 	$L__BB1_5;
	ld.param.u64 	%rd142, [_Z31layer_norm_4d_kernel_vectorizedILi1024ELi4EEvPKfS1_S1_Pfmmmmf_param_7];
	ld.param.u64 	%rd137, [_Z31layer_norm_4d_kernel_vectorizedILi1024ELi4EEvPKfS1_S1_Pfmmmmf_param_6];
	ld.param.u64 	%rd132, [_Z31layer_norm_4d_kernel_vectorizedILi1024ELi4EEvPKfS1_S1_Pfmmmmf_param_5];
	ld.param.u64 	%rd121, [_Z31layer_norm_4d_kernel_vectorizedILi1024ELi4EEvPKfS1_S1_Pfmmmmf_param_0];
	mul.lo.s64 	%rd56, %rd142, %rd137;
	mul.lo.s64 	%rd57, %rd56, %rd132;
	mul.lo.s64 	%rd58, %rd57, %rd1;
	shl.b64 	%rd59, %rd58, 2;
	shl.b64 	%rd60, %rd159, 4;
	add.s64 	%rd61, %rd59, %rd60;
	add.s64 	%rd147, %rd121, %rd61;
	shr.u64 	%rd62, %rd5, 10;
	add.s64 	%rd63, %rd62, 1;
	and.b64  	%rd64, %rd63, 3;
	neg.s64 	%rd146, %rd64;
	mov.f32 	%f383, 0f00000000;
	mov.u64 	%rd149, %rd159;
$L__BB1_4:
	.pragma "nounroll";
	// begin inline asm
	ld.global.nc.v4.f32 {%f28,%f29,%f30,%f31}, [%rd147];
	// end inline asm
	add.f32 	%f32, %f28, %f29;
	add.f32 	%f33, %f30, %f32;
	add.f32 	%f34, %f31, %f33;
	add.f32 	%f382, %f382, %f34;
	mul.f32 	%f35, %f29, %f29;
	fma.rn.f32 	%f36, %f28, %f28, %f35;
	fma.rn.f32 	%f37, %f30, %f30, %f36;
	fma.rn.f32 	%f38, %f31, %f31, %f37;
	add.f32 	%f383, %f383, %f38;
	add.s64 	%rd149, %rd149, 1024;
	add.s64 	%rd147, %rd147, 16384;
	add.s64 	%rd146, %rd146, 1;
	setp.ne.s64 	%p4, %rd146, 0;
	@%p4 bra 	$L__BB1_4;
$L__BB1_5:
	setp.lt.u64 	%p5, %rd5, 3072;
	@%p5 bra 	$L__BB1_8;
	ld.param.u64 	%rd143, [_Z31layer_norm_4d_kernel_vectorizedILi1024ELi4EEvPKfS1_S1_Pfmmmmf_param_7];
	ld.param.u64 	%rd138, [_Z31layer_norm_4d_kernel_vectorizedILi1024ELi4EEvPKfS1_S1_Pfmmmmf_param_6];
	ld.param.u64 	%rd133, [_Z31layer_norm_4d_kernel_vectorizedILi1024ELi4EEvPKfS1_S1_Pfmmmmf_param_5];
	ld.param.u64 	%rd122, [_Z31layer_norm_4d_kernel_vectorizedILi1024ELi4EEvPKfS1_S1_Pfmmmmf_param_0];
	mul.lo.s64 	%rd66, %rd143, %rd138;
	mul.lo.s64 	%rd67, %rd66, %rd133;
	mul.lo.s64 	%rd68, %rd67, %rd1;
	shl.b64 	%rd69, %rd68, 2;
	shl.b64 	%rd70, %rd149, 4;
	add.s64 	%rd71, %rd69, %rd70;
	add.s64 	%rd150, %rd122, %rd71;
$L__BB1_7:
	.pragma "nounroll";
	// begin inline asm
	ld.global.nc.v4.f32 {%f39,%f40,%f41,%f42}, [%rd150];
	// end inline asm
	add.f32 	%f55, %f39, %f40;
	add.f32 	%f56, %f41, %f55;
	add.f32 	%f57, %f42, %f56;
	add.f32 	%f58, %f382, %f57;
	mul.f32 	%f59, %f40, %f40;
	fma.rn.f32 	%f60, %f39, %f39, %f59;
	fma.rn.f32 	%f61, %f41, %f41, %f60;
	fma.rn.f32 	%f62, %f42, %f42, %f61;
	add.f32 	%f63, %f383, %f62;
	add.s64 	%rd73, %rd150, 16384;
	// begin inline asm
	ld.global.nc.v4.f32 {%f43,%f44,%f45,%f46}, [%rd73];
	// end inline asm
	add.f32 	%f64, %f43, %f44;
	add.f32 	%f65, %f45, %f64;
	add.f32 	%f66, %f46, %f65;
	add.f32 	%f67, %f58, %f66;
	mul.f32 	%f68, %f44, %f44;
	fma.rn.f32 	%f69, %f43, %f43, %f68;
	fma.rn.f32 	%f70, %f45, %f45, %f69;
	fma.rn.f32 	%f71, %f46, %f46, %f70;
	add.f32 	%f72, %f63, %f71;
	add.s64 	%rd74, %rd150, 32768;
	// begin inline asm
	ld.global.nc.v4.f32 {%f47,%f48,%f49,%f50}, [%rd74];
	// end inline asm
	add.f32 	%f73, %f47, %f48;
	add.f32 	%f74, %f49, %f73;
	add.f32 	%f75, %f50, %f74;
	add.f32 	%f76, %f67, %f75;
	mul.f32 	%f77, %f48, %f48;
	fma.rn.f32 	%f78, %f47, %f47, %f77;
	fma.rn.f32 	%f79, %f49, %f49, %f78;
	fma.rn.f32 	%f80, %f50, %f50, %f79;
	add.f32 	%f81, %f72, %f80;
	add.s64 	%rd75, %rd150, 49152;
	// begin inline asm
	ld.global.nc.v4.f32 {%f51,%f52,%f53,%f54}, [%rd75];
	// end inline asm
	add.f32 	%f82, %f51, %f52;
	add.f32 	%f83, %f53, %f82;
	add.f32 	%f84, %f54, %f83;
	add.f32 	%f382, %f76, %f84;
	mul.f32 	%f85, %f52, %f52;
	fma.rn.f32 	%f86, %f51, %f51, %f85;
	fma.rn.f32 	%f87, %f53, %f53, %f86;
	fma.rn.f32 	%f88, %f54, %f54, %f87;
	add.f32 	%f383, %f81, %f88;
	add.s64 	%rd149, %rd149, 4096;
	add.s64 	%rd150, %rd150, 65536;
	setp.lt.u64 	%p6, %rd149, %rd3;
	@%p6 bra 	$L__BB1_7;
$L__BB1_8:
	// begin inline asm
	mov.u32 %r6, %laneid;
	// end inline asm
	mov.b32 	%r8, %f382;
	mov.b32 	%r14, 1;
	mov.b32 	%r55, 31;
	mov.b32 	%r56, -1;
	// begin inline asm
	shfl.sync.down.b32 %r7, %r8, %r14, %r55, %r56;
	// end inline asm
	mov.b32 	%r13, %f383;
	// begin inline asm
	shfl.sync.down.b32 %r12, %r13, %r14, %r55, %r56;
	// end inline asm
	mov.b32 	%f89, %r7;
	mov.b32 	%f90, %r12;
	setp.gt.s32 	%p7, %r6, 30;
	add.f32 	%f91, %f382, %f89;
	add.f32 	%f92, %f383, %f90;
	selp.f32 	%f93, %f382, %f91, %p7;
	selp.f32 	%f94, %f383, %f92, %p7;
	mov.b32 	%r18, %f93;
	mov.b32 	%r24, 2;
	// begin inline asm
	shfl.sync.down.b32 %r17, %r18, %r24, %r55, %r56;
	// end inline asm
	mov.b32 	%r23, %f94;
	// begin inline asm
	shfl.sync.down.b32 %r22, %r23, %r24, %r55, %r56;
	// end inline asm
	mov.b32 	%f95, %r17;
	mov.b32 	%f96, %r22;
	setp.gt.s32 	%p8, %r6, 29;
	add.f32 	%f97, %f93, %f95;
	add.f32 	%f98, %f94, %f96;
	selp.f32 	%f99, %f93, %f97, %p8;
	selp.f32 	%f100, %f94, %f98, %p8;
	mov.b32 	%r28, %f99;
	mov.b32 	%r34, 4;
	// begin inline asm
	shfl.sync.down.b32 %r27, %r28, %r34, %r55, %r56;
	// end inline asm
	mov.b32 	%r33, %f100;
	// begin inline asm
	shfl.sync.down.b32 %r32, %r33, %r34, %r55, %r56;
	// end inline asm
	mov.b32 	%f101, %r27;
	mov.b32 	%f102, %r32;
	setp.gt.s32 	%p9, %r6, 27;
	add.f32 	%f103, %f99, %f101;
	add.f32 	%f104, %f100, %f102;
	selp.f32 	%f105, %f99, %f103, %p9;
	selp.f32 	%f106, %f100, %f104, %p9;
	mov.b32 	%r38, %f105;
	mov.b32 	%r44, 8;
	// begin inline asm
	shfl.sync.down.b32 %r37, %r38, %r44, %r55, %r56;
	// end inline asm
	mov.b32 	%r43, %f106;
	// begin inline asm
	shfl.sync.down.b32 %r42, %r43, %r44, %r55, %r56;
	// end inline asm
	mov.b32 	%f107, %r37;
	mov.b32 	%f108, %r42;
	setp.gt.s32 	%p10, %r6, 23;
	add.f32 	%f15, %f105, %f107;
	add.f32 	%f16, %f106, %f108;
	selp.f32 	%f385, %f105, %f15, %p10;
	selp.f32 	%f384, %f106, %f16, %p10;
	mov.b32 	%r48, %f385;
	mov.b32 	%r54, 16;
	// begin inline asm
	shfl.sync.down.b32 %r47, %r48, %r54, %r55, %r56;
	// end inline asm
	mov.b32 	%r53, %f384;
	// begin inline asm
	shfl.sync.down.b32 %r52, %r53, %r54, %r55, %r56;
	// end inline asm
	setp.gt.s32 	%p11, %r6, 15;
	@%p11 bra 	$L__BB1_11;
	mov.b32 	%f109, %r52;
	mov.b32 	%f110, %r47;
	add.f32 	%f385, %f15, %f110;
	add.f32 	%f384, %f16, %f109;
	setp.ne.s32 	%p12, %r6, 0;
	@%p12 bra 	$L__BB1_11;
	cvt.u32.u64 	%r57, %rd159;
	shr.u32 	%r58, %r57, 2;
	and.b32  	%r59, %r58, 248;
	mov.u32 	%r60, _ZZ31layer_norm_4d_kernel_vectorizedILi1024ELi4EEvPKfS1_S1_PfmmmmfE3tmp;
	add.s32 	%r61, %r60, %r59;
	st.shared.f32 	[%r61+32], %f385;
	st.shared.f32 	[%r61+36], %f384;
$L__BB1_11:
	cvt.u32.u64 	%r62, %rd159;
	bar.sync 	0;
	setp.ne.s32 	%p13, %r62, 0;
	@%p13 bra 	$L__BB1_13;
	ld.param.f32 	%f373, [_Z31layer_norm_4d_kernel_vectorizedILi1024ELi4EEvPKfS1_S1_Pfmmmmf_param_8];
	ld.shared.f32 	%f111, [_ZZ31layer_norm_4d_kernel_vectorizedILi1024ELi4EEvPKfS1_S1_PfmmmmfE3tmp+40];
	ld.shared.f32 	%f112, [_ZZ31layer_norm_4d_kernel_vectorizedILi1024ELi4EEvPKfS1_S1_PfmmmmfE3tmp+44];
	add.f32 	%f113, %f385, %f111;
	add.f32 	%f114, %f384, %f112;
	ld.shared.f32 	%f115, [_ZZ31layer_norm_4d_kernel_vectorizedILi1024ELi4EEvPKfS1_S1_PfmmmmfE3tmp+48];
	ld.shared.f32 	%f116, [_ZZ31layer_norm_4d_kernel_vectorizedILi1024ELi4EEvPKfS1_S1_PfmmmmfE3tmp+52];
	add.f32 	%f117, %f113, %f115;
	add.f32 	%f118, %f114, %f116;
	ld.shared.f32 	%f119, [_ZZ31layer_norm_4d_kernel_vectorizedILi1024ELi4EEvPKfS1_S1_PfmmmmfE3tmp+56];
	ld.shared.f32 	%f120, [_ZZ31layer_norm_4d_kernel_vectorizedILi1024ELi4EEvPKfS1_S1_PfmmmmfE3tmp+60];
	add.f32 	%f121, %f117, %f119;
	add.f32 	%f122, %f118, %f120;
	ld.shared.f32 	%f123, [_ZZ31layer_norm_4d_kernel_vectorizedILi1024ELi4EEvPKfS1_S1_PfmmmmfE3tmp+64];
	ld.shared.f32 	%f124, [_ZZ31layer_norm_4d_kernel_vectorizedILi1024ELi4EEvPKfS1_S1_PfmmmmfE3tmp+68];
	add.f32 	%f125, %f121, %f123;
	add.f32 	%f126, %f122, %f124;
	ld.shared.f32 	%f127, [_ZZ31layer_norm_4d_kernel_vectorizedILi1024ELi4EEvPKfS1_S1_PfmmmmfE3tmp+72];
	ld.shared.f32 	%f128, [_ZZ31layer_norm_4d_kernel_vectorizedILi1024ELi4EEvPKfS1_S1_PfmmmmfE3tmp+76];
	add.f32 	%f129, %f125, %f127;
	add.f32 	%f130, %f126, %f128;
	ld.shared.f32 	%f131, [_ZZ31layer_norm_4d_kernel_vectorizedILi1024ELi4EEvPKfS1_S1_PfmmmmfE3tmp+80];
	ld.shared.f32 	%f132, [_ZZ31layer_norm_4d_kernel_vectorizedILi1024ELi4EEvPKfS1_S1_PfmmmmfE3tmp+84];
	add.f32 	%f133, %f129, %f131;
	add.f32 	%f134, %f130, %f132;
	ld.shared.f32 	%f135, [_ZZ31layer_norm_4d_kernel_vectorizedILi1024ELi4EEvPKfS1_S1_PfmmmmfE3tmp+88];
	ld.shared.f32 	%f136, [_ZZ31layer_norm_4d_kernel_vectorizedILi1024ELi4EEvPKfS1_S1_PfmmmmfE3tmp+92];
	add.f32 	%f137, %f133, %f135;
	add.f32 	%f138, %f134, %f136;
	ld.shared.f32 	%f139, [_ZZ31layer_norm_4d_kernel_vectorizedILi1024ELi4EEvPKfS1_S1_PfmmmmfE3tmp+96];
	ld.shared.f32 	%f140, [_ZZ31layer_norm_4d_kernel_vectorizedILi1024ELi4EEvPKfS1_S1_PfmmmmfE3tmp+100];
	add.f32 	%f141, %f137, %f139;
	add.f32 	%f142, %f138, %f140;
	ld.shared.f32 	%f143, [_ZZ31layer_norm_4d_kernel_vectorizedILi1024ELi4EEvPKfS1_S1_PfmmmmfE3tmp+104];
	ld.shared.f32 	%f144, [_ZZ31layer_norm_4d_kernel_vectorizedILi1024ELi4EEvPKfS1_S1_PfmmmmfE3tmp+108];
	add.f32 	%f145, %f141, %f143;
	add.f32 	%f146, %f142, %f144;
	ld.shared.f32 	%f147, [_ZZ31layer_norm_4d_kernel_vectorizedILi1024ELi4EEvPKfS1_S1_PfmmmmfE3tmp+112];
	ld.shared.f32 	%f148, [_ZZ31layer_norm_4d_kernel_vectorizedILi1024ELi4EEvPKfS1_S1_PfmmmmfE3tmp+116];
	add.f32 	%f149, %f145, %f147;
	add.f32 	%f150, %f146, %f148;
	ld.shared.f32 	%f151, [_ZZ31layer_norm_4d_kernel_vectorizedILi1024ELi4EEvPKfS1_S1_PfmmmmfE3tmp+120];
	ld.shared.f32 	%f152, [_ZZ31layer_norm_4d_kernel_vectorizedILi1024ELi4EEvPKfS1_S1_PfmmmmfE3tmp+124];
	add.f32 	%f153, %f149, %f151;
	add.f32 	%f154, %f150, %f152;
	ld.shared.f32 	%f155, [_ZZ31layer_norm_4d_kernel_vectorizedILi1024ELi4EEvPKfS1_S1_PfmmmmfE3tmp+128];
	ld.shared.f32 	%f156, [_ZZ31layer_norm_4d_kernel_vectorizedILi1024ELi4EEvPKfS1_S1_PfmmmmfE3tmp+132];
	add.f32 	%f157, %f153, %f155;
	add.f32 	%f158, %f154, %f156;
	ld.shared.f32 	%f159, [_ZZ31layer_norm_4d_kernel_vectorizedILi1024ELi4EEvPKfS1_S1_PfmmmmfE3tmp+136];
	ld.shared.f32 	%f160, [_ZZ31layer_norm_4d_kernel_vectorizedILi1024ELi4EEvPKfS1_S1_PfmmmmfE3tmp+140];
	add.f32 	%f161, %f157, %f159;
	add.f32 	%f162, %f158, %f160;
	ld.shared.f32 	%f163, [_ZZ31layer_norm_4d_kernel_vectorizedILi1024ELi4EEvPKfS1_S1_PfmmmmfE3tmp+144];
	ld.shared.f32 	%f164, [_ZZ31layer_norm_4d_kernel_vectorizedILi1024ELi4EEvPKfS1_S1_PfmmmmfE3tmp+148];
	add.f32 	%f165, %f161, %f163;
	add.f32 	%f166, %f162, %f164;
	ld.shared.f32 	%f167, [_ZZ31layer_norm_4d_kernel_vectorizedILi1024ELi4EEvPKfS1_S1_PfmmmmfE3tmp+152];
	ld.shared.f32 	%f168, [_ZZ31layer_norm_4d_kernel_vectorizedILi1024ELi4EEvPKfS1_S1_PfmmmmfE3tmp+156];
	add.f32 	%f169, %f165, %f167;
	add.f32 	%f170, %f166, %f168;
	ld.shared.f32 	%f171, [_ZZ31layer_norm_4d_kernel_vectorizedILi1024ELi4EEvPKfS1_S1_PfmmmmfE3tmp+160];
	ld.shared.f32 	%f172, [_ZZ31layer_norm_4d_kernel_vectorizedILi1024ELi4EEvPKfS1_S1_PfmmmmfE3tmp+164];
	add.f32 	%f173, %f169, %f171;
	add.f32 	%f174, %f170, %f172;
	ld.shared.f32 	%f175, [_ZZ31layer_norm_4d_kernel_vectorizedILi1024ELi4EEvPKfS1_S1_PfmmmmfE3tmp+168];
	ld.shared.f32 	%f176, [_ZZ31layer_norm_4d_kernel_vectorizedILi1024ELi4EEvPKfS1_S1_PfmmmmfE3tmp+172];
	add.f32 	%f177, %f173, %f175;
	add.f32 	%f178, %f174, %f176;
	ld.shared.f32 	%f179, [_ZZ31layer_norm_4d_kernel_vectorizedILi1024ELi4EEvPKfS1_S1_PfmmmmfE3tmp+176];
	ld.shared.f32 	%f180, [_ZZ31layer_norm_4d_kernel_vectorizedILi1024ELi4EEvPKfS1_S1_PfmmmmfE3tmp+180];
	add.f32 	%f181, %f177, %f179;
	add.f32 	%f182, %f178, %f180;
	ld.shared.f32 	%f183, [_ZZ31layer_norm_4d_kernel_vectorizedILi1024ELi4EEvPKfS1_S1_PfmmmmfE3tmp+184];
	ld.shared.f32 	%f184, [_ZZ31layer_norm_4d_kernel_vectorizedILi1024ELi4EEvPKfS1_S1_PfmmmmfE3tmp+188];
	add.f32 	%f185, %f181, %f183;
	add.f32 	%f186, %f182, %f184;
	ld.shared.f32 	%f187, [_ZZ31layer_norm_4d_kernel_vectorizedILi1024ELi4EEvPKfS1_S1_PfmmmmfE3tmp+192];
	ld.shared.f32 	%f188, [_ZZ31layer_norm_4d_kernel_vectorizedILi1024ELi4EEvPKfS1_S1_PfmmmmfE3tmp+196];
	add.f32 	%f189, %f185, %f187;
	add.f32 	%f190, %f186, %f188;
	ld.shared.f32 	%f191, [_ZZ31layer_norm_4d_kernel_vectorizedILi1024ELi4EEvPKfS1_S1_PfmmmmfE3tmp+200];
	ld.shared.f32 	%f192, [_ZZ31layer_norm_4d_kernel_vectorizedILi1024ELi4EEvPKfS1_S1_PfmmmmfE3tmp+204];
	add.f32 	%f193, %f189, %f191;
	add.f32 	%f194, %f190, %f192;
	ld.shared.f32 	%f195, [_ZZ31layer_norm_4d_kernel_vectorizedILi1024ELi4EEvPKfS1_S1_PfmmmmfE3tmp+208];
	ld.shared.f32 	%f196, [_ZZ31layer_norm_4d_kernel_vectorizedILi1024ELi4EEvPKfS1_S1_PfmmmmfE3tmp+212];
	add.f32 	%f197, %f193, %f195;
	add.f32 	%f198, %f194, %f196;
	ld.shared.f32 	%f199, [_ZZ31layer_norm_4d_kernel_vectorizedILi1024ELi4EEvPKfS1_S1_PfmmmmfE3tmp+216];
	ld.shared.f32 	%f200, [_ZZ31layer_norm_4d_kernel_vectorizedILi1024ELi4EEvPKfS1_S1_PfmmmmfE3tmp+220];
	add.f32 	%f201, %f197, %f199;
	add.f32 	%f202, %f198, %f200;
	ld.shared.f32 	%f203, [_ZZ31layer_norm_4d_kernel_vectorizedILi1024ELi4EEvPKfS1_S1_PfmmmmfE3tmp+224];
	ld.shared.f32 	%f204, [_ZZ31layer_norm_4d_kernel_vectorizedILi1024ELi4EEvPKfS1_S1_PfmmmmfE3tmp+228];
	add.f32 	%f205, %f201, %f203;
	add.f32 	%f206, %f202, %f204;
	ld.shared.f32 	%f207, [_ZZ31layer_norm_4d_kernel_vectorizedILi1024ELi4EEvPKfS1_S1_PfmmmmfE3tmp+232];
	ld.shared.f32 	%f208, [_ZZ31layer_norm_4d_kernel_vectorizedILi1024ELi4EEvPKfS1_S1_PfmmmmfE3tmp+236];
	add.f32 	%f209, %f205, %f207;
	add.f32 	%f210, %f206, %f208;
	ld.shared.f32 	%f211, [_ZZ31layer_norm_4d_kernel_vectorizedILi1024ELi4EEvPKfS1_S1_PfmmmmfE3tmp+240];
	ld.shared.f32 	%f212, [_ZZ31layer_norm_4d_kernel_vectorizedILi1024ELi4EEvPKfS1_S1_PfmmmmfE3tmp+244];
	add.f32 	%f213, %f209, %f211;
	add.f32 	%f214, %f210, %f212;
	ld.shared.f32 	%f215, [_ZZ31layer_norm_4d_kernel_vectorizedILi1024ELi4EEvPKfS1_S1_PfmmmmfE3tmp+248];
	ld.shared.f32 	%f216, [_ZZ31layer_norm_4d_kernel_vectorizedILi1024ELi4EEvPKfS1_S1_PfmmmmfE3tmp+252];
	add.f32 	%f217, %f213, %f215;
	add.f32 	%f218, %f214, %f216;
	ld.shared.f32 	%f219, [_ZZ31layer_norm_4d_kernel_vectorizedILi1024ELi4EEvPKfS1_S1_PfmmmmfE3tmp+256];
	ld.shared.f32 	%f220, [_ZZ31layer_norm_4d_kernel_vectorizedILi1024ELi4EEvPKfS1_S1_PfmmmmfE3tmp+260];
	add.f32 	%f221, %f217, %f219;
	add.f32 	%f222, %f218, %f220;
	ld.shared.f32 	%f223, [_ZZ31layer_norm_4d_kernel_vectorizedILi1024ELi4EEvPKfS1_S1_PfmmmmfE3tmp+264];
	ld.shared.f32 	%f224, [_ZZ31layer_norm_4d_kernel_vectorizedILi1024ELi4EEvPKfS1_S1_PfmmmmfE3tmp+268];
	add.f32 	%f225, %f221, %f223;
	add.f32 	%f226, %f222, %f224;
	ld.shared.f32 	%f227, [_ZZ31layer_norm_4d_kernel_vectorizedILi1024ELi4EEvPKfS1_S1_PfmmmmfE3tmp+272];
	ld.shared.f32 	%f228, [_ZZ31layer_norm_4d_kernel_vectorizedILi1024ELi4EEvPKfS1_S1_PfmmmmfE3tmp+276];
	add.f32 	%f229, %f225, %f227;
	add.f32 	%f230, %f226, %f228;
	ld.shared.f32 	%f231, [_ZZ31layer_norm_4d_kernel_vectorizedILi1024ELi4EEvPKfS1_S1_PfmmmmfE3tmp+280];
	ld.shared.f32 	%f232, [_ZZ31layer_norm_4d_kernel_vectorizedILi1024ELi4EEvPKfS1_S1_PfmmmmfE3tmp+284];
	add.f32 	%f233, %f229, %f231;
	add.f32 	%f234, %f230, %f232;
	cvt.rn.f32.u64 	%f235, %rd2;
	rcp.rn.f32 	%f236, %f235;
	mul.f32 	%f237, %f236, %f233;
	st.shared.f32 	[_ZZ31layer_norm_4d_kernel_vectorizedILi1024ELi4EEvPKfS1_S1_PfmmmmfE4mean], %f237;
	neg.f32 	%f238, %f237;
	mul.f32 	%f239, %f237, %f238;
	fma.rn.f32 	%f240, %f234, %f236, %f239;
	add.f32 	%f241, %f373, %f240;
	rsqrt.approx.f32 	%f242, %f241;
	st.shared.f32 	[_ZZ31layer_norm_4d_kernel_vectorizedILi1024ELi4EEvPKfS1_S1_PfmmmmfE7inv_std], %f242;
$L__BB1_13:
	setp.le.u64 	%p14, %rd3, %rd159;
	bar.sync 	0;
	@%p14 bra 	$L__BB1_20;
	not.b64 	%rd76, %rd159;
	add.s64 	%rd20, %rd3, %rd76;
	and.b64  	%rd77, %rd20, 3072;
	setp.eq.s64 	%p15, %rd77, 3072;
	@%p15 bra 	$L__BB1_17;
	ld.param.u64 	%rd144, [_Z31layer_norm_4d_kernel_vectorizedILi1024ELi4EEvPKfS1_S1_Pfmmmmf_param_7];
	ld.param.u64 	%rd139, [_Z31layer_norm_4d_kernel_vectorizedILi1024ELi4EEvPKfS1_S1_Pfmmmmf_param_6];
	ld.param.u64 	%rd134, [_Z31layer_norm_4d_kernel_vectorizedILi1024ELi4EEvPKfS1_S1_Pfmmmmf_param_5];
	ld.param.u64 	%rd129, [_Z31layer_norm_4d_kernel_vectorizedILi1024ELi4EEvPKfS1_S1_Pfmmmmf_param_3];
	ld.param.u64 	%rd127, [_Z31layer_norm_4d_kernel_vectorizedILi1024ELi4EEvPKfS1_S1_Pfmmmmf_param_2];
	ld.param.u64 	%rd125, [_Z31layer_norm_4d_kernel_vectorizedILi1024ELi4EEvPKfS1_S1_Pfmmmmf_param_1];
	ld.param.u64 	%rd123, [_Z31layer_norm_4d_kernel_vectorizedILi1024ELi4EEvPKfS1_S1_Pfmmmmf_param_0];
	shr.u64 	%rd78, %rd20, 10;
	add.s64 	%rd79, %rd78, 1;
	and.b64  	%rd80, %rd79, 3;
	mul.lo.s64 	%rd81, %rd144, %rd139;
	mul.lo.s64 	%rd82, %rd81, %rd134;
	mul.lo.s64 	%rd83, %rd82, %rd1;
	shl.b64 	%rd84, %rd83, 2;
	shl.b64 	%rd85, %rd159, 4;
	add.s64 	%rd86, %rd84, %rd85;
	cvta.to.global.u64 	%rd87, %rd129;
	add.s64 	%rd156, %rd87, %rd86;
	add.s64 	%rd155, %rd127, %rd85;
	add.s64 	%rd154, %rd125, %rd85;
	add.s64 	%rd153, %rd123, %rd86;
	neg.s64 	%rd152, %rd80;
$L__BB1_16:
	.pragma "nounroll";
	cvt.u64.u32 	%rd91, %r5;
	not.b64 	%rd92, %rd91;
	add.s64 	%rd94, %rd3, %rd92;
	and.b64  	%rd95, %rd94, 3072;
	add.s64 	%rd96, %rd95, 1024;
	and.b64  	%rd97, %rd96, 3072;
	or.b64  	%rd159, %rd97, %rd91;
	// begin inline asm
	ld.global.nc.v4.f32 {%f243,%f244,%f245,%f246}, [%rd153];
	// end inline asm
	// begin inline asm
	ld.global.nc.v4.f32 {%f247,%f248,%f249,%f250}, [%rd154];
	// end inline asm
	// begin inline asm
	ld.global.nc.v4.f32 {%f251,%f252,%f253,%f254}, [%rd155];
	// end inline asm
	ld.shared.f32 	%f255, [_ZZ31layer_norm_4d_kernel_vectorizedILi1024ELi4EEvPKfS1_S1_PfmmmmfE4mean];
	sub.f32 	%f256, %f243, %f255;
	ld.shared.f32 	%f257, [_ZZ31layer_norm_4d_kernel_vectorizedILi1024ELi4EEvPKfS1_S1_PfmmmmfE7inv_std];
	mul.f32 	%f258, %f256, %f257;
	fma.rn.f32 	%f259, %f258, %f247, %f251;
	sub.f32 	%f260, %f244, %f255;
	mul.f32 	%f261, %f260, %f257;
	fma.rn.f32 	%f262, %f261, %f248, %f252;
	sub.f32 	%f263, %f245, %f255;
	mul.f32 	%f264, %f263, %f257;
	fma.rn.f32 	%f265, %f264, %f249, %f253;
	sub.f32 	%f266, %f246, %f255;
	mul.f32 	%f267, %f266, %f257;
	fma.rn.f32 	%f268, %f267, %f250, %f254;
	st.global.v4.f32 	[%rd156], {%f259, %f262, %f265, %f268};
	add.s64 	%rd156, %rd156, 16384;
	add.s64 	%rd155, %rd155, 16384;
	add.s64 	%rd154, %rd154, 16384;
	add.s64 	%rd153, %rd153, 16384;
	add.s64 	%rd152, %rd152, 1;
	setp.ne.s64 	%p16, %rd152, 0;
	@%p16 bra 	$L__BB1_16;
$L__BB1_17:
	setp.lt.u64 	%p17, %rd20, 3072;
	@%p17 bra 	$L__BB1_20;
	ld.param.u64 	%rd130, [_Z31layer_norm_4d_kernel_vectorizedILi1024ELi4EEvPKfS1_S1_Pfmmmmf_param_3];
	ld.param.u64 	%rd124, [_Z31layer_norm_4d_kernel_vectorizedILi1024ELi4EEvPKfS1_S1_Pfmmmmf_param_0];
	mul.lo.s64 	%rd102, %rd2, %rd1;
	shl.b64 	%rd158, %rd159, 4;
	cvta.to.global.u64 	%rd103, %rd130;
	shl.b64 	%rd104, %rd102, 2;
	add.s64 	%rd39, %rd103, %rd104;
	add.s64 	%rd40, %rd124, %rd104;
$L__BB1_19:
	.pragma "nounroll";
	ld.param.u64 	%rd145, [_Z31layer_norm_4d_kernel_vectorizedILi1024ELi4EEvPKfS1_S1_Pfmmmmf_param_7];
	ld.param.u64 	%rd140, [_Z31layer_norm_4d_kernel_vectorizedILi1024ELi4EEvPKfS1_S1_Pfmmmmf_param_6];
	ld.param.u64 	%rd135, [_Z31layer_norm_4d_kernel_vectorizedILi1024ELi4EEvPKfS1_S1_Pfmmmmf_param_5];
	ld.param.u64 	%rd128, [_Z31layer_norm_4d_kernel_vectorizedILi1024ELi4EEvPKfS1_S1_Pfmmmmf_param_2];
	ld.param.u64 	%rd126, [_Z31layer_norm_4d_kernel_vectorizedILi1024ELi4EEvPKfS1_S1_Pfmmmmf_param_1];
	add.s64 	%rd105, %rd40, %rd158;
	// begin inline asm
	ld.global.nc.v4.f32 {%f269,%f270,%f271,%f272}, [%rd105];
	// end inline asm
	add.s64 	%rd106, %rd126, %rd158;
	// begin inline asm
	ld.global.nc.v4.f32 {%f273,%f274,%f275,%f276}, [%rd106];
	// end inline asm
	add.s64 	%rd107, %rd128, %rd158;
	// begin inline asm
	ld.global.nc.v4.f32 {%f277,%f278,%f279,%f280}, [%rd107];
	// end inline asm
	ld.shared.f32 	%f317, [_ZZ31layer_norm_4d_kernel_vectorizedILi1024ELi4EEvPKfS1_S1_PfmmmmfE4mean];
	sub.f32 	%f318, %f269, %f317;
	ld.shared.f32 	%f319, [_ZZ31layer_norm_4d_kernel_vectorizedILi1024ELi4EEvPKfS1_S1_PfmmmmfE7inv_std];
	mul.f32 	%f320, %f318, %f319;
	fma.rn.f32 	%f321, %f320, %f273, %f277;
	sub.f32 	%f322, %f270, %f317;
	mul.f32 	%f323, %f322, %f319;
	fma.rn.f32 	%f324, %f323, %f274, %f278;
	sub.f32 	%f325, %f271, %f317;
	mul.f32 	%f326, %f325, %f319;
	fma.rn.f32 	%f327, %f326, %f275, %f279;
	sub.f32 	%f328, %f272, %f317;
	mul.f32 	%f329, %f328, %f319;
	fma.rn.f32 	%f330, %f329, %f276, %f280;
	add.s64 	%rd117, %rd39, %rd158;
	st.global.v4.f32 	[%rd117], {%f321, %f324, %f327, %f330};
	add.s64 	%rd108, %rd105, 16384;
	// begin inline asm
	ld.global.nc.v4.f32 {%f281,%f282,%f283,%f284}, [%rd108];
	// end inline asm
	add.s64 	%rd109, %rd106, 16384;
	// begin inline asm
	ld.global.nc.v4.f32 {%f285,%f286,%f287,%f288}, [%rd109];
	// end inline asm
	add.s64 	%rd110, %rd107, 16384;
	// begin inline asm
	ld.global.nc.v4.f32 {%f289,%f290,%f291,%f292}, [%rd110];
	// end inline asm
	ld.shared.f32 	%f331, [_ZZ31layer_norm_4d_kernel_vectorizedILi1024ELi4EEvPKfS1_S1_PfmmmmfE4mean];
	sub.f32 	%f332, %f281, %f331;
	ld.shared.f32 	%f333, [_ZZ31layer_norm_4d_kernel_vectorizedILi1024ELi4EEvPKfS1_S1_PfmmmmfE7inv_std];
	mul.f32 	%f334, %f332, %f333;
	fma.rn.f32 	%f335, %f334, %f285, %f289;
	sub.f32 	%f336, %f282, %f331;
	mul.f32 	%f337, %f336, %f333;
	fma.rn.f32 	%f338, %f337, %f286, %f290;
	sub.f32 	%f339, %f283, %f331;
	mul.f32 	%f340, %f339, %f333;
	fma.rn.f32 	%f341, %f340, %f287, %f291;
	sub.f32 	%f342, %f284, %f331;
	mul.f32 	%f343, %f342, %f333;
	fma.rn.f32 	%f344, %f343, %f288, %f292;
	st.global.v4.f32 	[%rd117+16384], {%f335, %f338, %f341, %f344};
	add.s64 	%rd111, %rd105, 32768;
	// begin inline asm
	ld.global.nc.v4.f32 {%f293,%f294,%f295,%f296}, [%rd111];
	// end inline asm
	add.s64 	%rd112, %rd106, 32768;
	// begin inline asm
	ld.global.nc.v4.f32 {%f297,%f298,%f299,%f300}, [%rd112];
	// end inline asm
	add.s64 	%rd113, %rd107, 32768;
	// begin inline asm
	ld.global.nc.v4.f32 {%f301,%f302,%f303,%f304}, [%rd113];
	// end inline asm
	ld.shared.f32 	%f345, [_ZZ31layer_norm_4d_kernel_vectorizedILi1024ELi4EEvPKfS1_S1_PfmmmmfE4mean];
	sub.f32 	%f346, %f293, %f345;
	ld.shared.f32 	%f347, [_ZZ31layer_norm_4d_kernel_vectorizedILi1024ELi4EEvPKfS1_S1_PfmmmmfE7inv_std];
	mul.f32 	%f348, %f346, %f347;
	fma.rn.f32 	%f349, %f348, %f297, %f301;
	sub.f32 	%f350, %f294, %f345;
	mul.f32 	%f351, %f350, %f347;
	fma.rn.f32 	%f352, %f351, %f298, %f302;
	sub.f32 	%f353, %f295, %f345;
	mul.f32 	%f354, %f353, %f347;
	fma.rn.f32 	%f355, %f354, %f299, %f303;
	sub.f32 	%f356, %f296, %f345;
	mul.f32 	%f357, %f356, %f347;
	fma.rn.f32 	%f358, %f357, %f300, %f304;
	st.global.v4.f32 	[%rd117+32768], {%f349, %f352, %f355, %f358};
	add.s64 	%rd114, %rd105, 49152;
	// begin inline asm
	ld.global.nc.v4.f32 {%f305,%f306,%f307,%f308}, [%rd114];
	// end inline asm
	add.s64 	%rd115, %rd106, 49152;
	// begin inline asm
	ld.global.nc.v4.f32 {%f309,%f310,%f311,%f312}, [%rd115];
	// end inline asm
	add.s64 	%rd116, %rd107, 49152;
	// begin inline asm
	ld.global.nc.v4.f32 {%f313,%f314,%f315,%f316}, [%rd116];
	// end inline asm
	ld.shared.f32 	%f359, [_ZZ31layer_norm_4d_kernel_vectorizedILi1024ELi4EEvPKfS1_S1_PfmmmmfE4mean];
	sub.f32 	%f360, %f305, %f359;
	ld.shared.f32 	%f361, [_ZZ31layer_norm_4d_kernel_vectorizedILi1024ELi4EEvPKfS1_S1_PfmmmmfE7inv_std];
	mul.f32 	%f362, %f360, %f361;
	fma.rn.f32 	%f363, %f362, %f309, %f313;
	sub.f32 	%f364, %f306, %f359;
	mul.f32 	%f365, %f364, %f361;
	fma.rn.f32 	%f366, %f365, %f310, %f314;
	sub.f32 	%f367, %f307, %f359;
	mul.f32 	%f368, %f367, %f361;
	fma.rn.f32 	%f369, %f368, %f311, %f315;
	sub.f32 	%f370, %f308, %f359;
	mul.f32 	%f371, %f370, %f361;
	fma.rn.f32 	%f372, %f371, %f312, %f316;
	st.global.v4.f32 	[%rd117+49152], {%f363, %f366, %f369, %f372};
	add.s64 	%rd159, %rd159, 4096;
	add.s64 	%rd158, %rd158, 65536;
	mul.lo.s64 	%rd118, %rd140, %rd135;
	mul.lo.s64 	%rd119, %rd118, %rd145;
	shr.u64 	%rd120, %rd119, 2;
	setp.lt.u64 	%p18, %rd159, %rd120;
	@%p18 bra 	$L__BB1_19;
$L__BB1_20:
	ret;

}
	// .globl	_Z31layer_norm_4d_kernel_vectorizedILi1024ELi2EEvPKfS1_S1_Pfmmmmf
.visible .entry _Z31layer_norm_4d_kernel_vectorizedILi1024ELi2EEvPKfS1_S1_Pfmmmmf(
	.param .u64 .ptr .align 1 _Z31layer_norm_4d_kernel_vectorizedILi1024ELi2EEvPKfS1_S1_Pfmmmmf_param_0,
	.param .u64 .ptr .align 1 _Z31layer_norm_4d_kernel_vectorizedILi1024ELi2EEvPKfS1_S1_Pfmmmmf_param_1,
	.param .u64 .ptr .align 1 _Z31layer_norm_4d_kernel_vectorizedILi1024ELi2EEvPKfS1_S1_Pfmmmmf_param_2,
	.param .u64 .ptr .align 1 _Z31layer_norm_4d_kernel_vectorizedILi1024ELi2EEvPKfS1_S1_Pfmmmmf_param_3,
	.param .u64 _Z31layer_norm_4d_kernel_vectorizedILi1024ELi2EEvPKfS1_S1_Pfmmmmf_param_4,
	.param .u64 _Z31layer_norm_4d_kernel_vectorizedILi1024ELi2EEvPKfS1_S1_Pfmmmmf_param_5,
	.param .u64 _Z31layer_norm_4d_kernel_vectorizedILi1024ELi2EEvPKfS1_S1_Pfmmmmf_param_6,
	.param .u64 _Z31layer_norm_4d_kernel_vectorizedILi1024ELi2EEvPKfS1_S1_Pfmmmmf_param_7,
	.param .f32 _Z31layer_norm_4d_kernel_vectorizedILi1024ELi2EEvPKfS1_S1_Pfmmmmf_param_8
)
.maxntid 1024
{
	.reg .pred 	%p<17>;
	.reg .b32 	%r<63>;
	.reg .b32 	%f<303>;
	.reg .b64 	%rd<79>;
	// demoted variable
	.shared .align 4 .b8 _ZZ31layer_norm_4d_kernel_vectorizedILi1024ELi2EEvPKfS1_S1_PfmmmmfE3tmp[296];
	// demoted variable
	.shared .align 4 .f32 _ZZ31layer_norm_4d_kernel_vectorizedILi1024ELi2EEvPKfS1_S1_PfmmmmfE4mean;
	// demoted variable
	.shared .align 4 .f32 _ZZ31layer_norm_4d_kernel_vectorizedILi1024ELi2EEvPKfS1_S1_PfmmmmfE7inv_std;
	ld.param.u64 	%rd26, [_Z31layer_norm_4d_kernel_vectorizedILi1024ELi2EEvPKfS1_S1_Pfmmmmf_param_3];
	ld.param.u64 	%rd30, [_Z31layer_norm_4d_kernel_vectorizedILi1024ELi2EEvPKfS1_S1_Pfmmmmf_param_4];
	mov.u32 	%r4, %ctaid.x;
	cvt.u64.u32 	%rd1, %r4;
	setp.le.u64 	%p1, %rd30, %rd1;
	@%p1 bra 	$L__BB2_18;
	ld.param.u64 	%rd71, [_Z31layer_norm_4d_kernel_vectorizedILi1024ELi2EEvPKfS1_S1_Pfmmmmf_param_7];
	ld.param.u64 	%rd69, [_Z31layer_norm_4d_kernel_vectorizedILi1024ELi2EEvPKfS1_S1_Pfmmmmf_param_6];
	ld.param.u64 	%rd67, [_Z31layer_norm_4d_kernel_vectorizedILi1024ELi2EEvPKfS1_S1_Pfmmmmf_param_5];
	ld.param.u64 	%rd61, [_Z31layer_norm_4d_kernel_vectorizedILi1024ELi2EEvPKfS1_S1_Pfmmmmf_param_0];
	cvta.to.global.u64 	%rd31, %rd26;
	mov.u32 	%r5, %tid.x;
	mul.lo.s64 	%rd32, %rd69, %rd67;
	mul.lo.s64 	%rd2, %rd32, %rd71;
	mul.lo.s64 	%rd33, %rd2, %rd1;
	shl.b64 	%rd34, %rd33, 2;
	add.s64 	%rd3, %rd61, %rd34;
	add.s64 	%rd4, %rd31, %rd34;
	shr.u64 	%rd5, %rd2, 2;
	cvt.u64.u32 	%rd78, %r5;
	setp.le.u64 	%p2, %rd5, %rd78;
	mov.f32 	%f299, 0f00000000;
	mov.f32 	%f300, %f299;
	@%p2 bra 	$L__BB2_7;
	not.b64 	%rd35, %rd78;
	add.s64 	%rd7, %rd5, %rd35;
	and.b64  	%rd36, %rd7, 1024;
	setp.ne.s64 	%p3, %rd36, 0;
	mov.f32 	%f300, 0f00000000;
	mov.u64 	%rd75, %rd78;
	mov.f32 	%f299, %f300;
	@%p3 bra 	$L__BB2_4;
	shl.b64 	%rd38, %rd78, 4;
	add.s64 	%rd37, %rd3, %rd38;
	// begin inline asm
	ld.global.nc.v4.f32 {%f25,%f26,%f27,%f28}, [%rd37];
	// end inline asm
	add.f32 	%f29, %f25, %f26;
	add.f32 	%f30, %f27, %f29;
	add.f32 	%f31, %f28, %f30;
	add.f32 	%f299, %f31, 0f00000000;
	mul.f32 	%f32, %f26, %f26;
	fma.rn.f32 	%f33, %f25, %f25, %f32;
	fma.rn.f32 	%f34, %f27, %f27, %f33;
	fma.rn.f32 	%f35, %f28, %f28, %f34;
	add.f32 	%f300, %f35, 0f00000000;
	or.b64  	%rd75, %rd78, 1024;
$L__BB2_4:
	setp.lt.u64 	%p4, %rd7, 1024;
	@%p4 bra 	$L__BB2_7;
	ld.param.u64 	%rd72, [_Z31layer_norm_4d_kernel_vectorizedILi1024ELi2EEvPKfS1_S1_Pfmmmmf_param_7];
	ld.param.u64 	%rd70, [_Z31layer_norm_4d_kernel_vectorizedILi1024ELi2EEvPKfS1_S1_Pfmmmmf_param_6];
	ld.param.u64 	%rd68, [_Z31layer_norm_4d_kernel_vectorizedILi1024ELi2EEvPKfS1_S1_Pfmmmmf_param_5];
	ld.param.u64 	%rd62, [_Z31layer_norm_4d_kernel_vectorizedILi1024ELi2EEvPKfS1_S1_Pfmmmmf_param_0];
	mul.lo.s64 	%rd39, %rd72, %rd70;
	mul.lo.s64 	%rd40, %rd39, %rd68;
	mul.lo.s64 	%rd41, %rd40, %rd1;
	shl.b64 	%rd42, %rd41, 2;
	shl.b64 	%rd43, %rd75, 4;
	add.s64 	%rd44, %rd42, %rd43;
	add.s64 	%rd74, %rd62, %rd44;
$L__BB2_6:
	.pragma "nounroll";
	// begin inline asm
	ld.global.nc.v4.f32 {%f36,%f37,%f38,%f39}, [%rd74];
	// end inline asm
	add.f32 	%f44, %f36, %f37;
	add.f32 	%f45, %f38, %f44;
	add.f32 	%f46, %f39, %f45;
	add.f32 	%f47, %f299, %f46;
	mul.f32 	%f48, %f37, %f37;
	fma.rn.f32 	%f49, %f36, %f36, %f48;
	fma.rn.f32 	%f50, %f38, %f38, %f49;
	fma.rn.f32 	%f51, %f39, %f39, %f50;
	add.f32 	%f52, %f300, %f51;
	add.s64 	%rd46, %rd74, 16384;
	// begin inline asm
	ld.global.nc.v4.f32 {%f40,%f41,%f42,%f43}, [%rd46];
	// end inline asm
	add.f32 	%f53, %f40, %f41;
	add.f32 	%f54, %f42, %f53;
	add.f32 	%f55, %f43, %f54;
	add.f32 	%f299, %f47, %f55;
	mul.f32 	%f56, %f41, %f41;
	fma.rn.f32 	%f57, %f40, %f40, %f56;
	fma.rn.f32 	%f58, %f42, %f42, %f57;
	fma.rn.f32 	%f59, %f43, %f43, %f58;
	add.f32 	%f300, %f52, %f59;
	add.s64 	%rd75, %rd75, 2048;
	add.s64 	%rd74, %rd74, 32768;
	setp.lt.u64 	%p5, %rd75, %rd5;
	@%p5 bra 	$L__BB2_6;
$L__BB2_7:
	// begin inline asm
	mov.u32 %r6, %laneid;
	// end inline asm
	mov.b32 	%r8, %f299;
	mov.b32 	%r14, 1;
	mov.b32 	%r55, 31;
	mov.b32 	%r56, -1;
	// begin inline asm
	shfl.sync.down.b32 %r7, %r8, %r14, %r55, %r56;
	// end inline asm
	mov.b32 	%r13, %f300;
	// begin inline asm
	shfl.sync.down.b32 %r12, %r13, %r14, %r55, %r56;
	// end inline asm
	mov.b32 	%f60, %r7;
	mov.b32 	%f61, %r12;
	setp.gt.s32 	%p6, %r6, 30;
	add.f32 	%f62, %f299, %f60;
	add.f32 	%f63, %f300, %f61;
	selp.f32 	%f64, %f299, %f62, %p6;
	selp.f32 	%f65, %f300, %f63, %p6;
	mov.b32 	%r18, %f64;
	mov.b32 	%r24, 2;
	// begin inline asm
	shfl.sync.down.b32 %r17, %r18, %r24, %r55, %r56;
	// end inline asm
	mov.b32 	%r23, %f65;
	// begin inline asm
	shfl.sync.down.b32 %r22, %r23, %r24, %r55, %r56;
	// end inline asm
	mov.b32 	%f66, %r17;
	mov.b32 	%f67, %r22;
	setp.gt.s32 	%p7, %r6, 29;
	add.f32 	%f68, %f64, %f66;
	add.f32 	%f69, %f65, %f67;
	selp.f32 	%f70, %f64, %f68, %p7;
	selp.f32 	%f71, %f65, %f69, %p7;
	mov.b32 	%r28, %f70;
	mov.b32 	%r34, 4;
	// begin inline asm
	shfl.sync.down.b32 %r27, %r28, %r34, %r55, %r56;
	// end inline asm
	mov.b32 	%r33, %f71;
	// begin inline asm
	shfl.sync.down.b32 %r32, %r33, %r34, %r55, %r56;
	// end inline asm
	mov.b32 	%f72, %r27;
	mov.b32 	%f73, %r32;
	setp.gt.s32 	%p8, %r6, 27;
	add.f32 	%f74, %f70, %f72;
	add.f32 	%f75, %f71, %f73;
	selp.f32 	%f76, %f70, %f74, %p8;
	selp.f32 	%f77, %f71, %f75, %p8;
	mov.b32 	%r38, %f76;
	mov.b32 	%r44, 8;
	// begin inline asm
	shfl.sync.down.b32 %r37, %r38, %r44, %r55, %r56;
	// end inline asm
	mov.b32 	%r43, %f77;
	// begin inline asm
	shfl.sync.down.b32 %r42, %r43, %r44, %r55, %r56;
	// end inline asm
	mov.b32 	%f78, %r37;
	mov.b32 	%f79, %r42;
	setp.gt.s32 	%p9, %r6, 23;
	add.f32 	%f13, %f76, %f78;
	add.f32 	%f14, %f77, %f79;
	selp.f32 	%f302, %f76, %f13, %p9;
	selp.f32 	%f301, %f77, %f14, %p9;
	mov.b32 	%r48, %f302;
	mov.b32 	%r54, 16;
	// begin inline asm
	shfl.sync.down.b32 %r47, %r48, %r54, %r55, %r56;
	// end inline asm
	mov.b32 	%r53, %f301;
	// begin inline asm
	shfl.sync.down.b32 %r52, %r53, %r54, %r55, %r56;
	// end inline asm
	setp.gt.s32 	%p10, %r6, 15;
	@%p10 bra 	$L__BB2_10;
	mov.b32 	%f80, %r52;
	mov.b32 	%f81, %r47;
	add.f32 	%f302, %f13, %f81;
	add.f32 	%f301, %f14, %f80;
	setp.ne.s32 	%p11, %r6, 0;
	@%p11 bra 	$L__BB2_10;
	cvt.u32.u64 	%r57, %rd78;
	shr.u32 	%r58, %r57, 2;
	and.b32  	%r59, %r58, 248;
	mov.u32 	%r60, _ZZ31layer_norm_4d_kernel_vectorizedILi1024ELi2EEvPKfS1_S1_PfmmmmfE3tmp;
	add.s32 	%r61, %r60, %r59;
	st.shared.f32 	[%r61+32], %f302;
	st.shared.f32 	[%r61+36], %f301;
$L__BB2_10:
	cvt.u32.u64 	%r62, %rd78;
	bar.sync 	0;
	setp.ne.s32 	%p12, %r62, 0;
	@%p12 bra 	$L__BB2_12;
	ld.param.f32 	%f292, [_Z31layer_norm_4d_kernel_vectorizedILi1024ELi2EEvPKfS1_S1_Pfmmmmf_param_8];
	ld.shared.f32 	%f82, [_ZZ31layer_norm_4d_kernel_vectorizedILi1024ELi2EEvPKfS1_S1_PfmmmmfE3tmp+40];
	ld.shared.f32 	%f83, [_ZZ31layer_norm_4d_kernel_vectorizedILi1024ELi2EEvPKfS1_S1_PfmmmmfE3tmp+44];
	add.f32 	%f84, %f302, %f82;
	add.f32 	%f85, %f301, %f83;
	ld.shared.f32 	%f86, [_ZZ31layer_norm_4d_kernel_vectorizedILi1024ELi2EEvPKfS1_S1_PfmmmmfE3tmp+48];
	ld.shared.f32 	%f87, [_ZZ31layer_norm_4d_kernel_vectorizedILi1024ELi2EEvPKfS1_S1_PfmmmmfE3tmp+52];
	add.f32 	%f88, %f84, %f86;
	add.f32 	%f89, %f85, %f87;
	ld.shared.f32 	%f90, [_ZZ31layer_norm_4d_kernel_vectorizedILi1024ELi2EEvPKfS1_S1_PfmmmmfE3tmp+56];
	ld.shared.f32 	%f91, [_ZZ31layer_norm_4d_kernel_vectorizedILi1024ELi2EEvPKfS1_S1_PfmmmmfE3tmp+60];
	add.f32 	%f92, %f88, %f90;
	add.f32 	%f93, %f89, %f91;
	ld.shared.f32 	%f94, [_ZZ31layer_norm_4d_kernel_vectorizedILi1024ELi2EEvPKfS1_S1_PfmmmmfE3tmp+64];
	ld.shared.f32 	%f95, [_ZZ31layer_norm_4d_kernel_vectorizedILi1024ELi2EEvPKfS1_S1_PfmmmmfE3tmp+68];
	add.f32 	%f96, %f92, %f94;
	add.f32 	%f97, %f93, %f95;
	ld.shared.f32 	%f98, [_ZZ31layer_norm_4d_kernel_vectorizedILi1024ELi2EEvPKfS1_S1_PfmmmmfE3tmp+72];
	ld.shared.f32 	%f99, [_ZZ31layer_norm_4d_kernel_vectorizedILi1024ELi2EEvPKfS1_S1_PfmmmmfE3tmp+76];
	add.f32 	%f100, %f96, %f98;
	add.f32 	%f101, %f97, %f99;
	ld.shared.f32 	%f102, [_ZZ31layer_norm_4d_kernel_vectorizedILi1024ELi2EEvPKfS1_S1_PfmmmmfE3tmp+80];
	ld.shared.f32 	%f103, [_ZZ31layer_norm_4d_kernel_vectorizedILi1024ELi2EEvPKfS1_S1_PfmmmmfE3tmp+84];
	add.f32 	%f104, %f100, %f102;
	add.f32 	%f105, %f101, %f103;
	ld.shared.f32 	%f106, [_ZZ31layer_norm_4d_kernel_vectorizedILi1024ELi2EEvPKfS1_S1_PfmmmmfE3tmp+88];
	ld.shared.f32 	%f107, [_ZZ31layer_norm_4d_kernel_vectorizedILi1024ELi2EEvPKfS1_S1_PfmmmmfE3tmp+92];
	add.f32 	%f108, %f104, %f106;
	add.f32 	%f109, %f105, %f107;
	ld.shared.f32 	%f110, [_ZZ31layer_norm_4d_kernel_vectorizedILi1024ELi2EEvPKfS1_S1_PfmmmmfE3tmp+96];
	ld.shared.f32 	%f111, [_ZZ31layer_norm_4d_kernel_vectorizedILi1024ELi2EEvPKfS1_S1_PfmmmmfE3tmp+100];
	add.f32 	%f112, %f108, %f110;
	add.f32 	%f113, %f109, %f111;
	ld.shared.f32 	%f114, [_ZZ31layer_norm_4d_kernel_vectorizedILi1024ELi2EEvPKfS1_S1_PfmmmmfE3tmp+104];
	ld.shared.f32 	%f115, [_ZZ31layer_norm_4d_kernel_vectorizedILi1024ELi2EEvPKfS1_S1_PfmmmmfE3tmp+108];
	add.f32 	%f116, %f112, %f114;
	add.f32 	%f117, %f113, %f115;
	ld.shared.f32 	%f118, [_ZZ31layer_norm_4d_kernel_vectorizedILi1024ELi2EEvPKfS1_S1_PfmmmmfE3tmp+112];
	ld.shared.f32 	%f119, [_ZZ31layer_norm_4d_kernel_vectorizedILi1024ELi2EEvPKfS1_S1_PfmmmmfE3tmp+116];
	add.f32 	%f120, %f116, %f118;
	add.f32 	%f121, %f117, %f119;
	ld.shared.f32 	%f122, [_ZZ31layer_norm_4d_kernel_vectorizedILi1024ELi2EEvPKfS1_S1_PfmmmmfE3tmp+120];
	ld.shared.f32 	%f123, [_ZZ31layer_norm_4d_kernel_vectorizedILi1024ELi2EEvPKfS1_S1_PfmmmmfE3tmp+124];
	add.f32 	%f124, %f120, %f122;
	add.f32 	%f125, %f121, %f123;
	ld.shared.f32 	%f126, [_ZZ31layer_norm_4d_kernel_vectorizedILi1024ELi2EEvPKfS1_S1_PfmmmmfE3tmp+128];
	ld.shared.f32 	%f127, [_ZZ31layer_norm_4d_kernel_vectorizedILi1024ELi2EEvPKfS1_S1_PfmmmmfE3tmp+132];
	add.f32 	%f128, %f124, %f126;
	add.f32 	%f129, %f125, %f127;
	ld.shared.f32 	%f130, [_ZZ31layer_norm_4d_kernel_vectorizedILi1024ELi2EEvPKfS1_S1_PfmmmmfE3tmp+136];
	ld.shared.f32 	%f131, [_ZZ31layer_norm_4d_kernel_vectorizedILi1024ELi2EEvPKfS1_S1_PfmmmmfE3tmp+140];
	add.f32 	%f132, %f128, %f130;
	add.f32 	%f133, %f129, %f131;
	ld.shared.f32 	%f134, [_ZZ31layer_norm_4d_kernel_vectorizedILi1024ELi2EEvPKfS1_S1_PfmmmmfE3tmp+144];
	ld.shared.f32 	%f135, [_ZZ31layer_norm_4d_kernel_vectorizedILi1024ELi2EEvPKfS1_S1_PfmmmmfE3tmp+148];
	add.f32 	%f136, %f132, %f134;
	add.f32 	%f137, %f133, %f135;
	ld.shared.f32 	%f138, [_ZZ31layer_norm_4d_kernel_vectorizedILi1024ELi2EEvPKfS1_S1_PfmmmmfE3tmp+152];
	ld.shared.f32 	%f139, [_ZZ31layer_norm_4d_kernel_vectorizedILi1024ELi2EEvPKfS1_S1_PfmmmmfE3tmp+156];
	add.f32 	%f140, %f136, %f138;
	add.f32 	%f141, %f137, %f139;
	ld.shared.f32 	%f142, [_ZZ31layer_norm_4d_kernel_vectorizedILi1024ELi2EEvPKfS1_S1_PfmmmmfE3tmp+160];
	ld.shared.f32 	%f143, [_ZZ31layer_norm_4d_kernel_vectorizedILi1024ELi2EEvPKfS1_S1_PfmmmmfE3tmp+164];
	add.f32 	%f144, %f140, %f142;
	add.f32 	%f145, %f141, %f143;
	ld.shared.f32 	%f146, [_ZZ31layer_norm_4d_kernel_vectorizedILi1024ELi2EEvPKfS1_S1_PfmmmmfE3tmp+168];
	ld.shared.f32 	%f147, [_ZZ31layer_norm_4d_kernel_vectorizedILi1024ELi2EEvPKfS1_S1_PfmmmmfE3tmp+172];
	add.f32 	%f148, %f144, %f146;
	add.f32 	%f149, %f145, %f147;
	ld.shared.f32 	%f150, [_ZZ31layer_norm_4d_kernel_vectorizedILi1024ELi2EEvPKfS1_S1_PfmmmmfE3tmp+176];
	ld.shared.f32 	%f151, [_ZZ31layer_norm_4d_kernel_vectorizedILi1024ELi2EEvPKfS1_S1_PfmmmmfE3tmp+180];
	add.f32 	%f152, %f148, %f150;
	add.f32 	%f153, %f149, %f151;
	ld.shared.f32 	%f154, [_ZZ31layer_norm_4d_kernel_vectorizedILi1024ELi2EEvPKfS1_S1_PfmmmmfE3tmp+184];
	ld.shared.f32 	%f155, [_ZZ31layer_norm_4d_kernel_vectorizedILi1024ELi2EEvPKfS1_S1_PfmmmmfE3tmp+188];
	add.f32 	%f156, %f152, %f154;
	add.f32 	%f157, %f153, %f155;
	ld.shared.f32 	%f158, [_ZZ31layer_norm_4d_kernel_vectorizedILi1024ELi2EEvPKfS1_S1_PfmmmmfE3tmp+192];
	ld.shared.f32 	%f159, [_ZZ31layer_norm_4d_kernel_vectorizedILi1024ELi2EEvPKfS1_S1_PfmmmmfE3tmp+196];
	add.f32 	%f160, %f156, %f158;
	add.f32 	%f161, %f157, %f159;
	ld.shared.f32 	%f162, [_ZZ31layer_norm_4d_kernel_vectorizedILi1024ELi2EEvPKfS1_S1_PfmmmmfE3tmp+200];
	ld.shared.f32 	%f163, [_ZZ31layer_norm_4d_kernel_vectorizedILi1024ELi2EEvPKfS1_S1_PfmmmmfE3tmp+204];
	add.f32 	%f164, %f160, %f162;
	add.f32 	%f165, %f161, %f163;
	ld.shared.f32 	%f166, [_ZZ31layer_norm_4d_kernel_vectorizedILi1024ELi2EEvPKfS1_S1_PfmmmmfE3tmp+208];
	ld.shared.f32 	%f167, [_ZZ31layer_norm_4d_kernel_vectorizedILi1024ELi2EEvPKfS1_S1_PfmmmmfE3tmp+212];
	add.f32 	%f168, %f164, %f166;
	add.f32 	%f169, %f165, %f167;
	ld.shared.f32 	%f170, [_ZZ31layer_norm_4d_kernel_vectorizedILi1024ELi2EEvPKfS1_S1_PfmmmmfE3tmp+216];
	ld.shared.f32 	%f171, [_ZZ31layer_norm_4d_kernel_vectorizedILi1024ELi2EEvPKfS1_S1_PfmmmmfE3tmp+220];
	add.f32 	%f172, %f168, %f170;
	add.f32 	%f173, %f169, %f171;
	ld.shared.f32 	%f174, [_ZZ31layer_norm_4d_kernel_vectorizedILi1024ELi2EEvPKfS1_S1_PfmmmmfE3tmp+224];
	ld.shared.f32 	%f175, [_ZZ31layer_norm_4d_kernel_vectorizedILi1024ELi2EEvPKfS1_S1_PfmmmmfE3tmp+228];
	add.f32 	%f176, %f172, %f174;
	add.f32 	%f177, %f173, %f175;
	ld.shared.f32 	%f178, [_ZZ31layer_norm_4d_kernel_vectorizedILi1024ELi2EEvPKfS1_S1_PfmmmmfE3tmp+232];
	ld.shared.f32 	%f179, [_ZZ31layer_norm_4d_kernel_vectorizedILi1024ELi2EEvPKfS1_S1_PfmmmmfE3tmp+236];
	add.f32 	%f180, %f176, %f178;
	add.f32 	%f181, %f177, %f179;
	ld.shared.f32 	%f182, [_ZZ31layer_norm_4d_kernel_vectorizedILi1024ELi2EEvPKfS1_S1_PfmmmmfE3tmp+240];
	ld.shared.f32 	%f183, [_ZZ31layer_norm_4d_kernel_vectorizedILi1024ELi2EEvPKfS1_S1_PfmmmmfE3tmp+244];
	add.f32 	%f184, %f180, %f182;
	add.f32 	%f185, %f181, %f183;
	ld.shared.f32 	%f186, [_ZZ31layer_norm_4d_kernel_vectorizedILi1024ELi2EEvPKfS1_S1_PfmmmmfE3tmp+248];
	ld.shared.f32 	%f187, [_ZZ31layer_norm_4d_kernel_vectorizedILi1024ELi2EEvPKfS1_S1_PfmmmmfE3tmp+252];
	add.f32 	%f188, %f184, %f186;
	add.f32 	%f189, %f185, %f187;
	ld.shared.f32 	%f190, [_ZZ31layer_norm_4d_kernel_vectorizedILi1024ELi2EEvPKfS1_S1_PfmmmmfE3tmp+256];
	ld.shared.f32 	%f191, [_ZZ31layer_norm_4d_kernel_vectorizedILi1024ELi2EEvPKfS1_S1_PfmmmmfE3tmp+260];
	add.f32 	%f192, %f188, %f190;
	add.f32 	%f193, %f189, %f191;
	ld.shared.f32 	%f194, [_ZZ31layer_norm_4d_kernel_vectorizedILi1024ELi2EEvPKfS1_S1_PfmmmmfE3tmp+264];
	ld.shared.f32 	%f195, [_ZZ31layer_norm_4d_kernel_vectorizedILi1024ELi2EEvPKfS1_S1_PfmmmmfE3tmp+268];
	add.f32 	%f196, %f192, %f194;
	add.f32 	%f197, %f193, %f195;
	ld.shared.f32 	%f198, [_ZZ31layer_norm_4d_kernel_vectorizedILi1024ELi2EEvPKfS1_S1_PfmmmmfE3tmp+272];
	ld.shared.f32 	%f199, [_ZZ31layer_norm_4d_kernel_vectorizedILi1024ELi2EEvPKfS1_S1_PfmmmmfE3tmp+276];
	add.f32 	%f200, %f196, %f198;
	add.f32 	%f201, %f197, %f199;
	ld.shared.f32 	%f202, [_ZZ31layer_norm_4d_kernel_vectorizedILi1024ELi2EEvPKfS1_S1_PfmmmmfE3tmp+280];
	ld.shared.f32 	%f203, [_ZZ31layer_norm_4d_kernel_vectorizedILi1024ELi2EEvPKfS1_S1_PfmmmmfE3tmp+284];
	add.f32 	%f204, %f200, %f202;
	add.f32 	%f205, %f201, %f203;
	cvt.rn.f32.u64 	%f206, %rd2;
	rcp.rn.f32 	%f207, %f206;
	mul.f32 	%f208, %f207, %f204;
	st.shared.f32 	[_ZZ31layer_norm_4d_kernel_vectorizedILi1024ELi2EEvPKfS1_S1_PfmmmmfE4mean], %f208;
	neg.f32 	%f209, %f208;
	mul.f32 	%f210, %f208, %f209;
	fma.rn.f32 	%f211, %f205, %f207, %f210;
	add.f32 	%f212, %f292, %f211;
	rsqrt.approx.f32 	%f213, %f212;
	st.shared.f32 	[_ZZ31layer_norm_4d_kernel_vectorizedILi1024ELi2EEvPKfS1_S1_PfmmmmfE7inv_std], %f213;
$L__BB2_12:
	setp.le.u64 	%p13, %rd5, %rd78;
	bar.sync 	0;
	@%p13 bra 	$L__BB2_18;
	not.b64 	%rd47, %rd78;
	add.s64 	%rd15, %rd5, %rd47;
	and.b64  	%rd48, %rd15, 1024;
	setp.ne.s64 	%p14, %rd48, 0;
	@%p14 bra 	$L__BB2_15;
	ld.param.u64 	%rd65, [_Z31layer_norm_4d_kernel_vectorizedILi1024ELi2EEvPKfS1_S1_Pfmmmmf_param_2];
	ld.param.u64 	%rd63, [_Z31layer_norm_4d_kernel_vectorizedILi1024ELi2EEvPKfS1_S1_Pfmmmmf_param_1];
	shl.b64 	%rd52, %rd78, 4;
	add.s64 	%rd49, %rd3, %rd52;
	// begin inline asm
	ld.global.nc.v4.f32 {%f214,%f215,%f216,%f217}, [%rd49];
	// end inline asm
	add.s64 	%rd50, %rd63, %rd52;
	// begin inline asm
	ld.global.nc.v4.f32 {%f218,%f219,%f220,%f221}, [%rd50];
	// end inline asm
	add.s64 	%rd51, %rd65, %rd52;
	// begin inline asm
	ld.global.nc.v4.f32 {%f222,%f223,%f224,%f225}, [%rd51];
	// end inline asm
	ld.shared.f32 	%f226, [_ZZ31layer_norm_4d_kernel_vectorizedILi1024ELi2EEvPKfS1_S1_PfmmmmfE4mean];
	sub.f32 	%f227, %f214, %f226;
	ld.shared.f32 	%f228, [_ZZ31layer_norm_4d_kernel_vectorizedILi1024ELi2EEvPKfS1_S1_PfmmmmfE7inv_std];
	mul.f32 	%f229, %f227, %f228;
	fma.rn.f32 	%f230, %f229, %f218, %f222;
	sub.f32 	%f231, %f215, %f226;
	mul.f32 	%f232, %f231, %f228;
	fma.rn.f32 	%f233, %f232, %f219, %f223;
	sub.f32 	%f234, %f216, %f226;
	mul.f32 	%f235, %f234, %f228;
	fma.rn.f32 	%f236, %f235, %f220, %f224;
	sub.f32 	%f237, %f217, %f226;
	mul.f32 	%f238, %f237, %f228;
	fma.rn.f32 	%f239, %f238, %f221, %f225;
	add.s64 	%rd53, %rd4, %rd52;
	st.global.v4.f32 	[%rd53], {%f230, %f233, %f236, %f239};
	or.b64  	%rd78, %rd78, 1024;
$L__BB2_15:
	setp.lt.u64 	%p15, %rd15, 1024;
	@%p15 bra 	$L__BB2_18;
	shl.b64 	%rd77, %rd78, 4;
$L__BB2_17:
	.pragma "nounroll";
	ld.param.u64 	%rd66, [_Z31layer_norm_4d_kernel_vectorizedILi1024ELi2EEvPKfS1_S1_Pfmmmmf_param_2];
	ld.param.u64 	%rd64, [_Z31layer_norm_4d_kernel_vectorizedILi1024ELi2EEvPKfS1_S1_Pfmmmmf_param_1];
	add.s64 	%rd54, %rd3, %rd77;
	// begin inline asm
	ld.global.nc.v4.f32 {%f240,%f241,%f242,%f243}, [%rd54];
	// end inline asm
	add.s64 	%rd55, %rd64, %rd77;
	// begin inline asm
	ld.global.nc.v4.f32 {%f244,%f245,%f246,%f247}, [%rd55];
	// end inline asm
	add.s64 	%rd56, %rd66, %rd77;
	// begin inline asm
	ld.global.nc.v4.f32 {%f248,%f249,%f250,%f251}, [%rd56];
	// end inline asm
	ld.shared.f32 	%f264, [_ZZ31layer_norm_4d_kernel_vectorizedILi1024ELi2EEvPKfS1_S1_PfmmmmfE4mean];
	sub.f32 	%f265, %f240, %f264;
	ld.shared.f32 	%f266, [_ZZ31layer_norm_4d_kernel_vectorizedILi1024ELi2EEvPKfS1_S1_PfmmmmfE7inv_std];
	mul.f32 	%f267, %f265, %f266;
	fma.rn.f32 	%f268, %f267, %f244, %f248;
	sub.f32 	%f269, %f241, %f264;
	mul.f32 	%f270, %f269, %f266;
	fma.rn.f32 	%f271, %f270, %f245, %f249;
	sub.f32 	%f272, %f242, %f264;
	mul.f32 	%f273, %f272, %f266;
	fma.rn.f32 	%f274, %f273, %f246, %f250;
	sub.f32 	%f275, %f243, %f264;
	mul.f32 	%f276, %f275, %f266;
	fma.rn.f32 	%f277, %f276, %f247, %f251;
	add.s64 	%rd60, %rd4, %rd77;
	st.global.v4.f32 	[%rd60], {%f268, %f271, %f274, %f277};
	add.s64 	%rd57, %rd54, 16384;
	// begin inline asm
	ld.global.nc.v4.f32 {%f252,%f253,%f254,%f255}, [%rd57];
	// end inline asm
	add.s64 	%rd58, %rd55, 16384;
	// begin inline asm
	ld.global.nc.v4.f32 {%f256,%f257,%f258,%f259}, [%rd58];
	// end inline asm
	add.s64 	%rd59, %rd56, 16384;
	// begin inline asm
	ld.global.nc.v4.f32 {%f260,%f261,%f262,%f263}, [%rd59];
	// end inline asm
	ld.shared.f32 	%f278, [_ZZ31layer_norm_4d_kernel_vectorizedILi1024ELi2EEvPKfS1_S1_PfmmmmfE4mean];
	sub.f32 	%f279, %f252, %f278;
	ld.shared.f32 	%f280, [_ZZ31layer_norm_4d_kernel_vectorizedILi1024ELi2EEvPKfS1_S1_PfmmmmfE7inv_std];
	mul.f32 	%f281, %f279, %f280;
	fma.rn.f32 	%f282, %f281, %f256, %f260;
	sub.f32 	%f283, %f253, %f278;
	mul.f32 	%f284, %f283, %f280;
	fma.rn.f32 	%f285, %f284, %f257, %f261;
	sub.f32 	%f286, %f254, %f278;
	mul.f32 	%f287, %f286, %f280;
	fma.rn.f32 	%f288, %f287, %f258, %f262;
	sub.f32 	%f289, %f255, %f278;
	mul.f32 	%f290, %f289, %f280;
	fma.rn.f32 	%f291, %f290, %f259, %f263;
	st.global.v4.f32 	[%rd60+16384], {%f282, %f285, %f288, %f291};
	add.s64 	%rd78, %rd78, 2048;
	add.s64 	%rd77, %rd77, 32768;
	setp.lt.u64 	%p16, %rd78, %rd5;
	@%p16 bra 	$L__BB2_17;
$L__BB2_18:
	ret;

}
	// .globl	_Z31layer_norm_4d_kernel_vectorizedILi512ELi8EEvPKfS1_S1_Pfmmmmf
.visible .entry _Z31layer_norm_4d_kernel_vectorizedILi512ELi8EEvPKfS1_S1_Pfmmmmf(
	.param .u64 .ptr .align 1 _Z31layer_norm_4d_kernel_vectorizedILi512ELi8EEvPKfS1_S1_Pfmmmmf_param_0,
	.param .u64 .ptr .align 1 _Z31layer_norm_4d_kernel_vectorizedILi512ELi8EEvPKfS1_S1_Pfmmmmf_param_1,
	.param .u64 .ptr .align 1 _Z31layer_norm_4d_kernel_vectorizedILi512ELi8EEvPKfS1_S1_Pfmmmmf_param_2,
	.param .u64 .ptr .align 1 _Z31layer_norm_4d_kernel_vectorizedILi512ELi8EEvPKfS1_S1_Pfmmmmf_param_3,
	.param .u64 _Z31layer_norm_4d_kernel_vectorizedILi512ELi8EEvPKfS1_S1_Pfmmmmf_param_4,
	.param .u64 _Z31layer_norm_4d_kernel_vectorizedILi512ELi8EEvPKfS1_S1_Pfmmmmf_param_5,
	.param .u64 _Z31layer_norm_4d_kernel_vectorizedILi512ELi8EEvPKfS1_S1_Pfmmmmf_param_6,
	.param .u64 _Z31layer_norm_4d_kernel_vectorizedILi512ELi8EEvPKfS1_S1_Pfmmmmf_param_7,
	.param .f32 _Z31layer_norm_4d_kernel_vectorizedILi512ELi8EEvPKfS1_S1_Pfmmmmf_param_8
)
.maxntid 1024
{
	.reg .pred 	%p<19>;
	.reg .b32 	%r<65>;
	.reg .b32 	%f<478>;
	.reg .b64 	%rd<177>;
	// demoted variable
	.shared .align 4 .b8 _ZZ31layer_norm_4d_kernel_vectorizedILi512ELi8EEvPKfS1_S1_PfmmmmfE3tmp[152];
	// demoted variable
	.shared .align 4 .f32 _ZZ31layer_norm_4d_kernel_vectorizedILi512ELi8EEvPKfS1_S1_PfmmmmfE4mean;
	// demoted variable
	.shared .align 4 .f32 _ZZ31layer_norm_4d_kernel_vectorizedILi512ELi8EEvPKfS1_S1_PfmmmmfE7inv_std;
	ld.param.u64 	%rd52, [_Z31layer_norm_4d_kernel_vectorizedILi512ELi8EEvPKfS1_S1_Pfmmmmf_param_4];
	mov.u32 	%r4, %ctaid.x;
	cvt.u64.u32 	%rd1, %r4;
	setp.le.u64 	%p1, %rd52, %rd1;
	@%p1 bra 	$L__BB3_20;
	ld.param.u64 	%rd158, [_Z31layer_norm_4d_kernel_vectorizedILi512ELi8EEvPKfS1_S1_Pfmmmmf_param_7];
	ld.param.u64 	%rd153, [_Z31layer_norm_4d_kernel_vectorizedILi512ELi8EEvPKfS1_S1_Pfmmmmf_param_6];
	ld.param.u64 	%rd148, [_Z31layer_norm_4d_kernel_vectorizedILi512ELi8EEvPKfS1_S1_Pfmmmmf_param_5];
	mov.u32 	%r5, %tid.x;
	mul.lo.s64 	%rd53, %rd153, %rd148;
	mul.lo.s64 	%rd2, %rd53, %rd158;
	shr.u64 	%rd3, %rd2, 2;
	cvt.u64.u32 	%rd176, %r5;
	setp.le.u64 	%p2, %rd3, %rd176;
	mov.f32 	%f474, 0f00000000;
	mov.f32 	%f475, %f474;
	@%p2 bra 	$L__BB3_8;
	not.b64 	%rd54, %rd176;
	add.s64 	%rd5, %rd3, %rd54;
	and.b64  	%rd55, %rd5, 3584;
	setp.eq.s64 	%p3, %rd55, 3584;
	mov.f32 	%f475, 0f00000000;
	mov.u64 	%rd166, %rd176;
	mov.f32 	%f474, %f475;
	@%p3 bra 	$L__BB3_5;
	ld.param.u64 	%rd159, [_Z31layer_norm_4d_kernel_vectorizedILi512ELi8EEvPKfS1_S1_Pfmmmmf_param_7];
	ld.param.u64 	%rd154, [_Z31layer_norm_4d_kernel_vectorizedILi512ELi8EEvPKfS1_S1_Pfmmmmf_param_6];
	ld.param.u64 	%rd149, [_Z31layer_norm_4d_kernel_vectorizedILi512ELi8EEvPKfS1_S1_Pfmmmmf_param_5];
	ld.param.u64 	%rd138, [_Z31layer_norm_4d_kernel_vectorizedILi512ELi8EEvPKfS1_S1_Pfmmmmf_param_0];
	mul.lo.s64 	%rd56, %rd159, %rd154;
	mul.lo.s64 	%rd57, %rd56, %rd149;
	mul.lo.s64 	%rd58, %rd57, %rd1;
	shl.b64 	%rd59, %rd58, 2;
	shl.b64 	%rd60, %rd176, 4;
	add.s64 	%rd61, %rd59, %rd60;
	add.s64 	%rd164, %rd138, %rd61;
	shr.u64 	%rd62, %rd5, 9;
	add.s64 	%rd63, %rd62, 1;
	and.b64  	%rd64, %rd63, 7;
	neg.s64 	%rd163, %rd64;
	mov.f32 	%f475, 0f00000000;
	mov.u64 	%rd166, %rd176;
$L__BB3_4:
	.pragma "nounroll";
	// begin inline asm
	ld.global.nc.v4.f32 {%f28,%f29,%f30,%f31}, [%rd164];
	// end inline asm
	add.f32 	%f32, %f28, %f29;
	add.f32 	%f33, %f30, %f32;
	add.f32 	%f34, %f31, %f33;
	add.f32 	%f474, %f474, %f34;
	mul.f32 	%f35, %f29, %f29;
	fma.rn.f32 	%f36, %f28, %f28, %f35;
	fma.rn.f32 	%f37, %f30, %f30, %f36;
	fma.rn.f32 	%f38, %f31, %f31, %f37;
	add.f32 	%f475, %f475, %f38;
	add.s64 	%rd166, %rd166, 512;
	add.s64 	%rd164, %rd164, 8192;
	add.s64 	%rd163, %rd163, 1;
	setp.ne.s64 	%p4, %rd163, 0;
	@%p4 bra 	$L__BB3_4;
$L__BB3_5:
	setp.lt.u64 	%p5, %rd5, 3584;
	@%p5 bra 	$L__BB3_8;
	ld.param.u64 	%rd160, [_Z31layer_norm_4d_kernel_vectorizedILi512ELi8EEvPKfS1_S1_Pfmmmmf_param_7];
	ld.param.u64 	%rd155, [_Z31layer_norm_4d_kernel_vectorizedILi512ELi8EEvPKfS1_S1_Pfmmmmf_param_6];
	ld.param.u64 	%rd150, [_Z31layer_norm_4d_kernel_vectorizedILi512ELi8EEvPKfS1_S1_Pfmmmmf_param_5];
	ld.param.u64 	%rd139, [_Z31layer_norm_4d_kernel_vectorizedILi512ELi8EEvPKfS1_S1_Pfmmmmf_param_0];
	mul.lo.s64 	%rd66, %rd160, %rd155;
	mul.lo.s64 	%rd67, %rd66, %rd150;
	mul.lo.s64 	%rd68, %rd67, %rd1;
	shl.b64 	%rd69, %rd68, 2;
	shl.b64 	%rd70, %rd166, 4;
	add.s64 	%rd71, %rd69, %rd70;
	add.s64 	%rd72, %rd71, %rd139;
	add.s64 	%rd167, %rd72, 32768;
$L__BB3_7:
	.pragma "nounroll";
	add.s64 	%rd73, %rd167, -32768;
	// begin inline asm
	ld.global.nc.v4.f32 {%f39,%f40,%f41,%f42}, [%rd73];
	// end inline asm
	add.f32 	%f71, %f39, %f40;
	add.f32 	%f72, %f41, %f71;
	add.f32 	%f73, %f42, %f72;
	add.f32 	%f74, %f474, %f73;
	mul.f32 	%f75, %f40, %f40;
	fma.rn.f32 	%f76, %f39, %f39, %f75;
	fma.rn.f32 	%f77, %f41, %f41, %f76;
	fma.rn.f32 	%f78, %f42, %f42, %f77;
	add.f32 	%f79, %f475, %f78;
	add.s64 	%rd74, %rd167, -24576;
	// begin inline asm
	ld.global.nc.v4.f32 {%f43,%f44,%f45,%f46}, [%rd74];
	// end inline asm
	add.f32 	%f80, %f43, %f44;
	add.f32 	%f81, %f45, %f80;
	add.f32 	%f82, %f46, %f81;
	add.f32 	%f83, %f74, %f82;
	mul.f32 	%f84, %f44, %f44;
	fma.rn.f32 	%f85, %f43, %f43, %f84;
	fma.rn.f32 	%f86, %f45, %f45, %f85;
	fma.rn.f32 	%f87, %f46, %f46, %f86;
	add.f32 	%f88, %f79, %f87;
	add.s64 	%rd75, %rd167, -16384;
	// begin inline asm
	ld.global.nc.v4.f32 {%f47,%f48,%f49,%f50}, [%rd75];
	// end inline asm
	add.f32 	%f89, %f47, %f48;
	add.f32 	%f90, %f49, %f89;
	add.f32 	%f91, %f50, %f90;
	add.f32 	%f92, %f83, %f91;
	mul.f32 	%f93, %f48, %f48;
	fma.rn.f32 	%f94, %f47, %f47, %f93;
	fma.rn.f32 	%f95, %f49, %f49, %f94;
	fma.rn.f32 	%f96, %f50, %f50, %f95;
	add.f32 	%f97, %f88, %f96;
	add.s64 	%rd76, %rd167, -8192;
	// begin inline asm
	ld.global.nc.v4.f32 {%f51,%f52,%f53,%f54}, [%rd76];
	// end inline asm
	add.f32 	%f98, %f51, %f52;
	add.f32 	%f99, %f53, %f98;
	add.f32 	%f100, %f54, %f99;
	add.f32 	%f101, %f92, %f100;
	mul.f32 	%f102, %f52, %f52;
	fma.rn.f32 	%f103, %f51, %f51, %f102;
	fma.rn.f32 	%f104, %f53, %f53, %f103;
	fma.rn.f32 	%f105, %f54, %f54, %f104;
	add.f32 	%f106, %f97, %f105;
	// begin inline asm
	ld.global.nc.v4.f32 {%f55,%f56,%f57,%f58}, [%rd167];
	// end inline asm
	add.f32 	%f107, %f55, %f56;
	add.f32 	%f108, %f57, %f107;
	add.f32 	%f109, %f58, %f108;
	add.f32 	%f110, %f101, %f109;
	mul.f32 	%f111, %f56, %f56;
	fma.rn.f32 	%f112, %f55, %f55, %f111;
	fma.rn.f32 	%f113, %f57, %f57, %f112;
	fma.rn.f32 	%f114, %f58, %f58, %f113;
	add.f32 	%f115, %f106, %f114;
	add.s64 	%rd78, %rd167, 8192;
	// begin inline asm
	ld.global.nc.v4.f32 {%f59,%f60,%f61,%f62}, [%rd78];
	// end inline asm
	add.f32 	%f116, %f59, %f60;
	add.f32 	%f117, %f61, %f116;
	add.f32 	%f118, %f62, %f117;
	add.f32 	%f119, %f110, %f118;
	mul.f32 	%f120, %f60, %f60;
	fma.rn.f32 	%f121, %f59, %f59, %f120;
	fma.rn.f32 	%f122, %f61, %f61, %f121;
	fma.rn.f32 	%f123, %f62, %f62, %f122;
	add.f32 	%f124, %f115, %f123;
	add.s64 	%rd79, %rd167, 16384;
	// begin inline asm
	ld.global.nc.v4.f32 {%f63,%f64,%f65,%f66}, [%rd79];
	// end inline asm
	add.f32 	%f125, %f63, %f64;
	add.f32 	%f126, %f65, %f125;
	add.f32 	%f127, %f66, %f126;
	add.f32 	%f128, %f119, %f127;
	mul.f32 	%f129, %f64, %f64;
	fma.rn.f32 	%f130, %f63, %f63, %f129;
	fma.rn.f32 	%f131, %f65, %f65, %f130;
	fma.rn.f32 	%f132, %f66, %f66, %f131;
	add.f32 	%f133, %f124, %f132;
	add.s64 	%rd80, %rd167, 24576;
	// begin inline asm
	ld.global.nc.v4.f32 {%f67,%f68,%f69,%f70}, [%rd80];
	// end inline asm
	add.f32 	%f134, %f67, %f68;
	add.f32 	%f135, %f69, %f134;
	add.f32 	%f136, %f70, %f135;
	add.f32 	%f474, %f128, %f136;
	mul.f32 	%f137, %f68, %f68;
	fma.rn.f32 	%f138, %f67, %f67, %f137;
	fma.rn.f32 	%f139, %f69, %f69, %f138;
	fma.rn.f32 	%f140, %f70, %f70, %f139;
	add.f32 	%f475, %f133, %f140;
	add.s64 	%rd166, %rd166, 4096;
	add.s64 	%rd167, %rd167, 65536;
	setp.lt.u64 	%p6, %rd166, %rd3;
	@%p6 bra 	$L__BB3_7;
$L__BB3_8:
	// begin inline asm
	mov.u32 %r6, %laneid;
	// end inline asm
	mov.b32 	%r8, %f474;
	mov.b32 	%r14, 1;
	mov.b32 	%r55, 31;
	mov.b32 	%r56, -1;
	// begin inline asm
	shfl.sync.down.b32 %r7, %r8, %r14, %r55, %r56;
	// end inline asm
	mov.b32 	%r13, %f475;
	// begin inline asm
	shfl.sync.down.b32 %r12, %r13, %r14, %r55, %r56;
	// end inline asm
	mov.b32 	%f141, %r7;
	mov.b32 	%f142, %r12;
	setp.gt.s32 	%p7, %r6, 30;
	add.f32 	%f143, %f474, %f141;
	add.f32 	%f144, %f475, %f142;
	selp.f32 	%f145, %f474, %f143, %p7;
	selp.f32 	%f146, %f475, %f144, %p7;
	mov.b32 	%r18, %f145;
	mov.b32 	%r24, 2;
	// begin inline asm
	shfl.sync.down.b32 %r17, %r18, %r24, %r55, %r56;
	// end inline asm
	mov.b32 	%r23, %f146;
	// begin inline asm
	shfl.sync.down.b32 %r22, %r23, %r24, %r55, %r56;
	// end inline asm
	mov.b32 	%f147, %r17;
	mov.b32 	%f148, %r22;
	setp.gt.s32 	%p8, %r6, 29;
	add.f32 	%f149, %f145, %f147;
	add.f32 	%f150, %f146, %f148;
	selp.f32 	%f151, %f145, %f149, %p8;
	selp.f32 	%f152, %f146, %f150, %p8;
	mov.b32 	%r28, %f151;
	mov.b32 	%r34, 4;
	// begin inline asm
	shfl.sync.down.b32 %r27, %r28, %r34, %r55, %r56;
	// end inline asm
	mov.b32 	%r33, %f152;
	// begin inline asm
	shfl.sync.down.b32 %r32, %r33, %r34, %r55, %r56;
	// end inline asm
	mov.b32 	%f153, %r27;
	mov.b32 	%f154, %r32;
	setp.gt.s32 	%p9, %r6, 27;
	add.f32 	%f155, %f151, %f153;
	add.f32 	%f156, %f152, %f154;
	selp.f32 	%f157, %f151, %f155, %p9;
	selp.f32 	%f158, %f152, %f156, %p9;
	mov.b32 	%r38, %f157;
	mov.b32 	%r44, 8;
	// begin inline asm
	shfl.sync.down.b32 %r37, %r38, %r44, %r55, %r56;
	// end inline asm
	mov.b32 	%r43, %f158;
	// begin inline asm
	shfl.sync.down.b32 %r42, %r43, %r44, %r55, %r56;
	// end inline asm
	mov.b32 	%f159, %r37;
	mov.b32 	%f160, %r42;
	setp.gt.s32 	%p10, %r6, 23;
	add.f32 	%f15, %f157, %f159;
	add.f32 	%f16, %f158, %f160;
	selp.f32 	%f477, %f157, %f15, %p10;
	selp.f32 	%f476, %f158, %f16, %p10;
	mov.b32 	%r48, %f477;
	mov.b32 	%r54, 16;
	// begin inline asm
	shfl.sync.down.b32 %r47, %r48, %r54, %r55, %r56;
	// end inline asm
	mov.b32 	%r53, %f476;
	// begin inline asm
	shfl.sync.down.b32 %r52, %r53, %r54, %r55, %r56;
	// end inline asm
	setp.gt.s32 	%p11, %r6, 15;
	@%p11 bra 	$L__BB3_11;
	mov.b32 	%f161, %r52;
	mov.b32 	%f162, %r47;
	add.f32 	%f477, %f15, %f162;
	add.f32 	%f476, %f16, %f161;
	setp.ne.s32 	%p12, %r6, 0;
	@%p12 bra 	$L__BB3_11;
	cvt.u32.u64 	%r57, %rd176;
	shr.u32 	%r58, %r57, 2;
	and.b32  	%r59, %r58, 248;
	mov.u32 	%r60, _ZZ31layer_norm_4d_kernel_vectorizedILi512ELi8EEvPKfS1_S1_PfmmmmfE3tmp;
	add.s32 	%r61, %r60, %r59;
	st.shared.f32 	[%r61+16], %f477;
	st.shared.f32 	[%r61+20], %f476;
$L__BB3_11:
	cvt.u32.u64 	%r62, %rd176;
	bar.sync 	0;
	setp.ne.s32 	%p13, %r62, 0;
	@%p13 bra 	$L__BB3_13;
	ld.param.f32 	%f465, [_Z31layer_norm_4d_kernel_vectorizedILi512ELi8EEvPKfS1_S1_Pfmmmmf_param_8];
	ld.shared.f32 	%f163, [_ZZ31layer_norm_4d_kernel_vectorizedILi512ELi8EEvPKfS1_S1_PfmmmmfE3tmp+24];
	ld.shared.f32 	%f164, [_ZZ31layer_norm_4d_kernel_vectorizedILi512ELi8EEvPKfS1_S1_PfmmmmfE3tmp+28];
	add.f32 	%f165, %f477, %f163;
	add.f32 	%f166, %f476, %f164;
	ld.shared.f32 	%f167, [_ZZ31layer_norm_4d_kernel_vectorizedILi512ELi8EEvPKfS1_S1_PfmmmmfE3tmp+32];
	ld.shared.f32 	%f168, [_ZZ31layer_norm_4d_kernel_vectorizedILi512ELi8EEvPKfS1_S1_PfmmmmfE3tmp+36];
	add.f32 	%f169, %f165, %f167;
	add.f32 	%f170, %f166, %f168;
	ld.shared.f32 	%f171, [_ZZ31layer_norm_4d_kernel_vectorizedILi512ELi8EEvPKfS1_S1_PfmmmmfE3tmp+40];
	ld.shared.f32 	%f172, [_ZZ31layer_norm_4d_kernel_vectorizedILi512ELi8EEvPKfS1_S1_PfmmmmfE3tmp+44];
	add.f32 	%f173, %f169, %f171;
	add.f32 	%f174, %f170, %f172;
	ld.shared.f32 	%f175, [_ZZ31layer_norm_4d_kernel_vectorizedILi512ELi8EEvPKfS1_S1_PfmmmmfE3tmp+48];
	ld.shared.f32 	%f176, [_ZZ31layer_norm_4d_kernel_vectorizedILi512ELi8EEvPKfS1_S1_PfmmmmfE3tmp+52];
	add.f32 	%f177, %f173, %f175;
	add.f32 	%f178, %f174, %f176;
	ld.shared.f32 	%f179, [_ZZ31layer_norm_4d_kernel_vectorizedILi512ELi8EEvPKfS1_S1_PfmmmmfE3tmp+56];
	ld.shared.f32 	%f180, [_ZZ31layer_norm_4d_kernel_vectorizedILi512ELi8EEvPKfS1_S1_PfmmmmfE3tmp+60];
	add.f32 	%f181, %f177, %f179;
	add.f32 	%f182, %f178, %f180;
	ld.shared.f32 	%f183, [_ZZ31layer_norm_4d_kernel_vectorizedILi512ELi8EEvPKfS1_S1_PfmmmmfE3tmp+64];
	ld.shared.f32 	%f184, [_ZZ31layer_norm_4d_kernel_vectorizedILi512ELi8EEvPKfS1_S1_PfmmmmfE3tmp+68];
	add.f32 	%f185, %f181, %f183;
	add.f32 	%f186, %f182, %f184;
	ld.shared.f32 	%f187, [_ZZ31layer_norm_4d_kernel_vectorizedILi512ELi8EEvPKfS1_S1_PfmmmmfE3tmp+72];
	ld.shared.f32 	%f188, [_ZZ31layer_norm_4d_kernel_vectorizedILi512ELi8EEvPKfS1_S1_PfmmmmfE3tmp+76];
	add.f32 	%f189, %f185, %f187;
	add.f32 	%f190, %f186, %f188;
	ld.shared.f32 	%f191, [_ZZ31layer_norm_4d_kernel_vectorizedILi512ELi8EEvPKfS1_S1_PfmmmmfE3tmp+80];
	ld.shared.f32 	%f192, [_ZZ31layer_norm_4d_kernel_vectorizedILi512ELi8EEvPKfS1_S1_PfmmmmfE3tmp+84];
	add.f32 	%f193, %f189, %f191;
	add.f32 	%f194, %f190, %f192;
	ld.shared.f32 	%f195, [_ZZ31layer_norm_4d_kernel_vectorizedILi512ELi8EEvPKfS1_S1_PfmmmmfE3tmp+88];
	ld.shared.f32 	%f196, [_ZZ31layer_norm_4d_kernel_vectorizedILi512ELi8EEvPKfS1_S1_PfmmmmfE3tmp+92];
	add.f32 	%f197, %f193, %f195;
	add.f32 	%f198, %f194, %f196;
	ld.shared.f32 	%f199, [_ZZ31layer_norm_4d_kernel_vectorizedILi512ELi8EEvPKfS1_S1_PfmmmmfE3tmp+96];
	ld.shared.f32 	%f200, [_ZZ31layer_norm_4d_kernel_vectorizedILi512ELi8EEvPKfS1_S1_PfmmmmfE3tmp+100];
	add.f32 	%f201, %f197, %f199;
	add.f32 	%f202, %f198, %f200;
	ld.shared.f32 	%f203, [_ZZ31layer_norm_4d_kernel_vectorizedILi512ELi8EEvPKfS1_S1_PfmmmmfE3tmp+104];
	ld.shared.f32 	%f204, [_ZZ31layer_norm_4d_kernel_vectorizedILi512ELi8EEvPKfS1_S1_PfmmmmfE3tmp+108];
	add.f32 	%f205, %f201, %f203;
	add.f32 	%f206, %f202, %f204;
	ld.shared.f32 	%f207, [_ZZ31layer_norm_4d_kernel_vectorizedILi512ELi8EEvPKfS1_S1_PfmmmmfE3tmp+112];
	ld.shared.f32 	%f208, [_ZZ31layer_norm_4d_kernel_vectorizedILi512ELi8EEvPKfS1_S1_PfmmmmfE3tmp+116];
	add.f32 	%f209, %f205, %f207;
	add.f32 	%f210, %f206, %f208;
	ld.shared.f32 	%f211, [_ZZ31layer_norm_4d_kernel_vectorizedILi512ELi8EEvPKfS1_S1_PfmmmmfE3tmp+120];
	ld.shared.f32 	%f212, [_ZZ31layer_norm_4d_kernel_vectorizedILi512ELi8EEvPKfS1_S1_PfmmmmfE3tmp+124];
	add.f32 	%f213, %f209, %f211;
	add.f32 	%f214, %f210, %f212;
	ld.shared.f32 	%f215, [_ZZ31layer_norm_4d_kernel_vectorizedILi512ELi8EEvPKfS1_S1_PfmmmmfE3tmp+128];
	ld.shared.f32 	%f216, [_ZZ31layer_norm_4d_kernel_vectorizedILi512ELi8EEvPKfS1_S1_PfmmmmfE3tmp+132];
	add.f32 	%f217, %f213, %f215;
	add.f32 	%f218, %f214, %f216;
	ld.shared.f32 	%f219, [_ZZ31layer_norm_4d_kernel_vectorizedILi512ELi8EEvPKfS1_S1_PfmmmmfE3tmp+136];
	ld.shared.f32 	%f220, [_ZZ31layer_norm_4d_kernel_vectorizedILi512ELi8EEvPKfS1_S1_PfmmmmfE3tmp+140];
	add.f32 	%f221, %f217, %f219;
	add.f32 	%f222, %f218, %f220;
	cvt.rn.f32.u64 	%f223, %rd2;
	rcp.rn.f32 	%f224, %f223;
	mul.f32 	%f225, %f224, %f221;
	st.shared.f32 	[_ZZ31layer_norm_4d_kernel_vectorizedILi512ELi8EEvPKfS1_S1_PfmmmmfE4mean], %f225;
	neg.f32 	%f226, %f225;
	mul.f32 	%f227, %f225, %f226;
	fma.rn.f32 	%f228, %f222, %f224, %f227;
	add.f32 	%f229, %f465, %f228;
	rsqrt.approx.f32 	%f230, %f229;
	st.shared.f32 	[_ZZ31layer_norm_4d_kernel_vectorizedILi512ELi8EEvPKfS1_S1_PfmmmmfE7inv_std], %f230;
$L__BB3_13:
	setp.le.u64 	%p14, %rd3, %rd176;
	bar.sync 	0;
	@%p14 bra 	$L__BB3_20;
	not.b64 	%rd81, %rd176;
	add.s64 	%rd20, %rd3, %rd81;
	and.b64  	%rd82, %rd20, 3584;
	setp.eq.s64 	%p15, %rd82, 3584;
	@%p15 bra 	$L__BB3_17;
	ld.param.u64 	%rd161, [_Z31layer_norm_4d_kernel_vectorizedILi512ELi8EEvPKfS1_S1_Pfmmmmf_param_7];
	ld.param.u64 	%rd156, [_Z31layer_norm_4d_kernel_vectorizedILi512ELi8EEvPKfS1_S1_Pfmmmmf_param_6];
	ld.param.u64 	%rd151, [_Z31layer_norm_4d_kernel_vectorizedILi512ELi8EEvPKfS1_S1_Pfmmmmf_param_5];
	ld.param.u64 	%rd146, [_Z31layer_norm_4d_kernel_vectorizedILi512ELi8EEvPKfS1_S1_Pfmmmmf_param_3];
	ld.param.u64 	%rd144, [_Z31layer_norm_4d_kernel_vectorizedILi512ELi8EEvPKfS1_S1_Pfmmmmf_param_2];
	ld.param.u64 	%rd142, [_Z31layer_norm_4d_kernel_vectorizedILi512ELi8EEvPKfS1_S1_Pfmmmmf_param_1];
	ld.param.u64 	%rd140, [_Z31layer_norm_4d_kernel_vectorizedILi512ELi8EEvPKfS1_S1_Pfmmmmf_param_0];
	shr.u64 	%rd83, %rd20, 9;
	add.s64 	%rd84, %rd83, 1;
	and.b64  	%rd85, %rd84, 7;
	mul.lo.s64 	%rd86, %rd161, %rd156;
	mul.lo.s64 	%rd87, %rd86, %rd151;
	mul.lo.s64 	%rd88, %rd87, %rd1;
	shl.b64 	%rd89, %rd88, 2;
	shl.b64 	%rd90, %rd176, 4;
	add.s64 	%rd91, %rd89, %rd90;
	cvta.to.global.u64 	%rd92, %rd146;
	add.s64 	%rd173, %rd92, %rd91;
	add.s64 	%rd172, %rd144, %rd90;
	add.s64 	%rd171, %rd142, %rd90;
	add.s64 	%rd170, %rd140, %rd91;
	neg.s64 	%rd169, %rd85;
$L__BB3_16:
	.pragma "nounroll";
	cvt.u64.u32 	%rd96, %r5;
	not.b64 	%rd97, %rd96;
	add.s64 	%rd99, %rd3, %rd97;
	and.b64  	%rd100, %rd99, 3584;
	add.s64 	%rd101, %rd100, 512;
	and.b64  	%rd102, %rd101, 3584;
	add.s64 	%rd176, %rd102, %rd96;
	// begin inline asm
	ld.global.nc.v4.f32 {%f231,%f232,%f233,%f234}, [%rd170];
	// end inline asm
	// begin inline asm
	ld.global.nc.v4.f32 {%f235,%f236,%f237,%f238}, [%rd171];
	// end inline asm
	// begin inline asm
	ld.global.nc.v4.f32 {%f239,%f240,%f241,%f242}, [%rd172];
	// end inline asm
	ld.shared.f32 	%f243, [_ZZ31layer_norm_4d_kernel_vectorizedILi512ELi8EEvPKfS1_S1_PfmmmmfE4mean];
	sub.f32 	%f244, %f231, %f243;
	ld.shared.f32 	%f245, [_ZZ31layer_norm_4d_kernel_vectorizedILi512ELi8EEvPKfS1_S1_PfmmmmfE7inv_std];
	mul.f32 	%f246, %f244, %f245;
	fma.rn.f32 	%f247, %f246, %f235, %f239;
	sub.f32 	%f248, %f232, %f243;
	mul.f32 	%f249, %f248, %f245;
	fma.rn.f32 	%f250, %f249, %f236, %f240;
	sub.f32 	%f251, %f233, %f243;
	mul.f32 	%f252, %f251, %f245;
	fma.rn.f32 	%f253, %f252, %f237, %f241;
	sub.f32 	%f254, %f234, %f243;
	mul.f32 	%f255, %f254, %f245;
	fma.rn.f32 	%f256, %f255, %f238, %f242;
	st.global.v4.f32 	[%rd173], {%f247, %f250, %f253, %f256};
	add.s64 	%rd173, %rd173, 8192;
	add.s64 	%rd172, %rd172, 8192;
	add.s64 	%rd171, %rd171, 8192;
	add.s64 	%rd170, %rd170, 8192;
	add.s64 	%rd169, %rd169, 1;
	setp.ne.s64 	%p16, %rd169, 0;
	@%p16 bra 	$L__BB3_16;
$L__BB3_17:
	setp.lt.u64 	%p17, %rd20, 3584;
	@%p17 bra 	$L__BB3_20;
	ld.param.u64 	%rd147, [_Z31layer_norm_4d_kernel_vectorizedILi512ELi8EEvPKfS1_S1_Pfmmmmf_param_3];
	ld.param.u64 	%rd141, [_Z31layer_norm_4d_kernel_vectorizedILi512ELi8EEvPKfS1_S1_Pfmmmmf_param_0];
	mul.lo.s64 	%rd107, %rd2, %rd1;
	shl.b64 	%rd175, %rd176, 4;
	cvta.to.global.u64 	%rd108, %rd147;
	shl.b64 	%rd109, %rd107, 2;
	add.s64 	%rd39, %rd108, %rd109;
	add.s64 	%rd40, %rd141, %rd109;
$L__BB3_19:
	.pragma "nounroll";
	ld.param.u64 	%rd162, [_Z31layer_norm_4d_kernel_vectorizedILi512ELi8EEvPKfS1_S1_Pfmmmmf_param_7];
	ld.param.u64 	%rd157, [_Z31layer_norm_4d_kernel_vectorizedILi512ELi8EEvPKfS1_S1_Pfmmmmf_param_6];
	ld.param.u64 	%rd152, [_Z31layer_norm_4d_kernel_vectorizedILi512ELi8EEvPKfS1_S1_Pfmmmmf_param_5];
	ld.param.u64 	%rd145, [_Z31layer_norm_4d_kernel_vectorizedILi512ELi8EEvPKfS1_S1_Pfmmmmf_param_2];
	ld.param.u64 	%rd143, [_Z31layer_norm_4d_kernel_vectorizedILi512ELi8EEvPKfS1_S1_Pfmmmmf_param_1];
	add.s64 	%rd110, %rd40, %rd175;
	// begin inline asm
	ld.global.nc.v4.f32 {%f257,%f258,%f259,%f260}, [%rd110];
	// end inline asm
	add.s64 	%rd111, %rd143, %rd175;
	// begin inline asm
	ld.global.nc.v4.f32 {%f261,%f262,%f263,%f264}, [%rd111];
	// end inline asm
	add.s64 	%rd112, %rd145, %rd175;
	// begin inline asm
	ld.global.nc.v4.f32 {%f265,%f266,%f267,%f268}, [%rd112];
	// end inline asm
	ld.shared.f32 	%f353, [_ZZ31layer_norm_4d_kernel_vectorizedILi512ELi8EEvPKfS1_S1_PfmmmmfE4mean];
	sub.f32 	%f354, %f257, %f353;
	ld.shared.f32 	%f355, [_ZZ31layer_norm_4d_kernel_vectorizedILi512ELi8EEvPKfS1_S1_PfmmmmfE7inv_std];
	mul.f32 	%f356, %f354, %f355;
	fma.rn.f32 	%f357, %f356, %f261, %f265;
	sub.f32 	%f358, %f258, %f353;
	mul.f32 	%f359, %f358, %f355;
	fma.rn.f32 	%f360, %f359, %f262, %f266;
	sub.f32 	%f361, %f259, %f353;
	mul.f32 	%f362, %f361, %f355;
	fma.rn.f32 	%f363, %f362, %f263, %f267;
	sub.f32 	%f364, %f260, %f353;
	mul.f32 	%f365, %f364, %f355;
	fma.rn.f32 	%f366, %f365, %f264, %f268;
	add.s64 	%rd134, %rd39, %rd175;
	st.global.v4.f32 	[%rd134], {%f357, %f360, %f363, %f366};
	add.s64 	%rd113, %rd110, 8192;
	// begin inline asm
	ld.global.nc.v4.f32 {%f269,%f270,%f271,%f272}, [%rd113];
	// end inline asm
	add.s64 	%rd114, %rd111, 8192;
	// begin inline asm
	ld.global.nc.v4.f32 {%f273,%f274,%f275,%f276}, [%rd114];
	// end inline asm
	add.s64 	%rd115, %rd112, 8192;
	// begin inline asm
	ld.global.nc.v4.f32 {%f277,%f278,%f279,%f280}, [%rd115];
	// end inline asm
	ld.shared.f32 	%f367, [_ZZ31layer_norm_4d_kernel_vectorizedILi512ELi8EEvPKfS1_S1_PfmmmmfE4mean];
	sub.f32 	%f368, %f269, %f367;
	ld.shared.f32 	%f369, [_ZZ31layer_norm_4d_kernel_vectorizedILi512ELi8EEvPKfS1_S1_PfmmmmfE7inv_std];
	mul.f32 	%f370, %f368, %f369;
	fma.rn.f32 	%f371, %f370, %f273, %f277;
	sub.f32 	%f372, %f270, %f367;
	mul.f32 	%f373, %f372, %f369;
	fma.rn.f32 	%f374, %f373, %f274, %f278;
	sub.f32 	%f375, %f271, %f367;
	mul.f32 	%f376, %f375, %f369;
	fma.rn.f32 	%f377, %f376, %f275, %f279;
	sub.f32 	%f378, %f272, %f367;
	mul.f32 	%f379, %f378, %f369;
	fma.rn.f32 	%f380, %f379, %f276, %f280;
	st.global.v4.f32 	[%rd134+8192], {%f371, %f374, %f377, %f380};
	add.s64 	%rd116, %rd110, 16384;
	// begin inline asm
	ld.global.nc.v4.f32 {%f281,%f282,%f283,%f284}, [%rd116];
	// end inline asm
	add.s64 	%rd117, %rd111, 16384;
	// begin inline asm
	ld.global.nc.v4.f32 {%f285,%f286,%f287,%f288}, [%rd117];
	// end inline asm
	add.s64 	%rd118, %rd112, 16384;
	// begin inline asm
	ld.global.nc.v4.f32 {%f289,%f290,%f291,%f292}, [%rd118];
	// end inline asm
	ld.shared.f32 	%f381, [_ZZ31layer_norm_4d_kernel_vectorizedILi512ELi8EEvPKfS1_S1_PfmmmmfE4mean];
	sub.f32 	%f382, %f281, %f381;
	ld.shared.f32 	%f383, [_ZZ31layer_norm_4d_kernel_vectorizedILi512ELi8EEvPKfS1_S1_PfmmmmfE7inv_std];
	mul.f32 	%f384, %f382, %f383;
	fma.rn.f32 	%f385, %f384, %f285, %f289;
	sub.f32 	%f386, %f282, %f381;
	mul.f32 	%f387, %f386, %f383;
	fma.rn.f32 	%f388, %f387, %f286, %f290;
	sub.f32 	%f389, %f283, %f381;
	mul.f32 	%f390, %f389, %f383;
	fma.rn.f32 	%f391, %f390, %f287, %f291;
	sub.f32 	%f392, %f284, %f381;
	mul.f32 	%f393, %f392, %f383;
	fma.rn.f32 	%f394, %f393, %f288, %f292;
	st.global.v4.f32 	[%rd134+16384], {%f385, %f388, %f391, %f394};
	add.s64 	%rd119, %rd110, 24576;
	// begin inline asm
	ld.global.nc.v4.f32 {%f293,%f294,%f295,%f296}, [%rd119];
	// end inline asm
	add.s64 	%rd120, %rd111, 24576;
	// begin inline asm
	ld.global.nc.v4.f32 {%f297,%f298,%f299,%f300}, [%rd120];
	// end inline asm
	add.s64 	%rd121, %rd112, 24576;
	// begin inline asm
	ld.global.nc.v4.f32 {%f301,%f302,%f303,%f304}, [%rd121];
	// end inline asm
	ld.shared.f32 	%f395, [_ZZ31layer_norm_4d_kernel_vectorizedILi512ELi8EEvPKfS1_S1_PfmmmmfE4mean];
	sub.f32 	%f396, %f293, %f395;
	ld.shared.f32 	%f397, [_ZZ31layer_norm_4d_kernel_vectorizedILi512ELi8EEvPKfS1_S1_PfmmmmfE7inv_std];
	mul.f32 	%f398, %f396, %f397;
	fma.rn.f32 	%f399, %f398, %f297, %f301;
	sub.f32 	%f400, %f294, %f395;
	mul.f32 	%f401, %f400, %f397;
	fma.rn.f32 	%f402, %f401, %f298, %f302;
	sub.f32 	%f403, %f295, %f395;
	mul.f32 	%f404, %f403, %f397;
	fma.rn.f32 	%f405, %f404, %f299, %f303;
	sub.f32 	%f406, %f296, %f395;
	mul.f32 	%f407, %f406, %f397;
	fma.rn.f32 	%f408, %f407, %f300, %f304;
	st.global.v4.f32 	[%rd134+24576], {%f399, %f402, %f405, %f408};
	add.s64 	%rd122, %rd110, 32768;
	// begin inline asm
	ld.global.nc.v4.f32 {%f305,%f306,%f307,%f308}, [%rd122];
	// end inline asm
	add.s64 	%rd123, %rd111, 32768;
	// begin inline asm
	ld.global.nc.v4.f32 {%f309,%f310,%f311,%f312}, [%rd123];
	// end inline asm
	add.s64 	%rd124, %rd112, 32768;
	// begin inline asm
	ld.global.nc.v4.f32 {%f313,%f314,%f315,%f316}, [%rd124];
	// end inline asm
	ld.shared.f32 	%f409, [_ZZ31layer_norm_4d_kernel_vectorizedILi512ELi8EEvPKfS1_S1_PfmmmmfE4mean];
	sub.f32 	%f410, %f305, %f409;
	ld.shared.f32 	%f411, [_ZZ31layer_norm_4d_kernel_vectorizedILi512ELi8EEvPKfS1_S1_PfmmmmfE7inv_std];
	mul.f32 	%f412, %f410, %f411;
	fma.rn.f32 	%f413, %f412, %f309, %f313;
	sub.f32 	%f414, %f306, %f409;
	mul.f32 	%f415, %f414, %f411;
	fma.rn.f32 	%f416, %f415, %f310, %f314;
	sub.f32 	%f417, %f307, %f409;
	mul.f32 	%f418, %f417, %f411;
	fma.rn.f32 	%f419, %f418, %f311, %f315;
	sub.f32 	%f420, %f308, %f409;
	mul.f32 	%f421, %f420, %f411;
	fma.rn.f32 	%f422, %f421, %f312, %f316;
	st.global.v4.f32 	[%rd134+32768], {%f413, %f416, %f419, %f422};
	add.s64 	%rd125, %rd110, 40960;
	// begin inline asm
	ld.global.nc.v4.f32 {%f317,%f318,%f319,%f320}, [%rd125];
	// end inline asm
	add.s64 	%rd126, %rd111, 40960;
	// begin inline asm
	ld.global.nc.v4.f32 {%f321,%f322,%f323,%f324}, [%rd126];
	// end inline asm
	add.s64 	%rd127, %rd112, 40960;
	// begin inline asm
	ld.global.nc.v4.f32 {%f325,%f326,%f327,%f328}, [%rd127];
	// end inline asm
	ld.shared.f32 	%f423, [_ZZ31layer_norm_4d_kernel_vectorizedILi512ELi8EEvPKfS1_S1_PfmmmmfE4mean];
	sub.f32 	%f424, %f317, %f423;
	ld.shared.f32 	%f425, [_ZZ31layer_norm_4d_kernel_vectorizedILi512ELi8EEvPKfS1_S1_PfmmmmfE7inv_std];
	mul.f32 	%f426, %f424, %f425;
	fma.rn.f32 	%f427, %f426, %f321, %f325;
	sub.f32 	%f428, %f318, %f423;
	mul.f32 	%f429, %f428, %f425;
	fma.rn.f32 	%f430, %f429, %f322, %f326;
	sub.f32 	%f431, %f319, %f423;
	mul.f32 	%f432, %f431, %f425;
	fma.rn.f32 	%f433, %f432, %f323, %f327;
	sub.f32 	%f434, %f320, %f423;
	mul.f32 	%f435, %f434, %f425;
	fma.rn.f32 	%f436, %f435, %f324, %f328;
	st.global.v4.f32 	[%rd134+40960], {%f427, %f430, %f433, %f436};
	add.s64 	%rd128, %rd110, 49152;
	// begin inline asm
	ld.global.nc.v4.f32 {%f329,%f330,%f331,%f332}, [%rd128];
	// end inline asm
	add.s64 	%rd129, %rd111, 49152;
	// begin inline asm
	ld.global.nc.v4.f32 {%f333,%f334,%f335,%f336}, [%rd129];
	// end inline asm
	add.s64 	%rd130, %rd112, 49152;
	// begin inline asm
	ld.global.nc.v4.f32 {%f337,%f338,%f339,%f340}, [%rd130];
	// end inline asm
	ld.shared.f32 	%f437, [_ZZ31layer_norm_4d_kernel_vectorizedILi512ELi8EEvPKfS1_S1_PfmmmmfE4mean];
	sub.f32 	%f438, %f329, %f437;
	ld.shared.f32 	%f439, [_ZZ31layer_norm_4d_kernel_vectorizedILi512ELi8EEvPKfS1_S1_PfmmmmfE7inv_std];
	mul.f32 	%f440, %f438, %f439;
	fma.rn.f32 	%f441, %f440, %f333, %f337;
	sub.f32 	%f442, %f330, %f437;
	mul.f32 	%f443, %f442, %f439;
	fma.rn.f32 	%f444, %f443, %f334, %f338;
	sub.f32 	%f445, %f331, %f437;
	mul.f32 	%f446, %f445, %f439;
	fma.rn.f32 	%f447, %f446, %f335, %f339;
	sub.f32 	%f448, %f332, %f437;
	mul.f32 	%f449, %f448, %f439;
	fma.rn.f32 	%f450, %f449, %f336, %f340;
	st.global.v4.f32 	[%rd134+49152], {%f441, %f444, %f447, %f450};
	add.s64 	%rd131, %rd110, 57344;
	// begin inline asm
	ld.global.nc.v4.f32 {%f341,%f342,%f343,%f344}, [%rd131];
	// end inline asm
	add.s64 	%rd132, %rd111, 57344;
	// begin inline asm
	ld.global.nc.v4.f32 {%f345,%f346,%f347,%f348}, [%rd132];
	// end inline asm
	add.s64 	%rd133, %rd112, 57344;
	// begin inline asm
	ld.global.nc.v4.f32 {%f349,%f350,%f351,%f352}, [%rd133];
	// end inline asm
	ld.shared.f32 	%f451, [_ZZ31layer_norm_4d_kernel_vectorizedILi512ELi8EEvPKfS1_S1_PfmmmmfE4mean];
	sub.f32 	%f452, %f341, %f451;
	ld.shared.f32 	%f453, [_ZZ31layer_norm_4d_kernel_vectorizedILi512ELi8EEvPKfS1_S1_PfmmmmfE7inv_std];
	mul.f32 	%f454, %f452, %f453;
	fma.rn.f32 	%f455, %f454, %f345, %f349;
	sub.f32 	%f456, %f342, %f451;
	mul.f32 	%f457, %f456, %f453;
	fma.rn.f32 	%f458, %f457, %f346, %f350;
	sub.f32 	%f459, %f343, %f451;
	mul.f32 	%f460, %f459, %f453;
	fma.rn.f32 	%f461, %f460, %f347, %f351;
	sub.f32 	%f462, %f344, %f451;
	mul.f32 	%f463, %f462, %f453;
	fma.rn.f32 	%f464, %f463, %f348, %f352;
	st.global.v4.f32 	[%rd134+57344], {%f455, %f458, %f461, %f464};
	add.s64 	%rd176, %rd176, 4096;
	add.s64 	%rd175, %rd175, 65536;
	mul.lo.s64 	%rd135, %rd157, %rd152;
	mul.lo.s64 	%rd136, %rd135, %rd162;
	shr.u64 	%rd137, %rd136, 2;
	setp.lt.u64 	%p18, %rd176, %rd137;
	@%p18 bra 	$L__BB3_19;
$L__BB3_20:
	ret;

}
	// .globl	_Z31layer_norm_4d_kernel_vectorizedILi512ELi4EEvPKfS1_S1_Pfmmmmf
.visible .entry _Z31layer_norm_4d_kernel_vectorizedILi512ELi4EEvPKfS1_S1_Pfmmmmf(
	.param .u64 .ptr .align 1 _Z31layer_norm_4d_kernel_vectorizedILi512ELi4EEvPKfS1_S1_Pfmmmmf_param_0,
	.param .u64 .ptr .align 1 _Z31layer_norm_4d_kernel_vectorizedILi512ELi4EEvPKfS1_S1_Pfmmmmf_param_1,
	.param .u64 .ptr .align 1 _Z31layer_norm_4d_kernel_vectorizedILi512ELi4EEvPKfS1_S1_Pfmmmmf_param_2,
	.param .u64 .ptr .align 1 _Z31layer_norm_4d_kernel_vectorizedILi512ELi4EEvPKfS1_S1_Pfmmmmf_param_3,
	.param .u64 _Z31layer_norm_4d_kernel_vectorizedILi512ELi4EEvPKfS1_S1_Pfmmmmf_param_4,
	.param .u64 _Z31layer_norm_4d_kernel_vectorizedILi512ELi4EEvPKfS1_S1_Pfmmmmf_param_5,
	.param .u64 _Z31layer_norm_4d_kernel_vectorizedILi512ELi4EEvPKfS1_S1_Pfmmmmf_param_6,
	.param .u64 _Z31layer_norm_4d_kernel_vectorizedILi512ELi4EEvPKfS1_S1_Pfmmmmf_param_7,
	.param .f32 _Z31layer_norm_4d_kernel_vectorizedILi512ELi4EEvPKfS1_S1_Pfmmmmf_param_8
)
.maxntid 1024
{
	.reg .pred 	%p<19>;
	.reg .b32 	%r<65>;
	.reg .b32 	%f<322>;
	.reg .b64 	%rd<160>;
	// demoted variable
	.shared .align 4 .b8 _ZZ31layer_norm_4d_kernel_vectorizedILi512ELi4EEvPKfS1_S1_PfmmmmfE3tmp[152];
	// demoted variable
	.shared .align 4 .f32 _ZZ31layer_norm_4d_kernel_vectorizedILi512ELi4EEvPKfS1_S1_PfmmmmfE4mean;
	// demoted variable
	.shared .align 4 .f32 _ZZ31layer_norm_4d_kernel_vectorizedILi512ELi4EEvPKfS1_S1_PfmmmmfE7inv_std;
	ld.param.u64 	%rd52, [_Z31layer_norm_4d_kernel_vectorizedILi512ELi4EEvPKfS1_S1_Pfmmmmf_param_4];
	mov.u32 	%r4, %ctaid.x;
	cvt.u64.u32 	%rd1, %r4;
	setp.le.u64 	%p1, %rd52, %rd1;
	@%p1 bra 	$L__BB4_20;
	ld.param.u64 	%rd141, [_Z31layer_norm_4d_kernel_vectorizedILi512ELi4EEvPKfS1_S1_Pfmmmmf_param_7];
	ld.param.u64 	%rd136, [_Z31layer_norm_4d_kernel_vectorizedILi512ELi4EEvPKfS1_S1_Pfmmmmf_param_6];
	ld.param.u64 	%rd131, [_Z31layer_norm_4d_kernel_vectorizedILi512ELi4EEvPKfS1_S1_Pfmmmmf_param_5];
	mov.u32 	%r5, %tid.x;
	mul.lo.s64 	%rd53, %rd136, %rd131;
	mul.lo.s64 	%rd2, %rd53, %rd141;
	shr.u64 	%rd3, %rd2, 2;
	cvt.u64.u32 	%rd159, %r5;
	setp.le.u64 	%p2, %rd3, %rd159;
	mov.f32 	%f318, 0f00000000;
	mov.f32 	%f319, %f318;
	@%p2 bra 	$L__BB4_8;
	not.b64 	%rd54, %rd159;
	add.s64 	%rd5, %rd3, %rd54;
	and.b64  	%rd55, %rd5, 1536;
	setp.eq.s64 	%p3, %rd55, 1536;
	mov.f32 	%f319, 0f00000000;
	mov.u64 	%rd149, %rd159;
	mov.f32 	%f318, %f319;
	@%p3 bra 	$L__BB4_5;
	ld.param.u64 	%rd142, [_Z31layer_norm_4d_kernel_vectorizedILi512ELi4EEvPKfS1_S1_Pfmmmmf_param_7];
	ld.param.u64 	%rd137, [_Z31layer_norm_4d_kernel_vectorizedILi512ELi4EEvPKfS1_S1_Pfmmmmf_param_6];
	ld.param.u64 	%rd132, [_Z31layer_norm_4d_kernel_vectorizedILi512ELi4EEvPKfS1_S1_Pfmmmmf_param_5];
	ld.param.u64 	%rd121, [_Z31layer_norm_4d_kernel_vectorizedILi512ELi4EEvPKfS1_S1_Pfmmmmf_param_0];
	mul.lo.s64 	%rd56, %rd142, %rd137;
	mul.lo.s64 	%rd57, %rd56, %rd132;
	mul.lo.s64 	%rd58, %rd57, %rd1;
	shl.b64 	%rd59, %rd58, 2;
	shl.b64 	%rd60, %rd159, 4;
	add.s64 	%rd61, %rd59, %rd60;
	add.s64 	%rd147, %rd121, %rd61;
	shr.u64 	%rd62, %rd5, 9;
	add.s64 	%rd63, %rd62, 1;
	and.b64  	%rd64, %rd63, 3;
	neg.s64 	%rd146, %rd64;
	mov.f32 	%f319, 0f00000000;
	mov.u64 	%rd149, %rd159;
$L__BB4_4:
	.pragma "nounroll";
	// begin inline asm
	ld.global.nc.v4.f32 {%f28,%f29,%f30,%f31}, [%rd147];
	// end inline asm
	add.f32 	%f32, %f28, %f29;
	add.f32 	%f33, %f30, %f32;
	add.f32 	%f34, %f31, %f33;
	add.f32 	%f318, %f318, %f34;
	mul.f32 	%f35, %f29, %f29;
	fma.rn.f32 	%f36, %f28, %f28, %f35;
	fma.rn.f32 	%f37, %f30, %f30, %f36;
	fma.rn.f32 	%f38, %f31, %f31, %f37;
	add.f32 	%f319, %f319, %f38;
	add.s64 	%rd149, %rd149, 512;
	add.s64 	%rd147, %rd147, 8192;
	add.s64 	%rd146, %rd146, 1;
	setp.ne.s64 	%p4, %rd146, 0;
	@%p4 bra 	$L__BB4_4;
$L__BB4_5:
	setp.lt.u64 	%p5, %rd5, 1536;
	@%p5 bra 	$L__BB4_8;
	ld.param.u64 	%rd143, [_Z31layer_norm_4d_kernel_vectorizedILi512ELi4EEvPKfS1_S1_Pfmmmmf_param_7];
	ld.param.u64 	%rd138, [_Z31layer_norm_4d_kernel_vectorizedILi512ELi4EEvPKfS1_S1_Pfmmmmf_param_6];
	ld.param.u64 	%rd133, [_Z31layer_norm_4d_kernel_vectorizedILi512ELi4EEvPKfS1_S1_Pfmmmmf_param_5];
	ld.param.u64 	%rd122, [_Z31layer_norm_4d_kernel_vectorizedILi512ELi4EEvPKfS1_S1_Pfmmmmf_param_0];
	mul.lo.s64 	%rd66, %rd143, %rd138;
	mul.lo.s64 	%rd67, %rd66, %rd133;
	mul.lo.s64 	%rd68, %rd67, %rd1;
	shl.b64 	%rd69, %rd68, 2;
	shl.b64 	%rd70, %rd149, 4;
	add.s64 	%rd71, %rd69, %rd70;
	add.s64 	%rd150, %rd122, %rd71;
$L__BB4_7:
	.pragma "nounroll";
	// begin inline asm
	ld.global.nc.v4.f32 {%f39,%f40,%f41,%f42}, [%rd150];
	// end inline asm
	add.f32 	%f55, %f39, %f40;
	add.f32 	%f56, %f41, %f55;
	add.f32 	%f57, %f42, %f56;
	add.f32 	%f58, %f318, %f57;
	mul.f32 	%f59, %f40, %f40;
	fma.rn.f32 	%f60, %f39, %f39, %f59;
	fma.rn.f32 	%f61, %f41, %f41, %f60;
	fma.rn.f32 	%f62, %f42, %f42, %f61;
	add.f32 	%f63, %f319, %f62;
	add.s64 	%rd73, %rd150, 8192;
	// begin inline asm
	ld.global.nc.v4.f32 {%f43,%f44,%f45,%f46}, [%rd73];
	// end inline asm
	add.f32 	%f64, %f43, %f44;
	add.f32 	%f65, %f45, %f64;
	add.f32 	%f66, %f46, %f65;
	add.f32 	%f67, %f58, %f66;
	mul.f32 	%f68, %f44, %f44;
	fma.rn.f32 	%f69, %f43, %f43, %f68;
	fma.rn.f32 	%f70, %f45, %f45, %f69;
	fma.rn.f32 	%f71, %f46, %f46, %f70;
	add.f32 	%f72, %f63, %f71;
	add.s64 	%rd74, %rd150, 16384;
	// begin inline asm
	ld.global.nc.v4.f32 {%f47,%f48,%f49,%f50}, [%rd74];
	// end inline asm
	add.f32 	%f73, %f47, %f48;
	add.f32 	%f74, %f49, %f73;
	add.f32 	%f75, %f50, %f74;
	add.f32 	%f76, %f67, %f75;
	mul.f32 	%f77, %f48, %f48;
	fma.rn.f32 	%f78, %f47, %f47, %f77;
	fma.rn.f32 	%f79, %f49, %f49, %f78;
	fma.rn.f32 	%f80, %f50, %f50, %f79;
	add.f32 	%f81, %f72, %f80;
	add.s64 	%rd75, %rd150, 24576;
	// begin inline asm
	ld.global.nc.v4.f32 {%f51,%f52,%f53,%f54}, [%rd75];
	// end inline asm
	add.f32 	%f82, %f51, %f52;
	add.f32 	%f83, %f53, %f82;
	add.f32 	%f84, %f54, %f83;
	add.f32 	%f318, %f76, %f84;
	mul.f32 	%f85, %f52, %f52;
	fma.rn.f32 	%f86, %f51, %f51, %f85;
	fma.rn.f32 	%f87, %f53, %f53, %f86;
	fma.rn.f32 	%f88, %f54, %f54, %f87;
	add.f32 	%f319, %f81, %f88;
	add.s64 	%rd149, %rd149, 2048;
	add.s64 	%rd150, %rd150, 32768;
	setp.lt.u64 	%p6, %rd149, %rd3;
	@%p6 bra 	$L__BB4_7;
$L__BB4_8:
	// begin inline asm
	mov.u32 %r6, %laneid;
	// end inline asm
	mov.b32 	%r8, %f318;
	mov.b32 	%r14, 1;
	mov.b32 	%r55, 31;
	mov.b32 	%r56, -1;
	// begin inline asm
	shfl.sync.down.b32 %r7, %r8, %r14, %r55, %r56;
	// end inline asm
	mov.b32 	%r13, %f319;
	// begin inline asm
	shfl.sync.down.b32 %r12, %r13, %r14, %r55, %r56;
	// end inline asm
	mov.b32 	%f89, %r7;
	mov.b32 	%f90, %r12;
	setp.gt.s32 	%p7, %r6, 30;
	add.f32 	%f91, %f318, %f89;
	add.f32 	%f92, %f319, %f90;
	selp.f32 	%f93, %f318, %f91, %p7;
	selp.f32 	%f94, %f319, %f92, %p7;
	mov.b32 	%r18, %f93;
	mov.b32 	%r24, 2;
	// begin inline asm
	shfl.sync.down.b32 %r17, %r18, %r24, %r55, %r56;
	// end inline asm
	mov.b32 	%r23, %f94;
	// begin inline asm
	shfl.sync.down.b32 %r22, %r23, %r24, %r55, %r56;
	// end inline asm
	mov.b32 	%f95, %r17;
	mov.b32 	%f96, %r22;
	setp.gt.s32 	%p8, %r6, 29;
	add.f32 	%f97, %f93, %f95;
	add.f32 	%f98, %f94, %f96;
	selp.f32 	%f99, %f93, %f97, %p8;
	selp.f32 	%f100, %f94, %f98, %p8;
	mov.b32 	%r28, %f99;
	mov.b32 	%r34, 4;
	// begin inline asm
	shfl.sync.down.b32 %r27, %r28, %r34, %r55, %r56;
	// end inline asm
	mov.b32 	%r33, %f100;
	// begin inline asm
	shfl.sync.down.b32 %r32, %r33, %r34, %r55, %r56;
	// end inline asm
	mov.b32 	%f101, %r27;
	mov.b32 	%f102, %r32;
	setp.gt.s32 	%p9, %r6, 27;
	add.f32 	%f103, %f99, %f101;
	add.f32 	%f104, %f100, %f102;
	selp.f32 	%f105, %f99, %f103, %p9;
	selp.f32 	%f106, %f100, %f104, %p9;
	mov.b32 	%r38, %f105;
	mov.b32 	%r44, 8;
	// begin inline asm
	shfl.sync.down.b32 %r37, %r38, %r44, %r55, %r56;
	// end inline asm
	mov.b32 	%r43, %f106;
	// begin inline asm
	shfl.sync.down.b32 %r42, %r43, %r44, %r55, %r56;
	// end inline asm
	mov.b32 	%f107, %r37;
	mov.b32 	%f108, %r42;
	setp.gt.s32 	%p10, %r6, 23;
	add.f32 	%f15, %f105, %f107;
	add.f32 	%f16, %f106, %f108;
	selp.f32 	%f321, %f105, %f15, %p10;
	selp.f32 	%f320, %f106, %f16, %p10;
	mov.b32 	%r48, %f321;
	mov.b32 	%r54, 16;
	// begin inline asm
	shfl.sync.down.b32 %r47, %r48, %r54, %r55, %r56;
	// end inline asm
	mov.b32 	%r53, %f320;
	// begin inline asm
	shfl.sync.down.b32 %r52, %r53, %r54, %r55, %r56;
	// end inline asm
	setp.gt.s32 	%p11, %r6, 15;
	@%p11 bra 	$L__BB4_11;
	mov.b32 	%f109, %r52;
	mov.b32 	%f110, %r47;
	add.f32 	%f321, %f15, %f110;
	add.f32 	%f320, %f16, %f109;
	setp.ne.s32 	%p12, %r6, 0;
	@%p12 bra 	$L__BB4_11;
	cvt.u32.u64 	%r57, %rd159;
	shr.u32 	%r58, %r57, 2;
	and.b32  	%r59, %r58, 248;
	mov.u32 	%r60, _ZZ31layer_norm_4d_kernel_vectorizedILi512ELi4EEvPKfS1_S1_PfmmmmfE3tmp;
	add.s32 	%r61, %r60, %r59;
	st.shared.f32 	[%r61+16], %f321;
	st.shared.f32 	[%r61+20], %f320;
$L__BB4_11:
	cvt.u32.u64 	%r62, %rd159;
	bar.sync 	0;
	setp.ne.s32 	%p13, %r62, 0;
	@%p13 bra 	$L__BB4_13;
	ld.param.f32 	%f309, [_Z31layer_norm_4d_kernel_vectorizedILi512ELi4EEvPKfS1_S1_Pfmmmmf_param_8];
	ld.shared.f32 	%f111, [_ZZ31layer_norm_4d_kernel_vectorizedILi512ELi4EEvPKfS1_S1_PfmmmmfE3tmp+24];
	ld.shared.f32 	%f112, [_ZZ31layer_norm_4d_kernel_vectorizedILi512ELi4EEvPKfS1_S1_PfmmmmfE3tmp+28];
	add.f32 	%f113, %f321, %f111;
	add.f32 	%f114, %f320, %f112;
	ld.shared.f32 	%f115, [_ZZ31layer_norm_4d_kernel_vectorizedILi512ELi4EEvPKfS1_S1_PfmmmmfE3tmp+32];
	ld.shared.f32 	%f116, [_ZZ31layer_norm_4d_kernel_vectorizedILi512ELi4EEvPKfS1_S1_PfmmmmfE3tmp+36];
	add.f32 	%f117, %f113, %f115;
	add.f32 	%f118, %f114, %f116;
	ld.shared.f32 	%f119, [_ZZ31layer_norm_4d_kernel_vectorizedILi512ELi4EEvPKfS1_S1_PfmmmmfE3tmp+40];
	ld.shared.f32 	%f120, [_ZZ31layer_norm_4d_kernel_vectorizedILi512ELi4EEvPKfS1_S1_PfmmmmfE3tmp+44];
	add.f32 	%f121, %f117, %f119;
	add.f32 	%f122, %f118, %f120;
	ld.shared.f32 	%f123, [_ZZ31layer_norm_4d_kernel_vectorizedILi512ELi4EEvPKfS1_S1_PfmmmmfE3tmp+48];
	ld.shared.f32 	%f124, [_ZZ31layer_norm_4d_kernel_vectorizedILi512ELi4EEvPKfS1_S1_PfmmmmfE3tmp+52];
	add.f32 	%f125, %f121, %f123;
	add.f32 	%f126, %f122, %f124;
	ld.shared.f32 	%f127, [_ZZ31layer_norm_4d_kernel_vectorizedILi512ELi4EEvPKfS1_S1_PfmmmmfE3tmp+56];
	ld.shared.f32 	%f128, [_ZZ31layer_norm_4d_kernel_vectorizedILi512ELi4EEvPKfS1_S1_PfmmmmfE3tmp+60];
	add.f32 	%f129, %f125, %f127;
	add.f32 	%f130, %f126, %f128;
	ld.shared.f32 	%f131, [_ZZ31layer_norm_4d_kernel_vectorizedILi512ELi4EEvPKfS1_S1_PfmmmmfE3tmp+64];
	ld.shared.f32 	%f132, [_ZZ31layer_norm_4d_kernel_vectorizedILi512ELi4EEvPKfS1_S1_PfmmmmfE3tmp+68];
	add.f32 	%f133, %f129, %f131;
	add.f32 	%f134, %f130, %f132;
	ld.shared.f32 	%f135, [_ZZ31layer_norm_4d_kernel_vectorizedILi512ELi4EEvPKfS1_S1_PfmmmmfE3tmp+72];
	ld.shared.f32 	%f136, [_ZZ31layer_norm_4d_kernel_vectorizedILi512ELi4EEvPKfS1_S1_PfmmmmfE3tmp+76];
	add.f32 	%f137, %f133, %f135;
	add.f32 	%f138, %f134, %f136;
	ld.shared.f32 	%f139, [_ZZ31layer_norm_4d_kernel_vectorizedILi512ELi4EEvPKfS1_S1_PfmmmmfE3tmp+80];
	ld.shared.f32 	%f140, [_ZZ31layer_norm_4d_kernel_vectorizedILi512ELi4EEvPKfS1_S1_PfmmmmfE3tmp+84];
	add.f32 	%f141, %f137, %f139;
	add.f32 	%f142, %f138, %f140;
	ld.shared.f32 	%f143, [_ZZ31layer_norm_4d_kernel_vectorizedILi512ELi4EEvPKfS1_S1_PfmmmmfE3tmp+88];
	ld.shared.f32 	%f144, [_ZZ31layer_norm_4d_kernel_vectorizedILi512ELi4EEvPKfS1_S1_PfmmmmfE3tmp+92];
	add.f32 	%f145, %f141, %f143;
	add.f32 	%f146, %f142, %f144;
	ld.shared.f32 	%f147, [_ZZ31layer_norm_4d_kernel_vectorizedILi512ELi4EEvPKfS1_S1_PfmmmmfE3tmp+96];
	ld.shared.f32 	%f148, [_ZZ31layer_norm_4d_kernel_vectorizedILi512ELi4EEvPKfS1_S1_PfmmmmfE3tmp+100];
	add.f32 	%f149, %f145, %f147;
	add.f32 	%f150, %f146, %f148;
	ld.shared.f32 	%f151, [_ZZ31layer_norm_4d_kernel_vectorizedILi512ELi4EEvPKfS1_S1_PfmmmmfE3tmp+104];
	ld.shared.f32 	%f152, [_ZZ31layer_norm_4d_kernel_vectorizedILi512ELi4EEvPKfS1_S1_PfmmmmfE3tmp+108];
	add.f32 	%f153, %f149, %f151;
	add.f32 	%f154, %f150, %f152;
	ld.shared.f32 	%f155, [_ZZ31layer_norm_4d_kernel_vectorizedILi512ELi4EEvPKfS1_S1_PfmmmmfE3tmp+112];
	ld.shared.f32 	%f156, [_ZZ31layer_norm_4d_kernel_vectorizedILi512ELi4EEvPKfS1_S1_PfmmmmfE3tmp+116];
	add.f32 	%f157, %f153, %f155;
	add.f32 	%f158, %f154, %f156;
	ld.shared.f32 	%f159, [_ZZ31layer_norm_4d_kernel_vectorizedILi512ELi4EEvPKfS1_S1_PfmmmmfE3tmp+120];
	ld.shared.f32 	%f160, [_ZZ31layer_norm_4d_kernel_vectorizedILi512ELi4EEvPKfS1_S1_PfmmmmfE3tmp+124];
	add.f32 	%f161, %f157, %f159;
	add.f32 	%f162, %f158, %f160;
	ld.shared.f32 	%f163, [_ZZ31layer_norm_4d_kernel_vectorizedILi512ELi4EEvPKfS1_S1_PfmmmmfE3tmp+128];
	ld.shared.f32 	%f164, [_ZZ31layer_norm_4d_kernel_vectorizedILi512ELi4EEvPKfS1_S1_PfmmmmfE3tmp+132];
	add.f32 	%f165, %f161, %f163;
	add.f32 	%f166, %f162, %f164;
	ld.shared.f32 	%f167, [_ZZ31layer_norm_4d_kernel_vectorizedILi512ELi4EEvPKfS1_S1_PfmmmmfE3tmp+136];
	ld.shared.f32 	%f168, [_ZZ31layer_norm_4d_kernel_vectorizedILi512ELi4EEvPKfS1_S1_PfmmmmfE3tmp+140];
	add.f32 	%f169, %f165, %f167;
	add.f32 	%f170, %f166, %f168;
	cvt.rn.f32.u64 	%f171, %rd2;
	rcp.rn.f32 	%f172, %f171;
	mul.f32 	%f173, %f172, %f169;
	st.shared.f32 	[_ZZ31layer_norm_4d_kernel_vectorizedILi512ELi4EEvPKfS1_S1_PfmmmmfE4mean], %f173;
	neg.f32 	%f174, %f173;
	mul.f32 	%f175, %f173, %f174;
	fma.rn.f32 	%f176, %f170, %f172, %f175;
	add.f32 	%f177, %f309, %f176;
	rsqrt.approx.f32 	%f178, %f177;
	st.shared.f32 	[_ZZ31layer_norm_4d_kernel_vectorizedILi512ELi4EEvPKfS1_S1_PfmmmmfE7inv_std], %f178;
$L__BB4_13:
	setp.le.u64 	%p14, %rd3, %rd159;
	bar.sync 	0;
	@%p14 bra 	$L__BB4_20;
	not.b64 	%rd76, %rd159;
	add.s64 	%rd20, %rd3, %rd76;
	and.b64  	%rd77, %rd20, 1536;
	setp.eq.s64 	%p15, %rd77, 1536;
	@%p15 bra 	$L__BB4_17;
	ld.param.u64 	%rd144, [_Z31layer_norm_4d_kernel_vectorizedILi512ELi4EEvPKfS1_S1_Pfmmmmf_param_7];
	ld.param.u64 	%rd139, [_Z31layer_norm_4d_kernel_vectorizedILi512ELi4EEvPKfS1_S1_Pfmmmmf_param_6];
	ld.param.u64 	%rd134, [_Z31layer_norm_4d_kernel_vectorizedILi512ELi4EEvPKfS1_S1_Pfmmmmf_param_5];
	ld.param.u64 	%rd129, [_Z31layer_norm_4d_kernel_vectorizedILi512ELi4EEvPKfS1_S1_Pfmmmmf_param_3];
	ld.param.u64 	%rd127, [_Z31layer_norm_4d_kernel_vectorizedILi512ELi4EEvPKfS1_S1_Pfmmmmf_param_2];
	ld.param.u64 	%rd125, [_Z31layer_norm_4d_kernel_vectorizedILi512ELi4EEvPKfS1_S1_Pfmmmmf_param_1];
	ld.param.u64 	%rd123, [_Z31layer_norm_4d_kernel_vectorizedILi512ELi4EEvPKfS1_S1_Pfmmmmf_param_0];
	shr.u64 	%rd78, %rd20, 9;
	add.s64 	%rd79, %rd78, 1;
	and.b64  	%rd80, %rd79, 3;
	mul.lo.s64 	%rd81, %rd144, %rd139;
	mul.lo.s64 	%rd82, %rd81, %rd134;
	mul.lo.s64 	%rd83, %rd82, %rd1;
	shl.b64 	%rd84, %rd83, 2;
	shl.b64 	%rd85, %rd159, 4;
	add.s64 	%rd86, %rd84, %rd85;
	cvta.to.global.u64 	%rd87, %rd129;
	add.s64 	%rd156, %rd87, %rd86;
	add.s64 	%rd155, %rd127, %rd85;
	add.s64 	%rd154, %rd125, %rd85;
	add.s64 	%rd153, %rd123, %rd86;
	neg.s64 	%rd152, %rd80;
$L__BB4_16:
	.pragma "nounroll";
	cvt.u64.u32 	%rd91, %r5;
	not.b64 	%rd92, %rd91;
	add.s64 	%rd94, %rd3, %rd92;
	and.b64  	%rd95, %rd94, 1536;
	add.s64 	%rd96, %rd95, 512;
	and.b64  	%rd97, %rd96, 1536;
	add.s64 	%rd159, %rd97, %rd91;
	// begin inline asm
	ld.global.nc.v4.f32 {%f179,%f180,%f181,%f182}, [%rd153];
	// end inline asm
	// begin inline asm
	ld.global.nc.v4.f32 {%f183,%f184,%f185,%f186}, [%rd154];
	// end inline asm
	// begin inline asm
	ld.global.nc.v4.f32 {%f187,%f188,%f189,%f190}, [%rd155];
	// end inline asm
	ld.shared.f32 	%f191, [_ZZ31layer_norm_4d_kernel_vectorizedILi512ELi4EEvPKfS1_S1_PfmmmmfE4mean];
	sub.f32 	%f192, %f179, %f191;
	ld.shared.f32 	%f193, [_ZZ31layer_norm_4d_kernel_vectorizedILi512ELi4EEvPKfS1_S1_PfmmmmfE7inv_std];
	mul.f32 	%f194, %f192, %f193;
	fma.rn.f32 	%f195, %f194, %f183, %f187;
	sub.f32 	%f196, %f180, %f191;
	mul.f32 	%f197, %f196, %f193;
	fma.rn.f32 	%f198, %f197, %f184, %f188;
	sub.f32 	%f199, %f181, %f191;
	mul.f32 	%f200, %f199, %f193;
	fma.rn.f32 	%f201, %f200, %f185, %f189;
	sub.f32 	%f202, %f182, %f191;
	mul.f32 	%f203, %f202, %f193;
	fma.rn.f32 	%f204, %f203, %f186, %f190;
	st.global.v4.f32 	[%rd156], {%f195, %f198, %f201, %f204};
	add.s64 	%rd156, %rd156, 8192;
	add.s64 	%rd155, %rd155, 8192;
	add.s64 	%rd154, %rd154, 8192;
	add.s64 	%rd153, %rd153, 8192;
	add.s64 	%rd152, %rd152, 1;
	setp.ne.s64 	%p16, %rd152, 0;
	@%p16 bra 	$L__BB4_16;
$L__BB4_17:
	setp.lt.u64 	%p17, %rd20, 1536;
	@%p17 bra 	$L__BB4_20;
	ld.param.u64 	%rd130, [_Z31layer_norm_4d_kernel_vectorizedILi512ELi4EEvPKfS1_S1_Pfmmmmf_param_3];
	ld.param.u64 	%rd124, [_Z31layer_norm_4d_kernel_vectorizedILi512ELi4EEvPKfS1_S1_Pfmmmmf_param_0];
	mul.lo.s64 	%rd102, %rd2, %rd1;
	shl.b64 	%rd158, %rd159, 4;
	cvta.to.global.u64 	%rd103, %rd130;
	shl.b64 	%rd104, %rd102, 2;
	add.s64 	%rd39, %rd103, %rd104;
	add.s64 	%rd40, %rd124, %rd104;
$L__BB4_19:
	.pragma "nounroll";
	ld.param.u64 	%rd145, [_Z31layer_norm_4d_kernel_vectorizedILi512ELi4EEvPKfS1_S1_Pfmmmmf_param_7];
	ld.param.u64 	%rd140, [_Z31layer_norm_4d_kernel_vectorizedILi512ELi4EEvPKfS1_S1_Pfmmmmf_param_6];
	ld.param.u64 	%rd135, [_Z31layer_norm_4d_kernel_vectorizedILi512ELi4EEvPKfS1_S1_Pfmmmmf_param_5];
	ld.param.u64 	%rd128, [_Z31layer_norm_4d_kernel_vectorizedILi512ELi4EEvPKfS1_S1_Pfmmmmf_param_2];
	ld.param.u64 	%rd126, [_Z31layer_norm_4d_kernel_vectorizedILi512ELi4EEvPKfS1_S1_Pfmmmmf_param_1];
	add.s64 	%rd105, %rd40, %rd158;
	// begin inline asm
	ld.global.nc.v4.f32 {%f205,%f206,%f207,%f208}, [%rd105];
	// end inline asm
	add.s64 	%rd106, %rd126, %rd158;
	// begin inline asm
	ld.global.nc.v4.f32 {%f209,%f210,%f211,%f212}, [%rd106];
	// end inline asm
	add.s64 	%rd107, %rd128, %rd158;
	// begin inline asm
	ld.global.nc.v4.f32 {%f213,%f214,%f215,%f216}, [%rd107];
	// end inline asm
	ld.shared.f32 	%f253, [_ZZ31layer_norm_4d_kernel_vectorizedILi512ELi4EEvPKfS1_S1_PfmmmmfE4mean];
	sub.f32 	%f254, %f205, %f253;
	ld.shared.f32 	%f255, [_ZZ31layer_norm_4d_kernel_vectorizedILi512ELi4EEvPKfS1_S1_PfmmmmfE7inv_std];
	mul.f32 	%f256, %f254, %f255;
	fma.rn.f32 	%f257, %f256, %f209, %f213;
	sub.f32 	%f258, %f206, %f253;
	mul.f32 	%f259, %f258, %f255;
	fma.rn.f32 	%f260, %f259, %f210, %f214;
	sub.f32 	%f261, %f207, %f253;
	mul.f32 	%f262, %f261, %f255;
	fma.rn.f32 	%f263, %f262, %f211, %f215;
	sub.f32 	%f264, %f208, %f253;
	mul.f32 	%f265, %f264, %f255;
	fma.rn.f32 	%f266, %f265, %f212, %f216;
	add.s64 	%rd117, %rd39, %rd158;
	st.global.v4.f32 	[%rd117], {%f257, %f260, %f263, %f266};
	add.s64 	%rd108, %rd105, 8192;
	// begin inline asm
	ld.global.nc.v4.f32 {%f217,%f218,%f219,%f220}, [%rd108];
	// end inline asm
	add.s64 	%rd109, %rd106, 8192;
	// begin inline asm
	ld.global.nc.v4.f32 {%f221,%f222,%f223,%f224}, [%rd109];
	// end inline asm
	add.s64 	%rd110, %rd107, 8192;
	// begin inline asm
	ld.global.nc.v4.f32 {%f225,%f226,%f227,%f228}, [%rd110];
	// end inline asm
	ld.shared.f32 	%f267, [_ZZ31layer_norm_4d_kernel_vectorizedILi512ELi4EEvPKfS1_S1_PfmmmmfE4mean];
	sub.f32 	%f268, %f217, %f267;
	ld.shared.f32 	%f269, [_ZZ31layer_norm_4d_kernel_vectorizedILi512ELi4EEvPKfS1_S1_PfmmmmfE7inv_std];
	mul.f32 	%f270, %f268, %f269;
	fma.rn.f32 	%f271, %f270, %f221, %f225;
	sub.f32 	%f272, %f218, %f267;
	mul.f32 	%f273, %f272, %f269;
	fma.rn.f32 	%f274, %f273, %f222, %f226;
	sub.f32 	%f275, %f219, %f267;
	mul.f32 	%f276, %f275, %f269;
	fma.rn.f32 	%f277, %f276, %f223, %f227;
	sub.f32 	%f278, %f220, %f267;
	mul.f32 	%f279, %f278, %f269;
	fma.rn.f32 	%f280, %f279, %f224, %f228;
	st.global.v4.f32 	[%rd117+8192], {%f271, %f274, %f277, %f280};
	add.s64 	%rd111, %rd105, 16384;
	// begin inline asm
	ld.global.nc.v4.f32 {%f229,%f230,%f231,%f232}, [%rd111];
	// end inline asm
	add.s64 	%rd112, %rd106, 16384;
	// begin inline asm
	ld.global.nc.v4.f32 {%f233,%f234,%f235,%f236}, [%rd112];
	// end inline asm
	add.s64 	%rd113, %rd107, 16384;
	// begin inline asm
	ld.global.nc.v4.f32 {%f237,%f238,%f239,%f240}, [%rd113];
	// end inline asm
	ld.shared.f32 	%f281, [_ZZ31layer_norm_4d_kernel_vectorizedILi512ELi4EEvPKfS1_S1_PfmmmmfE4mean];
	sub.f32 	%f282, %f229, %f281;
	ld.shared.f32 	%f283, [_ZZ31layer_norm_4d_kernel_vectorizedILi512ELi4EEvPKfS1_S1_PfmmmmfE7inv_std];
	mul.f32 	%f284, %f282, %f283;
	fma.rn.f32 	%f285, %f284, %f233, %f237;
	sub.f32 	%f286, %f230, %f281;
	mul.f32 	%f287, %f286, %f283;
	fma.rn.f32 	%f288, %f287, %f234, %f238;
	sub.f32 	%f289, %f231, %f281;
	mul.f32 	%f290, %f289, %f283;
	fma.rn.f32 	%f291, %f290, %f235, %f239;
	sub.f32 	%f292, %f232, %f281;
	mul.f32 	%f293, %f292, %f283;
	fma.rn.f32 	%f294, %f293, %f236, %f240;
	st.global.v4.f32 	[%rd117+16384], {%f285, %f288, %f291, %f294};
	add.s64 	%rd114, %rd105, 24576;
	// begin inline asm
	ld.global.nc.v4.f32 {%f241,%f242,%f243,%f244}, [%rd114];
	// end inline asm
	add.s64 	%rd115, %rd106, 24576;
	// begin inline asm
	ld.global.nc.v4.f32 {%f245,%f246,%f247,%f248}, [%rd115];
	// end inline asm
	add.s64 	%rd116, %rd107, 24576;
	// begin inline asm
	ld.global.nc.v4.f32 {%f249,%f250,%f251,%f252}, [%rd116];
	// end inline asm
	ld.shared.f32 	%f295, [_ZZ31layer_norm_4d_kernel_vectorizedILi512ELi4EEvPKfS1_S1_PfmmmmfE4mean];
	sub.f32 	%f296, %f241, %f295;
	ld.shared.f32 	%f297, [_ZZ31layer_norm_4d_kernel_vectorizedILi512ELi4EEvPKfS1_S1_PfmmmmfE7inv_std];
	mul.f32 	%f298, %f296, %f297;
	fma.rn.f32 	%f299, %f298, %f245, %f249;
	sub.f32 	%f300, %f242, %f295;
	mul.f32 	%f301, %f300, %f297;
	fma.rn.f32 	%f302, %f301, %f246, %f250;
	sub.f32 	%f303, %f243, %f295;
	mul.f32 	%f304, %f303, %f297;
	fma.rn.f32 	%f305, %f304, %f247, %f251;
	sub.f32 	%f306, %f244, %f295;
	mul.f32 	%f307, %f306, %f297;
	fma.rn.f32 	%f308, %f307, %f248, %f252;
	st.global.v4.f32 	[%rd117+24576], {%f299, %f302, %f305, %f308};
	add.s64 	%rd159, %rd159, 2048;
	add.s64 	%rd158, %rd158, 32768;
	mul.lo.s64 	%rd118, %rd140, %rd135;
	mul.lo.s64 	%rd119, %rd118, %rd145;
	shr.u64 	%rd120, %rd119, 2;
	setp.lt.u64 	%p18, %rd159, %rd120;
	@%p18 bra 	$L__BB4_19;
$L__BB4_20:
	ret;

}
	// .globl	_Z31layer_norm_4d_kernel_vectorizedILi512ELi2EEvPKfS1_S1_Pfmmmmf
.visible .entry _Z31layer_norm_4d_kernel_vectorizedILi512ELi2EEvPKfS1_S1_Pfmmmmf(
	.param .u64 .ptr .align 1 _Z31layer_norm_4d_kernel_vectorizedILi512ELi2EEvPKfS1_S1_Pfmmmmf_param_0,
	.param .u64 .ptr .align 1 _Z31layer_norm_4d_kernel_vectorizedILi512ELi2EEvPKfS1_S1_Pfmmmmf_param_1,
	.param .u64 .ptr .align 1 _Z31layer_norm_4d_kernel_vectorizedILi512ELi2EEvPKfS1_S1_Pfmmmmf_param_2,
	.param .u64 .ptr .align 1 _Z31layer_norm_4d_kernel_vectorizedILi512ELi2EEvPKfS1_S1_Pfmmmmf_param_3,
	.param .u64 _Z31layer_norm_4d_kernel_vectorizedILi512ELi2EEvPKfS1_S1_Pfmmmmf_param_4,
	.param .u64 _Z31layer_norm_4d_kernel_vectorizedILi512ELi2EEvPKfS1_S1_Pfmmmmf_param_5,
	.param .u64 _Z31layer_norm_4d_kernel_vectorizedILi512ELi2EEvPKfS1_S1_Pfmmmmf_param_6,
	.param .u64 _Z31layer_norm_4d_kernel_vectorizedILi512ELi2EEvPKfS1_S1_Pfmmmmf_param_7,
	.param .f32 _Z31layer_norm_4d_kernel_vectorizedILi512ELi2EEvPKfS1_S1_Pfmmmmf_param_8
)
.maxntid 1024
{
	.reg .pred 	%p<17>;
	.reg .b32 	%r<63>;
	.reg .b32 	%f<239>;
	.reg .b64 	%rd<79>;
	// demoted variable
	.shared .align 4 .b8 _ZZ31layer_norm_4d_kernel_vectorizedILi512ELi2EEvPKfS1_S1_PfmmmmfE3tmp[152];
	// demoted variable
	.shared .align 4 .f32 _ZZ31layer_norm_4d_kernel_vectorizedILi512ELi2EEvPKfS1_S1_PfmmmmfE4mean;
	// demoted variable
	.shared .align 4 .f32 _ZZ31layer_norm_4d_kernel_vectorizedILi512ELi2EEvPKfS1_S1_PfmmmmfE7inv_std;
	ld.param.u64 	%rd26, [_Z31layer_norm_4d_kernel_vectorizedILi512ELi2EEvPKfS1_S1_Pfmmmmf_param_3];
	ld.param.u64 	%rd30, [_Z31layer_norm_4d_kernel_vectorizedILi512ELi2EEvPKfS1_S1_Pfmmmmf_param_4];
	mov.u32 	%r4, %ctaid.x;
	cvt.u64.u32 	%rd1, %r4;
	setp.le.u64 	%p1, %rd30, %rd1;
	@%p1 bra 	$L__BB5_18;
	ld.param.u64 	%rd71, [_Z31layer_norm_4d_kernel_vectorizedILi512ELi2EEvPKfS1_S1_Pfmmmmf_param_7];
	ld.param.u64 	%rd69, [_Z31layer_norm_4d_kernel_vectorizedILi512ELi2EEvPKfS1_S1_Pfmmmmf_param_6];
	ld.param.u64 	%rd67, [_Z31layer_norm_4d_kernel_vectorizedILi512ELi2EEvPKfS1_S1_Pfmmmmf_param_5];
	ld.param.u64 	%rd61, [_Z31layer_norm_4d_kernel_vectorizedILi512ELi2EEvPKfS1_S1_Pfmmmmf_param_0];
	cvta.to.global.u64 	%rd31, %rd26;
	mov.u32 	%r5, %tid.x;
	mul.lo.s64 	%rd32, %rd69, %rd67;
	mul.lo.s64 	%rd2, %rd32, %rd71;
	mul.lo.s64 	%rd33, %rd2, %rd1;
	shl.b64 	%rd34, %rd33, 2;
	add.s64 	%rd3, %rd61, %rd34;
	add.s64 	%rd4, %rd31, %rd34;
	shr.u64 	%rd5, %rd2, 2;
	cvt.u64.u32 	%rd78, %r5;
	setp.le.u64 	%p2, %rd5, %rd78;
	mov.f32 	%f235, 0f00000000;
	mov.f32 	%f236, %f235;
	@%p2 bra 	$L__BB5_7;
	not.b64 	%rd35, %rd78;
	add.s64 	%rd7, %rd5, %rd35;
	and.b64  	%rd36, %rd7, 512;
	setp.ne.s64 	%p3, %rd36, 0;
	mov.f32 	%f236, 0f00000000;
	mov.u64 	%rd75, %rd78;
	mov.f32 	%f235, %f236;
	@%p3 bra 	$L__BB5_4;
	shl.b64 	%rd38, %rd78, 4;
	add.s64 	%rd37, %rd3, %rd38;
	// begin inline asm
	ld.global.nc.v4.f32 {%f25,%f26,%f27,%f28}, [%rd37];
	// end inline asm
	add.f32 	%f29, %f25, %f26;
	add.f32 	%f30, %f27, %f29;
	add.f32 	%f31, %f28, %f30;
	add.f32 	%f235, %f31, 0f00000000;
	mul.f32 	%f32, %f26, %f26;
	fma.rn.f32 	%f33, %f25, %f25, %f32;
	fma.rn.f32 	%f34, %f27, %f27, %f33;
	fma.rn.f32 	%f35, %f28, %f28, %f34;
	add.f32 	%f236, %f35, 0f00000000;
	add.s64 	%rd75, %rd78, 512;
$L__BB5_4:
	setp.lt.u64 	%p4, %rd7, 512;
	@%p4 bra 	$L__BB5_7;
	ld.param.u64 	%rd72, [_Z31layer_norm_4d_kernel_vectorizedILi512ELi2EEvPKfS1_S1_Pfmmmmf_param_7];
	ld.param.u64 	%rd70, [_Z31layer_norm_4d_kernel_vectorizedILi512ELi2EEvPKfS1_S1_Pfmmmmf_param_6];
	ld.param.u64 	%rd68, [_Z31layer_norm_4d_kernel_vectorizedILi512ELi2EEvPKfS1_S1_Pfmmmmf_param_5];
	ld.param.u64 	%rd62, [_Z31layer_norm_4d_kernel_vectorizedILi512ELi2EEvPKfS1_S1_Pfmmmmf_param_0];
	mul.lo.s64 	%rd39, %rd72, %rd70;
	mul.lo.s64 	%rd40, %rd39, %rd68;
	mul.lo.s64 	%rd41, %rd40, %rd1;
	shl.b64 	%rd42, %rd41, 2;
	shl.b64 	%rd43, %rd75, 4;
	add.s64 	%rd44, %rd42, %rd43;
	add.s64 	%rd74, %rd62, %rd44;
$L__BB5_6:
	.pragma "nounroll";
	// begin inline asm
	ld.global.nc.v4.f32 {%f36,%f37,%f38,%f39}, [%rd74];
	// end inline asm
	add.f32 	%f44, %f36, %f37;
	add.f32 	%f45, %f38, %f44;
	add.f32 	%f46, %f39, %f45;
	add.f32 	%f47, %f235, %f46;
	mul.f32 	%f48, %f37, %f37;
	fma.rn.f32 	%f49, %f36, %f36, %f48;
	fma.rn.f32 	%f50, %f38, %f38, %f49;
	fma.rn.f32 	%f51, %f39, %f39, %f50;
	add.f32 	%f52, %f236, %f51;
	add.s64 	%rd46, %rd74, 8192;
	// begin inline asm
	ld.global.nc.v4.f32 {%f40,%f41,%f42,%f43}, [%rd46];
	// end inline asm
	add.f32 	%f53, %f40, %f41;
	add.f32 	%f54, %f42, %f53;
	add.f32 	%f55, %f43, %f54;
	add.f32 	%f235, %f47, %f55;
	mul.f32 	%f56, %f41, %f41;
	fma.rn.f32 	%f57, %f40, %f40, %f56;
	fma.rn.f32 	%f58, %f42, %f42, %f57;
	fma.rn.f32 	%f59, %f43, %f43, %f58;
	add.f32 	%f236, %f52, %f59;
	add.s64 	%rd75, %rd75, 1024;
	add.s64 	%rd74, %rd74, 16384;
	setp.lt.u64 	%p5, %rd75, %rd5;
	@%p5 bra 	$L__BB5_6;
$L__BB5_7:
	// begin inline asm
	mov.u32 %r6, %laneid;
	// end inline asm
	mov.b32 	%r8, %f235;
	mov.b32 	%r14, 1;
	mov.b32 	%r55, 31;
	mov.b32 	%r56, -1;
	// begin inline asm
	shfl.sync.down.b32 %r7, %r8, %r14, %r55, %r56;
	// end inline asm
	mov.b32 	%r13, %f236;
	// begin inline asm
	shfl.sync.down.b32 %r12, %r13, %r14, %r55, %r56;
	// end inline asm
	mov.b32 	%f60, %r7;
	mov.b32 	%f61, %r12;
	setp.gt.s32 	%p6, %r6, 30;
	add.f32 	%f62, %f235, %f60;
	add.f32 	%f63, %f236, %f61;
	selp.f32 	%f64, %f235, %f62, %p6;
	selp.f32 	%f65, %f236, %f63, %p6;
	mov.b32 	%r18, %f64;
	mov.b32 	%r24, 2;
	// begin inline asm
	shfl.sync.down.b32 %r17, %r18, %r24, %r55, %r56;
	// end inline asm
	mov.b32 	%r23, %f65;
	// begin inline asm
	shfl.sync.down.b32 %r22, %r23, %r24, %r55, %r56;
	// end inline asm
	mov.b32 	%f66, %r17;
	mov.b32 	%f67, %r22;
	setp.gt.s32 	%p7, %r6, 29;
	add.f32 	%f68, %f64, %f66;
	add.f32 	%f69, %f65, %f67;
	selp.f32 	%f70, %f64, %f68, %p7;
	selp.f32 	%f71, %f65, %f69, %p7;
	mov.b32 	%r28, %f70;
	mov.b32 	%r34, 4;
	// begin inline asm
	shfl.sync.down.b32 %r27, %r28, %r34, %r55, %r56;
	// end inline asm
	mov.b32 	%r33, %f71;
	// begin inline asm
	shfl.sync.down.b32 %r32, %r33, %r34, %r55, %r56;
	// end inline asm
	mov.b32 	%f72, %r27;
	mov.b32 	%f73, %r32;
	setp.gt.s32 	%p8, %r6, 27;
	add.f32 	%f74, %f70, %f72;
	add.f32 	%f75, %f71, %f73;
	selp.f32 	%f76, %f70, %f74, %p8;
	selp.f32 	%f77, %f71, %f75, %p8;
	mov.b32 	%r38, %f76;
	mov.b32 	%r44, 8;
	// begin inline asm
	shfl.sync.down.b32 %r37, %r38, %r44, %r55, %r56;
	// end inline asm
	mov.b32 	%r43, %f77;
	// begin inline asm
	shfl.sync.down.b32 %r42, %r43, %r44, %r55, %r56;
	// end inline asm
	mov.b32 	%f78, %r37;
	mov.b32 	%f79, %r42;
	setp.gt.s32 	%p9, %r6, 23;
	add.f32 	%f13, %f76, %f78;
	add.f32 	%f14, %f77, %f79;
	selp.f32 	%f238, %f76, %f13, %p9;
	selp.f32 	%f237, %f77, %f14, %p9;
	mov.b32 	%r48, %f238;
	mov.b32 	%r54, 16;
	// begin inline asm
	shfl.sync.down.b32 %r47, %r48, %r54, %r55, %r56;
	// end inline asm
	mov.b32 	%r53, %f237;
	// begin inline asm
	shfl.sync.down.b32 %r52, %r53, %r54, %r55, %r56;
	// end inline asm
	setp.gt.s32 	%p10, %r6, 15;
	@%p10 bra 	$L__BB5_10;
	mov.b32 	%f80, %r52;
	mov.b32 	%f81, %r47;
	add.f32 	%f238, %f13, %f81;
	add.f32 	%f237, %f14, %f80;
	setp.ne.s32 	%p11, %r6, 0;
	@%p11 bra 	$L__BB5_10;
	cvt.u32.u64 	%r57, %rd78;
	shr.u32 	%r58, %r57, 2;
	and.b32  	%r59, %r58, 248;
	mov.u32 	%r60, _ZZ31layer_norm_4d_kernel_vectorizedILi512ELi2EEvPKfS1_S1_PfmmmmfE3tmp;
	add.s32 	%r61, %r60, %r59;
	st.shared.f32 	[%r61+16], %f238;
	st.shared.f32 	[%r61+20], %f237;
$L__BB5_10:
	cvt.u32.u64 	%r62, %rd78;
	bar.sync 	0;
	setp.ne.s32 	%p12, %r62, 0;
	@%p12 bra 	$L__BB5_12;
	ld.param.f32 	%f228, [_Z31layer_norm_4d_kernel_vectorizedILi512ELi2EEvPKfS1_S1_Pfmmmmf_param_8];
	ld.shared.f32 	%f82, [_ZZ31layer_norm_4d_kernel_vectorizedILi512ELi2EEvPKfS1_S1_PfmmmmfE3tmp+24];
	ld.shared.f32 	%f83, [_ZZ31layer_norm_4d_kernel_vectorizedILi512ELi2EEvPKfS1_S1_PfmmmmfE3tmp+28];
	add.f32 	%f84, %f238, %f82;
	add.f32 	%f85, %f237, %f83;
	ld.shared.f32 	%f86, [_ZZ31layer_norm_4d_kernel_vectorizedILi512ELi2EEvPKfS1_S1_PfmmmmfE3tmp+32];
	ld.shared.f32 	%f87, [_ZZ31layer_norm_4d_kernel_vectorizedILi512ELi2EEvPKfS1_S1_PfmmmmfE3tmp+36];
	add.f32 	%f88, %f84, %f86;
	add.f32 	%f89, %f85, %f87;
	ld.shared.f32 	%f90, [_ZZ31layer_norm_4d_kernel_vectorizedILi512ELi2EEvPKfS1_S1_PfmmmmfE3tmp+40];
	ld.shared.f32 	%f91, [_ZZ31layer_norm_4d_kernel_vectorizedILi512ELi2EEvPKfS1_S1_PfmmmmfE3tmp+44];
	add.f32 	%f92, %f88, %f90;
	add.f32 	%f93, %f89, %f91;
	ld.shared.f32 	%f94, [_ZZ31layer_norm_4d_kernel_vectorizedILi512ELi2EEvPKfS1_S1_PfmmmmfE3tmp+48];
	ld.shared.f32 	%f95, [_ZZ31layer_norm_4d_kernel_vectorizedILi512ELi2EEvPKfS1_S1_PfmmmmfE3tmp+52];
	add.f32 	%f96, %f92, %f94;
	add.f32 	%f97, %f93, %f95;
	ld.shared.f32 	%f98, [_ZZ31layer_norm_4d_kernel_vectorizedILi512ELi2EEvPKfS1_S1_PfmmmmfE3tmp+56];
	ld.shared.f32 	%f99, [_ZZ31layer_norm_4d_kernel_vectorizedILi512ELi2EEvPKfS1_S1_PfmmmmfE3tmp+60];
	add.f32 	%f100, %f96, %f98;
	add.f32 	%f101, %f97, %f99;
	ld.shared.f32 	%f102, [_ZZ31layer_norm_4d_kernel_vectorizedILi512ELi2EEvPKfS1_S1_PfmmmmfE3tmp+64];
	ld.shared.f32 	%f103, [_ZZ31layer_norm_4d_kernel_vectorizedILi512ELi2EEvPKfS1_S1_PfmmmmfE3tmp+68];
	add.f32 	%f104, %f100, %f102;
	add.f32 	%f105, %f101, %f103;
	ld.shared.f32 	%f106, [_ZZ31layer_norm_4d_kernel_vectorizedILi512ELi2EEvPKfS1_S1_PfmmmmfE3tmp+72];
	ld.shared.f32 	%f107, [_ZZ31layer_norm_4d_kernel_vectorizedILi512ELi2EEvPKfS1_S1_PfmmmmfE3tmp+76];
	add.f32 	%f108, %f104, %f106;
	add.f32 	%f109, %f105, %f107;
	ld.shared.f32 	%f110, [_ZZ31layer_norm_4d_kernel_vectorizedILi512ELi2EEvPKfS1_S1_PfmmmmfE3tmp+80];
	ld.shared.f32 	%f111, [_ZZ31layer_norm_4d_kernel_vectorizedILi512ELi2EEvPKfS1_S1_PfmmmmfE3tmp+84];
	add.f32 	%f112, %f108, %f110;
	add.f32 	%f113, %f109, %f111;
	ld.shared.f32 	%f114, [_ZZ31layer_norm_4d_kernel_vectorizedILi512ELi2EEvPKfS1_S1_PfmmmmfE3tmp+88];
	ld.shared.f32 	%f115, [_ZZ31layer_norm_4d_kernel_vectorizedILi512ELi2EEvPKfS1_S1_PfmmmmfE3tmp+92];
	add.f32 	%f116, %f112, %f114;
	add.f32 	%f117, %f113, %f115;
	ld.shared.f32 	%f118, [_ZZ31layer_norm_4d_kernel_vectorizedILi512ELi2EEvPKfS1_S1_PfmmmmfE3tmp+96];
	ld.shared.f32 	%f119, [_ZZ31layer_norm_4d_kernel_vectorizedILi512ELi2EEvPKfS1_S1_PfmmmmfE3tmp+100];
	add.f32 	%f120, %f116, %f118;
	add.f32 	%f121, %f117, %f119;
	ld.shared.f32 	%f122, [_ZZ31layer_norm_4d_kernel_vectorizedILi512ELi2EEvPKfS1_S1_PfmmmmfE3tmp+104];
	ld.shared.f32 	%f123, [_ZZ31layer_norm_4d_kernel_vectorizedILi512ELi2EEvPKfS1_S1_PfmmmmfE3tmp+108];
	add.f32 	%f124, %f120, %f122;
	add.f32 	%f125, %f121, %f123;
	ld.shared.f32 	%f126, [_ZZ31layer_norm_4d_kernel_vectorizedILi512ELi2EEvPKfS1_S1_PfmmmmfE3tmp+112];
	ld.shared.f32 	%f127, [_ZZ31layer_norm_4d_kernel_vectorizedILi512ELi2EEvPKfS1_S1_PfmmmmfE3tmp+116];
	add.f32 	%f128, %f124, %f126;
	add.f32 	%f129, %f125, %f127;
	ld.shared.f32 	%f130, [_ZZ31layer_norm_4d_kernel_vectorizedILi512ELi2EEvPKfS1_S1_PfmmmmfE3tmp+120];
	ld.shared.f32 	%f131, [_ZZ31layer_norm_4d_kernel_vectorizedILi512ELi2EEvPKfS1_S1_PfmmmmfE3tmp+124];
	add.f32 	%f132, %f128, %f130;
	add.f32 	%f133, %f129, %f131;
	ld.shared.f32 	%f134, [_ZZ31layer_norm_4d_kernel_vectorizedILi512ELi2EEvPKfS1_S1_PfmmmmfE3tmp+128];
	ld.shared.f32 	%f135, [_ZZ31layer_norm_4d_kernel_vectorizedILi512ELi2EEvPKfS1_S1_PfmmmmfE3tmp+132];
	add.f32 	%f136, %f132, %f134;
	add.f32 	%f137, %f133, %f135;
	ld.shared.f32 	%f138, [_ZZ31layer_norm_4d_kernel_vectorizedILi512ELi2EEvPKfS1_S1_PfmmmmfE3tmp+136];
	ld.shared.f32 	%f139, [_ZZ31layer_norm_4d_kernel_vectorizedILi512ELi2EEvPKfS1_S1_PfmmmmfE3tmp+140];
	add.f32 	%f140, %f136, %f138;
	add.f32 	%f141, %f137, %f139;
	cvt.rn.f32.u64 	%f142, %rd2;
	rcp.rn.f32 	%f143, %f142;
	mul.f32 	%f144, %f143, %f140;
	st.shared.f32 	[_ZZ31layer_norm_4d_kernel_vectorizedILi512ELi2EEvPKfS1_S1_PfmmmmfE4mean], %f144;
	neg.f32 	%f145, %f144;
	mul.f32 	%f146, %f144, %f145;
	fma.rn.f32 	%f147, %f141, %f143, %f146;
	add.f32 	%f148, %f228, %f147;
	rsqrt.approx.f32 	%f149, %f148;
	st.shared.f32 	[_ZZ31layer_norm_4d_kernel_vectorizedILi512ELi2EEvPKfS1_S1_PfmmmmfE7inv_std], %f149;
$L__BB5_12:
	setp.le.u64 	%p13, %rd5, %rd78;
	bar.sync 	0;
	@%p13 bra 	$L__BB5_18;
	not.b64 	%rd47, %rd78;
	add.s64 	%rd15, %rd5, %rd47;
	and.b64  	%rd48, %rd15, 512;
	setp.ne.s64 	%p14, %rd48, 0;
	@%p14 bra 	$L__BB5_15;
	ld.param.u64 	%rd65, [_Z31layer_norm_4d_kernel_vectorizedILi512ELi2EEvPKfS1_S1_Pfmmmmf_param_2];
	ld.param.u64 	%rd63, [_Z31layer_norm_4d_kernel_vectorizedILi512ELi2EEvPKfS1_S1_Pfmmmmf_param_1];
	shl.b64 	%rd52, %rd78, 4;
	add.s64 	%rd49, %rd3, %rd52;
	// begin inline asm
	ld.global.nc.v4.f32 {%f150,%f151,%f152,%f153}, [%rd49];
	// end inline asm
	add.s64 	%rd50, %rd63, %rd52;
	// begin inline asm
	ld.global.nc.v4.f32 {%f154,%f155,%f156,%f157}, [%rd50];
	// end inline asm
	add.s64 	%rd51, %rd65, %rd52;
	// begin inline asm
	ld.global.nc.v4.f32 {%f158,%f159,%f160,%f161}, [%rd51];
	// end inline asm
	ld.shared.f32 	%f162, [_ZZ31layer_norm_4d_kernel_vectorizedILi512ELi2EEvPKfS1_S1_PfmmmmfE4mean];
	sub.f32 	%f163, %f150, %f162;
	ld.shared.f32 	%f164, [_ZZ31layer_norm_4d_kernel_vectorizedILi512ELi2EEvPKfS1_S1_PfmmmmfE7inv_std];
	mul.f32 	%f165, %f163, %f164;
	fma.rn.f32 	%f166, %f165, %f154, %f158;
	sub.f32 	%f167, %f151, %f162;
	mul.f32 	%f168, %f167, %f164;
	fma.rn.f32 	%f169, %f168, %f155, %f159;
	sub.f32 	%f170, %f152, %f162;
	mul.f32 	%f171, %f170, %f164;
	fma.rn.f32 	%f172, %f171, %f156, %f160;
	sub.f32 	%f173, %f153, %f162;
	mul.f32 	%f174, %f173, %f164;
	fma.rn.f32 	%f175, %f174, %f157, %f161;
	add.s64 	%rd53, %rd4, %rd52;
	st.global.v4.f32 	[%rd53], {%f166, %f169, %f172, %f175};
	add.s64 	%rd78, %rd78, 512;
$L__BB5_15:
	setp.lt.u64 	%p15, %rd15, 512;
	@%p15 bra 	$L__BB5_18;
	shl.b64 	%rd77, %rd78, 4;
$L__BB5_17:
	.pragma "nounroll";
	ld.param.u64 	%rd66, [_Z31layer_norm_4d_kernel_vectorizedILi512ELi2EEvPKfS1_S1_Pfmmmmf_param_2];
	ld.param.u64 	%rd64, [_Z31layer_norm_4d_kernel_vectorizedILi512ELi2EEvPKfS1_S1_Pfmmmmf_param_1];
	add.s64 	%rd54, %rd3, %rd77;
	// begin inline asm
	ld.global.nc.v4.f32 {%f176,%f177,%f178,%f179}, [%rd54];
	// end inline asm
	add.s64 	%rd55, %rd64, %rd77;
	// begin inline asm
	ld.global.nc.v4.f32 {%f180,%f181,%f182,%f183}, [%rd55];
	// end inline asm
	add.s64 	%rd56, %rd66, %rd77;
	// begin inline asm
	ld.global.nc.v4.f32 {%f184,%f185,%f186,%f187}, [%rd56];
	// end inline asm
	ld.shared.f32 	%f200, [_ZZ31layer_norm_4d_kernel_vectorizedILi512ELi2EEvPKfS1_S1_PfmmmmfE4mean];
	sub.f32 	%f201, %f176, %f200;
	ld.shared.f32 	%f202, [_ZZ31layer_norm_4d_kernel_vectorizedILi512ELi2EEvPKfS1_S1_PfmmmmfE7inv_std];
	mul.f32 	%f203, %f201, %f202;
	fma.rn.f32 	%f204, %f203, %f180, %f184;
	sub.f32 	%f205, %f177, %f200;
	mul.f32 	%f206, %f205, %f202;
	fma.rn.f32 	%f207, %f206, %f181, %f185;
	sub.f32 	%f208, %f178, %f200;
	mul.f32 	%f209, %f208, %f202;
	fma.rn.f32 	%f210, %f209, %f182, %f186;
	sub.f32 	%f211, %f179, %f200;
	mul.f32 	%f212, %f211, %f202;
	fma.rn.f32 	%f213, %f212, %f183, %f187;
	add.s64 	%rd60, %rd4, %rd77;
	st.global.v4.f32 	[%rd60], {%f204, %f207, %f210, %f213};
	add.s64 	%rd57, %rd54, 8192;
	// begin inline asm
	ld.global.nc.v4.f32 {%f188,%f189,%f190,%f191}, [%rd57];
	// end inline asm
	add.s64 	%rd58, %rd55, 8192;
	// begin inline asm
	ld.global.nc.v4.f32 {%f192,%f193,%f194,%f195}, [%rd58];
	// end inline asm
	add.s64 	%rd59, %rd56, 8192;
	// begin inline asm
	ld.global.nc.v4.f32 {%f196,%f197,%f198,%f199}, [%rd59];
	// end inline asm
	ld.shared.f32 	%f214, [_ZZ31layer_norm_4d_kernel_vectorizedILi512ELi2EEvPKfS1_S1_PfmmmmfE4mean];
	sub.f32 	%f215, %f188, %f214;
	ld.shared.f32 	%f216, [_ZZ31layer_norm_4d_kernel_vectorizedILi512ELi2EEvPKfS1_S1_PfmmmmfE7inv_std];
	mul.f32 	%f217, %f215, %f216;
	fma.rn.f32 	%f218, %f217, %f192, %f196;
	sub.f32 	%f219, %f189, %f214;
	mul.f32 	%f220, %f219, %f216;
	fma.rn.f32 	%f221, %f220, %f193, %f197;
	sub.f32 	%f222, %f190, %f214;
	mul.f32 	%f223, %f222, %f216;
	fma.rn.f32 	%f224, %f223, %f194, %f198;
	sub.f32 	%f225, %f191, %f214;
	mul.f32 	%f226, %f225, %f216;
	fma.rn.f32 	%f227, %f226, %f195, %f199;
	st.global.v4.f32 	[%rd60+8192], {%f218, %f221, %f224, %f227};
	add.s64 	%rd78, %rd78, 1024;
	add.s64 	%rd77, %rd77, 16384;
	setp.lt.u64 	%p16, %rd78, %rd5;
	@%p16 bra 	$L__BB5_17;
$L__BB5_18:
	ret;

}
	// .globl	_Z31layer_norm_4d_kernel_vectorizedILi256ELi8EEvPKfS1_S1_Pfmmmmf
.visible .entry _Z31layer_norm_4d_kernel_vectorizedILi256ELi8EEvPKfS1_S1_Pfmmmmf(
	.param .u64 .ptr .align 1 _Z31layer_norm_4d_kernel_vectorizedILi256ELi8EEvPKfS1_S1_Pfmmmmf_param_0,
	.param .u64 .ptr .align 1 _Z31layer_norm_4d_kernel_vectorizedILi256ELi8EEvPKfS1_S1_Pfmmmmf_param_1,
	.param .u64 .ptr .align 1 _Z31layer_norm_4d_kernel_vectorizedILi256ELi8EEvPKfS1_S1_Pfmmmmf_param_2,
	.param .u64 .ptr .align 1 _Z31layer_norm_4d_kernel_vectorizedILi256ELi8EEvPKfS1_S1_Pfmmmmf_param_3,
	.param .u64 _Z31layer_norm_4d_kernel_vectorizedILi256ELi8EEvPKfS1_S1_Pfmmmmf_param_4,
	.param .u64 _Z31layer_norm_4d_kernel_vectorizedILi256ELi8EEvPKfS1_S1_Pfmmmmf_param_5,
	.param .u64 _Z31layer_norm_4d_kernel_vectorizedILi256ELi8EEvPKfS1_S1_Pfmmmmf_param_6,
	.param .u64 _Z31layer_norm_4d_kernel_vectorizedILi256ELi8EEvPKfS1_S1_Pfmmmmf_param_7,
	.param .f32 _Z31layer_norm_4d_kernel_vectorizedILi256ELi8EEvPKfS1_S1_Pfmmmmf_param_8
)
.maxntid 1024
{
	.reg .pred 	%p<19>;
	.reg .b32 	%r<65>;
	.reg .b32 	%f<446>;
	.reg .b64 	%rd<177>;
	// demoted variable
	.shared .align 4 .b8 _ZZ31layer_norm_4d_kernel_vectorizedILi256ELi8EEvPKfS1_S1_PfmmmmfE3tmp[80];
	// demoted variable
	.shared .align 4 .f32 _ZZ31layer_norm_4d_kernel_vectorizedILi256ELi8EEvPKfS1_S1_PfmmmmfE4mean;
	// demoted variable
	.shared .align 4 .f32 _ZZ31layer_norm_4d_kernel_vectorizedILi256ELi8EEvPKfS1_S1_PfmmmmfE7inv_std;
	ld.param.u64 	%rd52, [_Z31layer_norm_4d_kernel_vectorizedILi256ELi8EEvPKfS1_S1_Pfmmmmf_param_4];
	mov.u32 	%r4, %ctaid.x;
	cvt.u64.u32 	%rd1, %r4;
	setp.le.u64 	%p1, %rd52, %rd1;
	@%p1 bra 	$L__BB6_20;
	ld.param.u64 	%rd158, [_Z31layer_norm_4d_kernel_vectorizedILi256ELi8EEvPKfS1_S1_Pfmmmmf_param_7];
	ld.param.u64 	%rd153, [_Z31layer_norm_4d_kernel_vectorizedILi256ELi8EEvPKfS1_S1_Pfmmmmf_param_6];
	ld.param.u64 	%rd148, [_Z31layer_norm_4d_kernel_vectorizedILi256ELi8EEvPKfS1_S1_Pfmmmmf_param_5];
	mov.u32 	%r5, %tid.x;
	mul.lo.s64 	%rd53, %rd153, %rd148;
	mul.lo.s64 	%rd2, %rd53, %rd158;
	shr.u64 	%rd3, %rd2, 2;
	cvt.u64.u32 	%rd176, %r5;
	setp.le.u64 	%p2, %rd3, %rd176;
	mov.f32 	%f442, 0f00000000;
	mov.f32 	%f443, %f442;
	@%p2 bra 	$L__BB6_8;
	not.b64 	%rd54, %rd176;
	add.s64 	%rd5, %rd3, %rd54;
	and.b64  	%rd55, %rd5, 1792;
	setp.eq.s64 	%p3, %rd55, 1792;
	mov.f32 	%f443, 0f00000000;
	mov.u64 	%rd166, %rd176;
	mov.f32 	%f442, %f443;
	@%p3 bra 	$L__BB6_5;
	ld.param.u64 	%rd159, [_Z31layer_norm_4d_kernel_vectorizedILi256ELi8EEvPKfS1_S1_Pfmmmmf_param_7];
	ld.param.u64 	%rd154, [_Z31layer_norm_4d_kernel_vectorizedILi256ELi8EEvPKfS1_S1_Pfmmmmf_param_6];
	ld.param.u64 	%rd149, [_Z31layer_norm_4d_kernel_vectorizedILi256ELi8EEvPKfS1_S1_Pfmmmmf_param_5];
	ld.param.u64 	%rd138, [_Z31layer_norm_4d_kernel_vectorizedILi256ELi8EEvPKfS1_S1_Pfmmmmf_param_0];
	mul.lo.s64 	%rd56, %rd159, %rd154;
	mul.lo.s64 	%rd57, %rd56, %rd149;
	mul.lo.s64 	%rd58, %rd57, %rd1;
	shl.b64 	%rd59, %rd58, 2;
	shl.b64 	%rd60, %rd176, 4;
	add.s64 	%rd61, %rd59, %rd60;
	add.s64 	%rd164, %rd138, %rd61;
	shr.u64 	%rd62, %rd5, 8;
	add.s64 	%rd63, %rd62, 1;
	and.b64  	%rd64, %rd63, 7;
	neg.s64 	%rd163, %rd64;
	mov.f32 	%f443, 0f00000000;
	mov.u64 	%rd166, %rd176;
$L__BB6_4:
	.pragma "nounroll";
	// begin inline asm
	ld.global.nc.v4.f32 {%f28,%f29,%f30,%f31}, [%rd164];
	// end inline asm
	add.f32 	%f32, %f28, %f29;
	add.f32 	%f33, %f30, %f32;
	add.f32 	%f34, %f31, %f33;
	add.f32 	%f442, %f442, %f34;
	mul.f32 	%f35, %f29, %f29;
	fma.rn.f32 	%f36, %f28, %f28, %f35;
	fma.rn.f32 	%f37, %f30, %f30, %f36;
	fma.rn.f32 	%f38, %f31, %f31, %f37;
	add.f32 	%f443, %f443, %f38;
	add.s64 	%rd166, %rd166, 256;
	add.s64 	%rd164, %rd164, 4096;
	add.s64 	%rd163, %rd163, 1;
	setp.ne.s64 	%p4, %rd163, 0;
	@%p4 bra 	$L__BB6_4;
$L__BB6_5:
	setp.lt.u64 	%p5, %rd5, 1792;
	@%p5 bra 	$L__BB6_8;
	ld.param.u64 	%rd160, [_Z31layer_norm_4d_kernel_vectorizedILi256ELi8EEvPKfS1_S1_Pfmmmmf_param_7];
	ld.param.u64 	%rd155, [_Z31layer_norm_4d_kernel_vectorizedILi256ELi8EEvPKfS1_S1_Pfmmmmf_param_6];
	ld.param.u64 	%rd150, [_Z31layer_norm_4d_kernel_vectorizedILi256ELi8EEvPKfS1_S1_Pfmmmmf_param_5];
	ld.param.u64 	%rd139, [_Z31layer_norm_4d_kernel_vectorizedILi256ELi8EEvPKfS1_S1_Pfmmmmf_param_0];
	mul.lo.s64 	%rd66, %rd160, %rd155;
	mul.lo.s64 	%rd67, %rd66, %rd150;
	mul.lo.s64 	%rd68, %rd67, %rd1;
	shl.b64 	%rd69, %rd68, 2;
	shl.b64 	%rd70, %rd166, 4;
	add.s64 	%rd71, %rd69, %rd70;
	add.s64 	%rd72, %rd71, %rd139;
	add.s64 	%rd167, %rd72, 16384;
$L__BB6_7:
	.pragma "nounroll";
	add.s64 	%rd73, %rd167, -16384;
	// begin inline asm
	ld.global.nc.v4.f32 {%f39,%f40,%f41,%f42}, [%rd73];
	// end inline asm
	add.f32 	%f71, %f39, %f40;
	add.f32 	%f72, %f41, %f71;
	add.f32 	%f73, %f42, %f72;
	add.f32 	%f74, %f442, %f73;
	mul.f32 	%f75, %f40, %f40;
	fma.rn.f32 	%f76, %f39, %f39, %f75;
	fma.rn.f32 	%f77, %f41, %f41, %f76;
	fma.rn.f32 	%f78, %f42, %f42, %f77;
	add.f32 	%f79, %f443, %f78;
	add.s64 	%rd74, %rd167, -12288;
	// begin inline asm
	ld.global.nc.v4.f32 {%f43,%f44,%f45,%f46}, [%rd74];
	// end inline asm
	add.f32 	%f80, %f43, %f44;
	add.f32 	%f81, %f45, %f80;
	add.f32 	%f82, %f46, %f81;
	add.f32 	%f83, %f74, %f82;
	mul.f32 	%f84, %f44, %f44;
	fma.rn.f32 	%f85, %f43, %f43, %f84;
	fma.rn.f32 	%f86, %f45, %f45, %f85;
	fma.rn.f32 	%f87, %f46, %f46, %f86;
	add.f32 	%f88, %f79, %f87;
	add.s64 	%rd75, %rd167, -8192;
	// begin inline asm
	ld.global.nc.v4.f32 {%f47,%f48,%f49,%f50}, [%rd75];
	// end inline asm
	add.f32 	%f89, %f47, %f48;
	add.f32 	%f90, %f49, %f89;
	add.f32 	%f91, %f50, %f90;
	add.f32 	%f92, %f83, %f91;
	mul.f32 	%f93, %f48, %f48;
	fma.rn.f32 	%f94, %f47, %f47, %f93;
	fma.rn.f32 	%f95, %f49, %f49, %f94;
	fma.rn.f32 	%f96, %f50, %f50, %f95;
	add.f32 	%f97, %f88, %f96;
	add.s64 	%rd76, %rd167, -4096;
	// begin inline asm
	ld.global.nc.v4.f32 {%f51,%f52,%f53,%f54}, [%rd76];
	// end inline asm
	add.f32 	%f98, %f51, %f52;
	add.f32 	%f99, %f53, %f98;
	add.f32 	%f100, %f54, %f99;
	add.f32 	%f101, %f92, %f100;
	mul.f32 	%f102, %f52, %f52;
	fma.rn.f32 	%f103, %f51, %f51, %f102;
	fma.rn.f32 	%f104, %f53, %f53, %f103;
	fma.rn.f32 	%f105, %f54, %f54, %f104;
	add.f32 	%f106, %f97, %f105;
	// begin inline asm
	ld.global.nc.v4.f32 {%f55,%f56,%f57,%f58}, [%rd167];
	// end inline asm
	add.f32 	%f107, %f55, %f56;
	add.f32 	%f108, %f57, %f107;
	add.f32 	%f109, %f58, %f108;
	add.f32 	%f110, %f101, %f109;
	mul.f32 	%f111, %f56, %f56;
	fma.rn.f32 	%f112, %f55, %f55, %f111;
	fma.rn.f32 	%f113, %f57, %f57, %f112;
	fma.rn.f32 	%f114, %f58, %f58, %f113;
	add.f32 	%f115, %f106, %f114;
	add.s64 	%rd78, %rd167, 4096;
	// begin inline asm
	ld.global.nc.v4.f32 {%f59,%f60,%f61,%f62}, [%rd78];
	// end inline asm
	add.f32 	%f116, %f59, %f60;
	add.f32 	%f117, %f61, %f116;
	add.f32 	%f118, %f62, %f117;
	add.f32 	%f119, %f110, %f118;
	mul.f32 	%f120, %f60, %f60;
	fma.rn.f32 	%f121, %f59, %f59, %f120;
	fma.rn.f32 	%f122, %f61, %f61, %f121;
	fma.rn.f32 	%f123, %f62, %f62, %f122;
	add.f32 	%f124, %f115, %f123;
	add.s64 	%rd79, %rd167, 8192;
	// begin inline asm
	ld.global.nc.v4.f32 {%f63,%f64,%f65,%f66}, [%rd79];
	// end inline asm
	add.f32 	%f125, %f63, %f64;
	add.f32 	%f126, %f65, %f125;
	add.f32 	%f127, %f66, %f126;
	add.f32 	%f128, %f119, %f127;
	mul.f32 	%f129, %f64, %f64;
	fma.rn.f32 	%f130, %f63, %f63, %f129;
	fma.rn.f32 	%f131, %f65, %f65, %f130;
	fma.rn.f32 	%f132, %f66, %f66, %f131;
	add.f32 	%f133, %f124, %f132;
	add.s64 	%rd80, %rd167, 12288;
	// begin inline asm
	ld.global.nc.v4.f32 {%f67,%f68,%f69,%f70}, [%rd80];
	// end inline asm
	add.f32 	%f134, %f67, %f68;
	add.f32 	%f135, %f69, %f134;
	add.f32 	%f136, %f70, %f135;
	add.f32 	%f442, %f128, %f136;
	mul.f32 	%f137, %f68, %f68;
	fma.rn.f32 	%f138, %f67, %f67, %f137;
	fma.rn.f32 	%f139, %f69, %f69, %f138;
	fma.rn.f32 	%f140, %f70, %f70, %f139;
	add.f32 	%f443, %f133, %f140;
	add.s64 	%rd166, %rd166, 2048;
	add.s64 	%rd167, %rd167, 32768;
	setp.lt.u64 	%p6, %rd166, %rd3;
	@%p6 bra 	$L__BB6_7;
$L__BB6_8:
	// begin inline asm
	mov.u32 %r6, %laneid;
	// end inline asm
	mov.b32 	%r8, %f442;
	mov.b32 	%r14, 1;
	mov.b32 	%r55, 31;
	mov.b32 	%r56, -1;
	// begin inline asm
	shfl.sync.down.b32 %r7, %r8, %r14, %r55, %r56;
	// end inline asm
	mov.b32 	%r13, %f443;
	// begin inline asm
	shfl.sync.down.b32 %r12, %r13, %r14, %r55, %r56;
	// end inline asm
	mov.b32 	%f141, %r7;
	mov.b32 	%f142, %r12;
	setp.gt.s32 	%p7, %r6, 30;
	add.f32 	%f143, %f442, %f141;
	add.f32 	%f144, %f443, %f142;
	selp.f32 	%f145, %f442, %f143, %p7;
	selp.f32 	%f146, %f443, %f144, %p7;
	mov.b32 	%r18, %f145;
	mov.b32 	%r24, 2;
	// begin inline asm
	shfl.sync.down.b32 %r17, %r18, %r24, %r55, %r56;
	// end inline asm
	mov.b32 	%r23, %f146;
	// begin inline asm
	shfl.sync.down.b32 %r22, %r23, %r24, %r55, %r56;
	// end inline asm
	mov.b32 	%f147, %r17;
	mov.b32 	%f148, %r22;
	setp.gt.s32 	%p8, %r6, 29;
	add.f32 	%f149, %f145, %f147;
	add.f32 	%f150, %f146, %f148;
	selp.f32 	%f151, %f145, %f149, %p8;
	selp.f32 	%f152, %f146, %f150, %p8;
	mov.b32 	%r28, %f151;
	mov.b32 	%r34, 4;
	// begin inline asm
	shfl.sync.down.b32 %r27, %r28, %r34, %r55, %r56;
	// end inline asm
	mov.b32 	%r33, %f152;
	// begin inline asm
	shfl.sync.down.b32 %r32, %r33, %r34, %r55, %r56;
	// end inline asm
	mov.b32 	%f153, %r27;
	mov.b32 	%f154, %r32;
	setp.gt.s32 	%p9, %r6, 27;
	add.f32 	%f155, %f151, %f153;
	add.f32 	%f156, %f152, %f154;
	selp.f32 	%f157, %f151, %f155, %p9;
	selp.f32 	%f158, %f152, %f156, %p9;
	mov.b32 	%r38, %f157;
	mov.b32 	%r44, 8;
	// begin inline asm
	shfl.sync.down.b32 %r37, %r38, %r44, %r55, %r56;
	// end inline asm
	mov.b32 	%r43, %f158;
	// begin inline asm
	shfl.sync.down.b32 %r42, %r43, %r44, %r55, %r56;
	// end inline asm
	mov.b32 	%f159, %r37;
	mov.b32 	%f160, %r42;
	setp.gt.s32 	%p10, %r6, 23;
	add.f32 	%f15, %f157, %f159;
	add.f32 	%f16, %f158, %f160;
	selp.f32 	%f445, %f157, %f15, %p10;
	selp.f32 	%f444, %f158, %f16, %p10;
	mov.b32 	%r48, %f445;
	mov.b32 	%r54, 16;
	// begin inline asm
	shfl.sync.down.b32 %r47, %r48, %r54, %r55, %r56;
	// end inline asm
	mov.b32 	%r53, %f444;
	// begin inline asm
	shfl.sync.down.b32 %r52, %r53, %r54, %r55, %r56;
	// end inline asm
	setp.gt.s32 	%p11, %r6, 15;
	@%p11 bra 	$L__BB6_11;
	mov.b32 	%f161, %r52;
	mov.b32 	%f162, %r47;
	add.f32 	%f445, %f15, %f162;
	add.f32 	%f444, %f16, %f161;
	setp.ne.s32 	%p12, %r6, 0;
	@%p12 bra 	$L__BB6_11;
	cvt.u32.u64 	%r57, %rd176;
	shr.u32 	%r58, %r57, 2;
	and.b32  	%r59, %r58, 248;
	mov.u32 	%r60, _ZZ31layer_norm_4d_kernel_vectorizedILi256ELi8EEvPKfS1_S1_PfmmmmfE3tmp;
	add.s32 	%r61, %r60, %r59;
	st.shared.f32 	[%r61+8], %f445;
	st.shared.f32 	[%r61+12], %f444;
$L__BB6_11:
	cvt.u32.u64 	%r62, %rd176;
	bar.sync 	0;
	setp.ne.s32 	%p13, %r62, 0;
	@%p13 bra 	$L__BB6_13;
	ld.param.f32 	%f433, [_Z31layer_norm_4d_kernel_vectorizedILi256ELi8EEvPKfS1_S1_Pfmmmmf_param_8];
	ld.shared.f32 	%f163, [_ZZ31layer_norm_4d_kernel_vectorizedILi256ELi8EEvPKfS1_S1_PfmmmmfE3tmp+16];
	ld.shared.f32 	%f164, [_ZZ31layer_norm_4d_kernel_vectorizedILi256ELi8EEvPKfS1_S1_PfmmmmfE3tmp+20];
	add.f32 	%f165, %f445, %f163;
	add.f32 	%f166, %f444, %f164;
	ld.shared.f32 	%f167, [_ZZ31layer_norm_4d_kernel_vectorizedILi256ELi8EEvPKfS1_S1_PfmmmmfE3tmp+24];
	ld.shared.f32 	%f168, [_ZZ31layer_norm_4d_kernel_vectorizedILi256ELi8EEvPKfS1_S1_PfmmmmfE3tmp+28];
	add.f32 	%f169, %f165, %f167;
	add.f32 	%f170, %f166, %f168;
	ld.shared.f32 	%f171, [_ZZ31layer_norm_4d_kernel_vectorizedILi256ELi8EEvPKfS1_S1_PfmmmmfE3tmp+32];
	ld.shared.f32 	%f172, [_ZZ31layer_norm_4d_kernel_vectorizedILi256ELi8EEvPKfS1_S1_PfmmmmfE3tmp+36];
	add.f32 	%f173, %f169, %f171;
	add.f32 	%f174, %f170, %f172;
	ld.shared.f32 	%f175, [_ZZ31layer_norm_4d_kernel_vectorizedILi256ELi8EEvPKfS1_S1_PfmmmmfE3tmp+40];
	ld.shared.f32 	%f176, [_ZZ31layer_norm_4d_kernel_vectorizedILi256ELi8EEvPKfS1_S1_PfmmmmfE3tmp+44];
	add.f32 	%f177, %f173, %f175;
	add.f32 	%f178, %f174, %f176;
	ld.shared.f32 	%f179, [_ZZ31layer_norm_4d_kernel_vectorizedILi256ELi8EEvPKfS1_S1_PfmmmmfE3tmp+48];
	ld.shared.f32 	%f180, [_ZZ31layer_norm_4d_kernel_vectorizedILi256ELi8EEvPKfS1_S1_PfmmmmfE3tmp+52];
	add.f32 	%f181, %f177, %f179;
	add.f32 	%f182, %f178, %f180;
	ld.shared.f32 	%f183, [_ZZ31layer_norm_4d_kernel_vectorizedILi256ELi8EEvPKfS1_S1_PfmmmmfE3tmp+56];
	ld.shared.f32 	%f184, [_ZZ31layer_norm_4d_kernel_vectorizedILi256ELi8EEvPKfS1_S1_PfmmmmfE3tmp+60];
	add.f32 	%f185, %f181, %f183;
	add.f32 	%f186, %f182, %f184;
	ld.shared.f32 	%f187, [_ZZ31layer_norm_4d_kernel_vectorizedILi256ELi8EEvPKfS1_S1_PfmmmmfE3tmp+64];
	ld.shared.f32 	%f188, [_ZZ31layer_norm_4d_kernel_vectorizedILi256ELi8EEvPKfS1_S1_PfmmmmfE3tmp+68];
	add.f32 	%f189, %f185, %f187;
	add.f32 	%f190, %f186, %f188;
	cvt.rn.f32.u64 	%f191, %rd2;
	rcp.rn.f32 	%f192, %f191;
	mul.f32 	%f193, %f192, %f189;
	st.shared.f32 	[_ZZ31layer_norm_4d_kernel_vectorizedILi256ELi8EEvPKfS1_S1_PfmmmmfE4mean], %f193;
	neg.f32 	%f194, %f193;
	mul.f32 	%f195, %f193, %f194;
	fma.rn.f32 	%f196, %f190, %f192, %f195;
	add.f32 	%f197, %f433, %f196;
	rsqrt.approx.f32 	%f198, %f197;
	st.shared.f32 	[_ZZ31layer_norm_4d_kernel_vectorizedILi256ELi8EEvPKfS1_S1_PfmmmmfE7inv_std], %f198;
$L__BB6_13:
	setp.le.u64 	%p14, %rd3, %rd176;
	bar.sync 	0;
	@%p14 bra 	$L__BB6_20;
	not.b64 	%rd81, %rd176;
	add.s64 	%rd20, %rd3, %rd81;
	and.b64  	%rd82, %rd20, 1792;
	setp.eq.s64 	%p15, %rd82, 1792;
	@%p15 bra 	$L__BB6_17;
	ld.param.u64 	%rd161, [_Z31layer_norm_4d_kernel_vectorizedILi256ELi8EEvPKfS1_S1_Pfmmmmf_param_7];
	ld.param.u64 	%rd156, [_Z31layer_norm_4d_kernel_vectorizedILi256ELi8EEvPKfS1_S1_Pfmmmmf_param_6];
	ld.param.u64 	%rd151, [_Z31layer_norm_4d_kernel_vectorizedILi256ELi8EEvPKfS1_S1_Pfmmmmf_param_5];
	ld.param.u64 	%rd146, [_Z31layer_norm_4d_kernel_vectorizedILi256ELi8EEvPKfS1_S1_Pfmmmmf_param_3];
	ld.param.u64 	%rd144, [_Z31layer_norm_4d_kernel_vectorizedILi256ELi8EEvPKfS1_S1_Pfmmmmf_param_2];
	ld.param.u64 	%rd142, [_Z31layer_norm_4d_kernel_vectorizedILi256ELi8EEvPKfS1_S1_Pfmmmmf_param_1];
	ld.param.u64 	%rd140, [_Z31layer_norm_4d_kernel_vectorizedILi256ELi8EEvPKfS1_S1_Pfmmmmf_param_0];
	shr.u64 	%rd83, %rd20, 8;
	add.s64 	%rd84, %rd83, 1;
	and.b64  	%rd85, %rd84, 7;
	mul.lo.s64 	%rd86, %rd161, %rd156;
	mul.lo.s64 	%rd87, %rd86, %rd151;
	mul.lo.s64 	%rd88, %rd87, %rd1;
	shl.b64 	%rd89, %rd88, 2;
	shl.b64 	%rd90, %rd176, 4;
	add.s64 	%rd91, %rd89, %rd90;
	cvta.to.global.u64 	%rd92, %rd146;
	add.s64 	%rd173, %rd92, %rd91;
	add.s64 	%rd172, %rd144, %rd90;
	add.s64 	%rd171, %rd142, %rd90;
	add.s64 	%rd170, %rd140, %rd91;
	neg.s64 	%rd169, %rd85;
$L__BB6_16:
	.pragma "nounroll";
	cvt.u64.u32 	%rd96, %r5;
	not.b64 	%rd97, %rd96;
	add.s64 	%rd99, %rd3, %rd97;
	and.b64  	%rd100, %rd99, 1792;
	add.s64 	%rd101, %rd100, 256;
	and.b64  	%rd102, %rd101, 1792;
	add.s64 	%rd176, %rd102, %rd96;
	// begin inline asm
	ld.global.nc.v4.f32 {%f199,%f200,%f201,%f202}, [%rd170];
	// end inline asm
	// begin inline asm
	ld.global.nc.v4.f32 {%f203,%f204,%f205,%f206}, [%rd171];
	// end inline asm
	// begin inline asm
	ld.global.nc.v4.f32 {%f207,%f208,%f209,%f210}, [%rd172];
	// end inline asm
	ld.shared.f32 	%f211, [_ZZ31layer_norm_4d_kernel_vectorizedILi256ELi8EEvPKfS1_S1_PfmmmmfE4mean];
	sub.f32 	%f212, %f199, %f211;
	ld.shared.f32 	%f213, [_ZZ31layer_norm_4d_kernel_vectorizedILi256ELi8EEvPKfS1_S1_PfmmmmfE7inv_std];
	mul.f32 	%f214, %f212, %f213;
	fma.rn.f32 	%f215, %f214, %f203, %f207;
	sub.f32 	%f216, %f200, %f211;
	mul.f32 	%f217, %f216, %f213;
	fma.rn.f32 	%f218, %f217, %f204, %f208;
	sub.f32 	%f219, %f201, %f211;
	mul.f32 	%f220, %f219, %f213;
	fma.rn.f32 	%f221, %f220, %f205, %f209;
	sub.f32 	%f222, %f202, %f211;
	mul.f32 	%f223, %f222, %f213;
	fma.rn.f32 	%f224, %f223, %f206, %f210;
	st.global.v4.f32 	[%rd173], {%f215, %f218, %f221, %f224};
	add.s64 	%rd173, %rd173, 4096;
	add.s64 	%rd172, %rd172, 4096;
	add.s64 	%rd171, %rd171, 4096;
	add.s64 	%rd170, %rd170, 4096;
	add.s64 	%rd169, %rd169, 1;
	setp.ne.s64 	%p16, %rd169, 0;
	@%p16 bra 	$L__BB6_16;
$L__BB6_17:
	setp.lt.u64 	%p17, %rd20, 1792;
	@%p17 bra 	$L__BB6_20;
	ld.param.u64 	%rd147, [_Z31layer_norm_4d_kernel_vectorizedILi256ELi8EEvPKfS1_S1_Pfmmmmf_param_3];
	ld.param.u64 	%rd141, [_Z31layer_norm_4d_kernel_vectorizedILi256ELi8EEvPKfS1_S1_Pfmmmmf_param_0];
	mul.lo.s64 	%rd107, %rd2, %rd1;
	shl.b64 	%rd175, %rd176, 4;
	cvta.to.global.u64 	%rd108, %rd147;
	shl.b64 	%rd109, %rd107, 2;
	add.s64 	%rd39, %rd108, %rd109;
	add.s64 	%rd40, %rd141, %rd109;
$L__BB6_19:
	.pragma "nounroll";
	ld.param.u64 	%rd162, [_Z31layer_norm_4d_kernel_vectorizedILi256ELi8EEvPKfS1_S1_Pfmmmmf_param_7];
	ld.param.u64 	%rd157, [_Z31layer_norm_4d_kernel_vectorizedILi256ELi8EEvPKfS1_S1_Pfmmmmf_param_6];
	ld.param.u64 	%rd152, [_Z31layer_norm_4d_kernel_vectorizedILi256ELi8EEvPKfS1_S1_Pfmmmmf_param_5];
	ld.param.u64 	%rd145, [_Z31layer_norm_4d_kernel_vectorizedILi256ELi8EEvPKfS1_S1_Pfmmmmf_param_2];
	ld.param.u64 	%rd143, [_Z31layer_norm_4d_kernel_vectorizedILi256ELi8EEvPKfS1_S1_Pfmmmmf_param_1];
	add.s64 	%rd110, %rd40, %rd175;
	// begin inline asm
	ld.global.nc.v4.f32 {%f225,%f226,%f227,%f228}, [%rd110];
	// end inline asm
	add.s64 	%rd111, %rd143, %rd175;
	// begin inline asm
	ld.global.nc.v4.f32 {%f229,%f230,%f231,%f232}, [%rd111];
	// end inline asm
	add.s64 	%rd112, %rd145, %rd175;
	// begin inline asm
	ld.global.nc.v4.f32 {%f233,%f234,%f235,%f236}, [%rd112];
	// end inline asm
	ld.shared.f32 	%f321, [_ZZ31layer_norm_4d_kernel_vectorizedILi256ELi8EEvPKfS1_S1_PfmmmmfE4mean];
	sub.f32 	%f322, %f225, %f321;
	ld.shared.f32 	%f323, [_ZZ31layer_norm_4d_kernel_vectorizedILi256ELi8EEvPKfS1_S1_PfmmmmfE7inv_std];
	mul.f32 	%f324, %f322, %f323;
	fma.rn.f32 	%f325, %f324, %f229, %f233;
	sub.f32 	%f326, %f226, %f321;
	mul.f32 	%f327, %f326, %f323;
	fma.rn.f32 	%f328, %f327, %f230, %f234;
	sub.f32 	%f329, %f227, %f321;
	mul.f32 	%f330, %f329, %f323;
	fma.rn.f32 	%f331, %f330, %f231, %f235;
	sub.f32 	%f332, %f228, %f321;
	mul.f32 	%f333, %f332, %f323;
	fma.rn.f32 	%f334, %f333, %f232, %f236;
	add.s64 	%rd134, %rd39, %rd175;
	st.global.v4.f32 	[%rd134], {%f325, %f328, %f331, %f334};
	add.s64 	%rd113, %rd110, 4096;
	// begin inline asm
	ld.global.nc.v4.f32 {%f237,%f238,%f239,%f240}, [%rd113];
	// end inline asm
	add.s64 	%rd114, %rd111, 4096;
	// begin inline asm
	ld.global.nc.v4.f32 {%f241,%f242,%f243,%f244}, [%rd114];
	// end inline asm
	add.s64 	%rd115, %rd112, 4096;
	// begin inline asm
	ld.global.nc.v4.f32 {%f245,%f246,%f247,%f248}, [%rd115];
	// end inline asm
	ld.shared.f32 	%f335, [_ZZ31layer_norm_4d_kernel_vectorizedILi256ELi8EEvPKfS1_S1_PfmmmmfE4mean];
	sub.f32 	%f336, %f237, %f335;
	ld.shared.f32 	%f337, [_ZZ31layer_norm_4d_kernel_vectorizedILi256ELi8EEvPKfS1_S1_PfmmmmfE7inv_std];
	mul.f32 	%f338, %f336, %f337;
	fma.rn.f32 	%f339, %f338, %f241, %f245;
	sub.f32 	%f340, %f238, %f335;
	mul.f32 	%f341, %f340, %f337;
	fma.rn.f32 	%f342, %f341, %f242, %f246;
	sub.f32 	%f343, %f239, %f335;
	mul.f32 	%f344, %f343, %f337;
	fma.rn.f32 	%f345, %f344, %f243, %f247;
	sub.f32 	%f346, %f240, %f335;
	mul.f32 	%f347, %f346, %f337;
	fma.rn.f32 	%f348, %f347, %f244, %f248;
	st.global.v4.f32 	[%rd134+4096], {%f339, %f342, %f345, %f348};
	add.s64 	%rd116, %rd110, 8192;
	// begin inline asm
	ld.global.nc.v4.f32 {%f249,%f250,%f251,%f252}, [%rd116];
	// end inline asm
	add.s64 	%rd117, %rd111, 8192;
	// begin inline asm
	ld.global.nc.v4.f32 {%f253,%f254,%f255,%f256}, [%rd117];
	// end inline asm
	add.s64 	%rd118, %rd112, 8192;
	// begin inline asm
	ld.global.nc.v4.f32 {%f257,%f258,%f259,%f260}, [%rd118];
	// end inline asm
	ld.shared.f32 	%f349, [_ZZ31layer_norm_4d_kernel_vectorizedILi256ELi8EEvPKfS1_S1_PfmmmmfE4mean];
	sub.f32 	%f350, %f249, %f349;
	ld.shared.f32 	%f351, [_ZZ31layer_norm_4d_kernel_vectorizedILi256ELi8EEvPKfS1_S1_PfmmmmfE7inv_std];
	mul.f32 	%f352, %f350, %f351;
	fma.rn.f32 	%f353, %f352, %f253, %f257;
	sub.f32 	%f354, %f250, %f349;
	mul.f32 	%f355, %f354, %f351;
	fma.rn.f32 	%f356, %f355, %f254, %f258;
	sub.f32 	%f357, %f251, %f349;
	mul.f32 	%f358, %f357, %f351;
	fma.rn.f32 	%f359, %f358, %f255, %f259;
	sub.f32 	%f360, %f252, %f349;
	mul.f32 	%f361, %f360, %f351;
	fma.rn.f32 	%f362, %f361, %f256, %f260;
	st.global.v4.f32 	[%rd134+8192], {%f353, %f356, %f359, %f362};
	add.s64 	%rd119, %rd110, 12288;
	// begin inline asm
	ld.global.nc.v4.f32 {%f261,%f262,%f263,%f264}, [%rd119];
	// end inline asm
	add.s64 	%rd120, %rd111, 12288;
	// begin inline asm
	ld.global.nc.v4.f32 {%f265,%f266,%f267,%f268}, [%rd120];
	// end inline asm
	add.s64 	%rd121, %rd112, 12288;
	// begin inline asm
	ld.global.nc.v4.f32 {%f269,%f270,%f271,%f272}, [%rd121];
	// end inline asm
	ld.shared.f32 	%f363, [_ZZ31layer_norm_4d_kernel_vectorizedILi256ELi8EEvPKfS1_S1_PfmmmmfE4mean];
	sub.f32 	%f364, %f261, %f363;
	ld.shared.f32 	%f365, [_ZZ31layer_norm_4d_kernel_vectorizedILi256ELi8EEvPKfS1_S1_PfmmmmfE7inv_std];
	mul.f32 	%f366, %f364, %f365;
	fma.rn.f32 	%f367, %f366, %f265, %f269;
	sub.f32 	%f368, %f262, %f363;
	mul.f32 	%f369, %f368, %f365;
	fma.rn.f32 	%f370, %f369, %f266, %f270;
	sub.f32 	%f371, %f263, %f363;
	mul.f32 	%f372, %f371, %f365;
	fma.rn.f32 	%f373, %f372, %f267, %f271;
	sub.f32 	%f374, %f264, %f363;
	mul.f32 	%f375, %f374, %f365;
	fma.rn.f32 	%f376, %f375, %f268, %f272;
	st.global.v4.f32 	[%rd134+12288], {%f367, %f370, %f373, %f376};
	add.s64 	%rd122, %rd110, 16384;
	// begin inline asm
	ld.global.nc.v4.f32 {%f273,%f274,%f275,%f276}, [%rd122];
	// end inline asm
	add.s64 	%rd123, %rd111, 16384;
	// begin inline asm
	ld.global.nc.v4.f32 {%f277,%f278,%f279,%f280}, [%rd123];
	// end inline asm
	add.s64 	%rd124, %rd112, 16384;
	// begin inline asm
	ld.global.nc.v4.f32 {%f281,%f282,%f283,%f284}, [%rd124];
	// end inline asm
	ld.shared.f32 	%f377, [_ZZ31layer_norm_4d_kernel_vectorizedILi256ELi8EEvPKfS1_S1_PfmmmmfE4mean];
	sub.f32 	%f378, %f273, %f377;
	ld.shared.f32 	%f379, [_ZZ31layer_norm_4d_kernel_vectorizedILi256ELi8EEvPKfS1_S1_PfmmmmfE7inv_std];
	mul.f32 	%f380, %f378, %f379;
	fma.rn.f32 	%f381, %f380, %f277, %f281;
	sub.f32 	%f382, %f274, %f377;
	mul.f32 	%f383, %f382, %f379;
	fma.rn.f32 	%f384, %f383, %f278, %f282;
	sub.f32 	%f385, %f275, %f377;
	mul.f32 	%f386, %f385, %f379;
	fma.rn.f32 	%f387, %f386, %f279, %f283;
	sub.f32 	%f388, %f276, %f377;
	mul.f32 	%f389, %f388, %f379;
	fma.rn.f32 	%f390, %f389, %f280, %f284;
	st.global.v4.f32 	[%rd134+16384], {%f381, %f384, %f387, %f390};
	add.s64 	%rd125, %rd110, 20480;
	// begin inline asm
	ld.global.nc.v4.f32 {%f285,%f286,%f287,%f288}, [%rd125];
	// end inline asm
	add.s64 	%rd126, %rd111, 20480;
	// begin inline asm
	ld.global.nc.v4.f32 {%f289,%f290,%f291,%f292}, [%rd126];
	// end inline asm
	add.s64 	%rd127, %rd112, 20480;
	// begin inline asm
	ld.global.nc.v4.f32 {%f293,%f294,%f295,%f296}, [%rd127];
	// end inline asm
	ld.shared.f32 	%f391, [_ZZ31layer_norm_4d_kernel_vectorizedILi256ELi8EEvPKfS1_S1_PfmmmmfE4mean];
	sub.f32 	%f392, %f285, %f391;
	ld.shared.f32 	%f393, [_ZZ31layer_norm_4d_kernel_vectorizedILi256ELi8EEvPKfS1_S1_PfmmmmfE7inv_std];
	mul.f32 	%f394, %f392, %f393;
	fma.rn.f32 	%f395, %f394, %f289, %f293;
	sub.f32 	%f396, %f286, %f391;
	mul.f32 	%f397, %f396, %f393;
	fma.rn.f32 	%f398, %f397, %f290, %f294;
	sub.f32 	%f399, %f287, %f391;
	mul.f32 	%f400, %f399, %f393;
	fma.rn.f32 	%f401, %f400, %f291, %f295;
	sub.f32 	%f402, %f288, %f391;
	mul.f32 	%f403, %f402, %f393;
	fma.rn.f32 	%f404, %f403, %f292, %f296;
	st.global.v4.f32 	[%rd134+20480], {%f395, %f398, %f401, %f404};
	add.s64 	%rd128, %rd110, 24576;
	// begin inline asm
	ld.global.nc.v4.f32 {%f297,%f298,%f299,%f300}, [%rd128];
	// end inline asm
	add.s64 	%rd129, %rd111, 24576;
	// begin inline asm
	ld.global.nc.v4.f32 {%f301,%f302,%f303,%f304}, [%rd129];
	// end inline asm
	add.s64 	%rd130, %rd112, 24576;
	// begin inline asm
	ld.global.nc.v4.f32 {%f305,%f306,%f307,%f308}, [%rd130];
	// end inline asm
	ld.shared.f32 	%f405, [_ZZ31layer_norm_4d_kernel_vectorizedILi256ELi8EEvPKfS1_S1_PfmmmmfE4mean];
	sub.f32 	%f406, %f297, %f405;
	ld.shared.f32 	%f407, [_ZZ31layer_norm_4d_kernel_vectorizedILi256ELi8EEvPKfS1_S1_PfmmmmfE7inv_std];
	mul.f32 	%f408, %f406, %f407;
	fma.rn.f32 	%f409, %f408, %f301, %f305;
	sub.f32 	%f410, %f298, %f405;
	mul.f32 	%f411, %f410, %f407;
	fma.rn.f32 	%f412, %f411, %f302, %f306;
	sub.f32 	%f413, %f299, %f405;
	mul.f32 	%f414, %f413, %f407;
	fma.rn.f32 	%f415, %f414, %f303, %f307;
	sub.f32 	%f416, %f300, %f405;
	mul.f32 	%f417, %f416, %f407;
	fma.rn.f32 	%f418, %f417, %f304, %f308;
	st.global.v4.f32 	[%rd134+24576], {%f409, %f412, %f415, %f418};
	add.s64 	%rd131, %rd110, 28672;
	// begin inline asm
	ld.global.nc.v4.f32 {%f309,%f310,%f311,%f312}, [%rd131];
	// end inline asm
	add.s64 	%rd132, %rd111, 28672;
	// begin inline asm
	ld.global.nc.v4.f32 {%f313,%f314,%f315,%f316}, [%rd132];
	// end inline asm
	add.s64 	%rd133, %rd112, 28672;
	// begin inline asm
	ld.global.nc.v4.f32 {%f317,%f318,%f319,%f320}, [%rd133];
	// end inline asm
	ld.shared.f32 	%f419, [_ZZ31layer_norm_4d_kernel_vectorizedILi256ELi8EEvPKfS1_S1_PfmmmmfE4mean];
	sub.f32 	%f420, %f309, %f419;
	ld.shared.f32 	%f421, [_ZZ31layer_norm_4d_kernel_vectorizedILi256ELi8EEvPKfS1_S1_PfmmmmfE7inv_std];
	mul.f32 	%f422, %f420, %f421;
	fma.rn.f32 	%f423, %f422, %f313, %f317;
	sub.f32 	%f424, %f310, %f419;
	mul.f32 	%f425, %f424, %f421;
	fma.rn.f32 	%f426, %f425, %f314, %f318;
	sub.f32 	%f427, %f311, %f419;
	mul.f32 	%f428, %f427, %f421;
	fma.rn.f32 	%f429, %f428, %f315, %f319;
	sub.f32 	%f430, %f312, %f419;
	mul.f32 	%f431, %f430, %f421;
	fma.rn.f32 	%f432, %f431, %f316, %f320;
	st.global.v4.f32 	[%rd134+28672], {%f423, %f426, %f429, %f432};
	add.s64 	%rd176, %rd176, 2048;
	add.s64 	%rd175, %rd175, 32768;
	mul.lo.s64 	%rd135, %rd157, %rd152;
	mul.lo.s64 	%rd136, %rd135, %rd162;
	shr.u64 	%rd137, %rd136, 2;
	setp.lt.u64 	%p18, %rd176, %rd137;
	@%p18 bra 	$L__BB6_19;
$L__BB6_20:
	ret;

}
	// .globl	_Z31layer_norm_4d_kernel_vectorizedILi256ELi4EEvPKfS1_S1_Pfmmmmf
.visible .entry _Z31layer_norm_4d_kernel_vectorizedILi256ELi4EEvPKfS1_S1_Pfmmmmf(
	.param .u64 .ptr .align 1 _Z31layer_norm_4d_kernel_vectorizedILi256ELi4EEvPKfS1_S1_Pfmmmmf_param_0,
	.param .u64 .ptr .align 1 _Z31layer_norm_4d_kernel_vectorizedILi256ELi4EEvPKfS1_S1_Pfmmmmf_param_1,
	.param .u64 .ptr .align 1 _Z31layer_norm_4d_kernel_vectorizedILi256ELi4EEvPKfS1_S1_Pfmmmmf_param_2,
	.param .u64 .ptr .align 1 _Z31layer_norm_4d_kernel_vectorizedILi256ELi4EEvPKfS1_S1_Pfmmmmf_param_3,
	.param .u64 _Z31layer_norm_4d_kernel_vectorizedILi256ELi4EEvPKfS1_S1_Pfmmmmf_param_4,
	.param .u64 _Z31layer_norm_4d_kernel_vectorizedILi256ELi4EEvPKfS1_S1_Pfmmmmf_param_5,
	.param .u64 _Z31layer_norm_4d_kernel_vectorizedILi256ELi4EEvPKfS1_S1_Pfmmmmf_param_6,
	.param .u64 _Z31layer_norm_4d_kernel_vectorizedILi256ELi4EEvPKfS1_S1_Pfmmmmf_param_7,
	.param .f32 _Z31layer_norm_4d_kernel_vectorizedILi256ELi4EEvPKfS1_S1_Pfmmmmf_param_8
)
.maxntid 1024
{
	.reg .pred 	%p<19>;
	.reg .b32 	%r<65>;
	.reg .b32 	%f<290>;
	.reg .b64 	%rd<160>;
	// demoted variable
	.shared .align 4 .b8 _ZZ31layer_norm_4d_kernel_vectorizedILi256ELi4EEvPKfS1_S1_PfmmmmfE3tmp[80];
	// demoted variable
	.shared .align 4 .f32 _ZZ31layer_norm_4d_kernel_vectorizedILi256ELi4EEvPKfS1_S1_PfmmmmfE4mean;
	// demoted variable
	.shared .align 4 .f32 _ZZ31layer_norm_4d_kernel_vectorizedILi256ELi4EEvPKfS1_S1_PfmmmmfE7inv_std;
	ld.param.u64 	%rd52, [_Z31layer_norm_4d_kernel_vectorizedILi256ELi4EEvPKfS1_S1_Pfmmmmf_param_4];
	mov.u32 	%r4, %ctaid.x;
	cvt.u64.u32 	%rd1, %r4;
	setp.le.u64 	%p1, %rd52, %rd1;
	@%p1 bra 	$L__BB7_20;
	ld.param.u64 	%rd141, [_Z31layer_norm_4d_kernel_vectorizedILi256ELi4EEvPKfS1_S1_Pfmmmmf_param_7];
	ld.param.u64 	%rd136, [_Z31layer_norm_4d_kernel_vectorizedILi256ELi4EEvPKfS1_S1_Pfmmmmf_param_6];
	ld.param.u64 	%rd131, [_Z31layer_norm_4d_kernel_vectorizedILi256ELi4EEvPKfS1_S1_Pfmmmmf_param_5];
	mov.u32 	%r5, %tid.x;
	mul.lo.s64 	%rd53, %rd136, %rd131;
	mul.lo.s64 	%rd2, %rd53, %rd141;
	shr.u64 	%rd3, %rd2, 2;
	cvt.u64.u32 	%rd159, %r5;
	setp.le.u64 	%p2, %rd3, %rd159;
	mov.f32 	%f286, 0f00000000;
	mov.f32 	%f287, %f286;
	@%p2 bra 	$L__BB7_8;
	not.b64 	%rd54, %rd159;
	add.s64 	%rd5, %rd3, %rd54;
	and.b64  	%rd55, %rd5, 768;
	setp.eq.s64 	%p3, %rd55, 768;
	mov.f32 	%f287, 0f00000000;
	mov.u64 	%rd149, %rd159;
	mov.f32 	%f286, %f287;
	@%p3 bra 	$L__BB7_5;
	ld.param.u64 	%rd142, [_Z31layer_norm_4d_kernel_vectorizedILi256ELi4EEvPKfS1_S1_Pfmmmmf_param_7];
	ld.param.u64 	%rd137, [_Z31layer_norm_4d_kernel_vectorizedILi256ELi4EEvPKfS1_S1_Pfmmmmf_param_6];
	ld.param.u64 	%rd132, [_Z31layer_norm_4d_kernel_vectorizedILi256ELi4EEvPKfS1_S1_Pfmmmmf_param_5];
	ld.param.u64 	%rd121, [_Z31layer_norm_4d_kernel_vectorizedILi256ELi4EEvPKfS1_S1_Pfmmmmf_param_0];
	mul.lo.s64 	%rd56, %rd142, %rd137;
	mul.lo.s64 	%rd57, %rd56, %rd132;
	mul.lo.s64 	%rd58, %rd57, %rd1;
	shl.b64 	%rd59, %rd58, 2;
	shl.b64 	%rd60, %rd159, 4;
	add.s64 	%rd61, %rd59, %rd60;
	add.s64 	%rd147, %rd121, %rd61;
	shr.u64 	%rd62, %rd5, 8;
	add.s64 	%rd63, %rd62, 1;
	and.b64  	%rd64, %rd63, 3;
	neg.s64 	%rd146, %rd64;
	mov.f32 	%f287, 0f00000000;
	mov.u64 	%rd149, %rd159;
$L__BB7_4:
	.pragma "nounroll";
	// begin inline asm
	ld.global.nc.v4.f32 {%f28,%f29,%f30,%f31}, [%rd147];
	// end inline asm
	add.f32 	%f32, %f28, %f29;
	add.f32 	%f33, %f30, %f32;
	add.f32 	%f34, %f31, %f33;
	add.f32 	%f286, %f286, %f34;
	mul.f32 	%f35, %f29, %f29;
	fma.rn.f32 	%f36, %f28, %f28, %f35;
	fma.rn.f32 	%f37, %f30, %f30, %f36;
	fma.rn.f32 	%f38, %f31, %f31, %f37;
	add.f32 	%f287, %f287, %f38;
	add.s64 	%rd149, %rd149, 256;
	add.s64 	%rd147, %rd147, 4096;
	add.s64 	%rd146, %rd146, 1;
	setp.ne.s64 	%p4, %rd146, 0;
	@%p4 bra 	$L__BB7_4;
$L__BB7_5:
	setp.lt.u64 	%p5, %rd5, 768;
	@%p5 bra 	$L__BB7_8;
	ld.param.u64 	%rd143, [_Z31layer_norm_4d_kernel_vectorizedILi256ELi4EEvPKfS1_S1_Pfmmmmf_param_7];
	ld.param.u64 	%rd138, [_Z31layer_norm_4d_kernel_vectorizedILi256ELi4EEvPKfS1_S1_Pfmmmmf_param_6];
	ld.param.u64 	%rd133, [_Z31layer_norm_4d_kernel_vectorizedILi256ELi4EEvPKfS1_S1_Pfmmmmf_param_5];
	ld.param.u64 	%rd122, [_Z31layer_norm_4d_kernel_vectorizedILi256ELi4EEvPKfS1_S1_Pfmmmmf_param_0];
	mul.lo.s64 	%rd66, %rd143, %rd138;
	mul.lo.s64 	%rd67, %rd66, %rd133;
	mul.lo.s64 	%rd68, %rd67, %rd1;
	shl.b64 	%rd69, %rd68, 2;
	shl.b64 	%rd70, %rd149, 4;
	add.s64 	%rd71, %rd69, %rd70;
	add.s64 	%rd150, %rd122, %rd71;
$L__BB7_7:
	.pragma "nounroll";
	// begin inline asm
	ld.global.nc.v4.f32 {%f39,%f40,%f41,%f42}, [%rd150];
	// end inline asm
	add.f32 	%f55, %f39, %f40;
	add.f32 	%f56, %f41, %f55;
	add.f32 	%f57, %f42, %f56;
	add.f32 	%f58, %f286, %f57;
	mul.f32 	%f59, %f40, %f40;
	fma.rn.f32 	%f60, %f39, %f39, %f59;
	fma.rn.f32 	%f61, %f41, %f41, %f60;
	fma.rn.f32 	%f62, %f42, %f42, %f61;
	add.f32 	%f63, %f287, %f62;
	add.s64 	%rd73, %rd150, 4096;
	// begin inline asm
	ld.global.nc.v4.f32 {%f43,%f44,%f45,%f46}, [%rd73];
	// end inline asm
	add.f32 	%f64, %f43, %f44;
	add.f32 	%f65, %f45, %f64;
	add.f32 	%f66, %f46, %f65;
	add.f32 	%f67, %f58, %f66;
	mul.f32 	%f68, %f44, %f44;
	fma.rn.f32 	%f69, %f43, %f43, %f68;
	fma.rn.f32 	%f70, %f45, %f45, %f69;
	fma.rn.f32 	%f71, %f46, %f46, %f70;
	add.f32 	%f72, %f63, %f71;
	add.s64 	%rd74, %rd150, 8192;
	// begin inline asm
	ld.global.nc.v4.f32 {%f47,%f48,%f49,%f50}, [%rd74];
	// end inline asm
	add.f32 	%f73, %f47, %f48;
	add.f32 	%f74, %f49, %f73;
	add.f32 	%f75, %f50, %f74;
	add.f32 	%f76, %f67, %f75;
	mul.f32 	%f77, %f48, %f48;
	fma.rn.f32 	%f78, %f47, %f47, %f77;
	fma.rn.f32 	%f79, %f49, %f49, %f78;
	fma.rn.f32 	%f80, %f50, %f50, %f79;
	add.f32 	%f81, %f72, %f80;
	add.s64 	%rd75, %rd150, 12288;
	// begin inline asm
	ld.global.nc.v4.f32 {%f51,%f52,%f53,%f54}, [%rd75];
	// end inline asm
	add.f32 	%f82, %f51, %f52;
	add.f32 	%f83, %f53, %f82;
	add.f32 	%f84, %f54, %f83;
	add.f32 	%f286, %f76, %f84;
	mul.f32 	%f85, %f52, %f52;
	fma.rn.f32 	%f86, %f51, %f51, %f85;
	fma.rn.f32 	%f87, %f53, %f53, %f86;
	fma.rn.f32 	%f88, %f54, %f54, %f87;
	add.f32 	%f287, %f81, %f88;
	add.s64 	%rd149, %rd149, 1024;
	add.s64 	%rd150, %rd150, 16384;
	setp.lt.u64 	%p6, %rd149, %rd3;
	@%p6 bra 	$L__BB7_7;
$L__BB7_8:
	// begin inline asm
	mov.u32 %r6, %laneid;
	// end inline asm
	mov.b32 	%r8, %f286;
	mov.b32 	%r14, 1;
	mov.b32 	%r55, 31;
	mov.b32 	%r56, -1;
	// begin inline asm
	shfl.sync.down.b32 %r7, %r8, %r14, %r55, %r56;
	// end inline asm
	mov.b32 	%r13, %f287;
	// begin inline asm
	shfl.sync.down.b32 %r12, %r13, %r14, %r55, %r56;
	// end inline asm
	mov.b32 	%f89, %r7;
	mov.b32 	%f90, %r12;
	setp.gt.s32 	%p7, %r6, 30;
	add.f32 	%f91, %f286, %f89;
	add.f32 	%f92, %f287, %f90;
	selp.f32 	%f93, %f286, %f91, %p7;
	selp.f32 	%f94, %f287, %f92, %p7;
	mov.b32 	%r18, %f93;
	mov.b32 	%r24, 2;
	// begin inline asm
	shfl.sync.down.b32 %r17, %r18, %r24, %r55, %r56;
	// end inline asm
	mov.b32 	%r23, %f94;
	// begin inline asm
	shfl.sync.down.b32 %r22, %r23, %r24, %r55, %r56;
	// end inline asm
	mov.b32 	%f95, %r17;
	mov.b32 	%f96, %r22;
	setp.gt.s32 	%p8, %r6, 29;
	add.f32 	%f97, %f93, %f95;
	add.f32 	%f98, %f94, %f96;
	selp.f32 	%f99, %f93, %f97, %p8;
	selp.f32 	%f100, %f94, %f98, %p8;
	mov.b32 	%r28, %f99;
	mov.b32 	%r34, 4;
	// begin inline asm
	shfl.sync.down.b32 %r27, %r28, %r34, %r55, %r56;
	// end inline asm
	mov.b32 	%r33, %f100;
	// begin inline asm
	shfl.sync.down.b32 %r32, %r33, %r34, %r55, %r56;
	// end inline asm
	mov.b32 	%f101, %r27;
	mov.b32 	%f102, %r32;
	setp.gt.s32 	%p9, %r6, 27;
	add.f32 	%f103, %f99, %f101;
	add.f32 	%f104, %f100, %f102;
	selp.f32 	%f105, %f99, %f103, %p9;
	selp.f32 	%f106, %f100, %f104, %p9;
	mov.b32 	%r38, %f105;
	mov.b32 	%r44, 8;
	// begin inline asm
	shfl.sync.down.b32 %r37, %r38, %r44, %r55, %r56;
	// end inline asm
	mov.b32 	%r43, %f106;
	// begin inline asm
	shfl.sync.down.b32 %r42, %r43, %r44, %r55, %r56;
	// end inline asm
	mov.b32 	%f107, %r37;
	mov.b32 	%f108, %r42;
	setp.gt.s32 	%p10, %r6, 23;
	add.f32 	%f15, %f105, %f107;
	add.f32 	%f16, %f106, %f108;
	selp.f32 	%f289, %f105, %f15, %p10;
	selp.f32 	%f288, %f106, %f16, %p10;
	mov.b32 	%r48, %f289;
	mov.b32 	%r54, 16;
	// begin inline asm
	shfl.sync.down.b32 %r47, %r48, %r54, %r55, %r56;
	// end inline asm
	mov.b32 	%r53, %f288;
	// begin inline asm
	shfl.sync.down.b32 %r52, %r53, %r54, %r55, %r56;
	// end inline asm
	setp.gt.s32 	%p11, %r6, 15;
	@%p11 bra 	$L__BB7_11;
	mov.b32 	%f109, %r52;
	mov.b32 	%f110, %r47;
	add.f32 	%f289, %f15, %f110;
	add.f32 	%f288, %f16, %f109;
	setp.ne.s32 	%p12, %r6, 0;
	@%p12 bra 	$L__BB7_11;
	cvt.u32.u64 	%r57, %rd159;
	shr.u32 	%r58, %r57, 2;
	and.b32  	%r59, %r58, 248;
	mov.u32 	%r60, _ZZ31layer_norm_4d_kernel_vectorizedILi256ELi4EEvPKfS1_S1_PfmmmmfE3tmp;
	add.s32 	%r61, %r60, %r59;
	st.shared.f32 	[%r61+8], %f289;
	st.shared.f32 	[%r61+12], %f288;
$L__BB7_11:
	cvt.u32.u64 	%r62, %rd159;
	bar.sync 	0;
	setp.ne.s32 	%p13, %r62, 0;
	@%p13 bra 	$L__BB7_13;
	ld.param.f32 	%f277, [_Z31layer_norm_4d_kernel_vectorizedILi256ELi4EEvPKfS1_S1_Pfmmmmf_param_8];
	ld.shared.f32 	%f111, [_ZZ31layer_norm_4d_kernel_vectorizedILi256ELi4EEvPKfS1_S1_PfmmmmfE3tmp+16];
	ld.shared.f32 	%f112, [_ZZ31layer_norm_4d_kernel_vectorizedILi256ELi4EEvPKfS1_S1_PfmmmmfE3tmp+20];
	add.f32 	%f113, %f289, %f111;
	add.f32 	%f114, %f288, %f112;
	ld.shared.f32 	%f115, [_ZZ31layer_norm_4d_kernel_vectorizedILi256ELi4EEvPKfS1_S1_PfmmmmfE3tmp+24];
	ld.shared.f32 	%f116, [_ZZ31layer_norm_4d_kernel_vectorizedILi256ELi4EEvPKfS1_S1_PfmmmmfE3tmp+28];
	add.f32 	%f117, %f113, %f115;
	add.f32 	%f118, %f114, %f116;
	ld.shared.f32 	%f119, [_ZZ31layer_norm_4d_kernel_vectorizedILi256ELi4EEvPKfS1_S1_PfmmmmfE3tmp+32];
	ld.shared.f32 	%f120, [_ZZ31layer_norm_4d_kernel_vectorizedILi256ELi4EEvPKfS1_S1_PfmmmmfE3tmp+36];
	add.f32 	%f121, %f117, %f119;
	add.f32 	%f122, %f118, %f120;
	ld.shared.f32 	%f123, [_ZZ31layer_norm_4d_kernel_vectorizedILi256ELi4EEvPKfS1_S1_PfmmmmfE3tmp+40];
	ld.shared.f32 	%f124, [_ZZ31layer_norm_4d_kernel_vectorizedILi256ELi4EEvPKfS1_S1_PfmmmmfE3tmp+44];
	add.f32 	%f125, %f121, %f123;
	add.f32 	%f126, %f122, %f124;
	ld.shared.f32 	%f127, [_ZZ31layer_norm_4d_kernel_vectorizedILi256ELi4EEvPKfS1_S1_PfmmmmfE3tmp+48];
	ld.shared.f32 	%f128, [_ZZ31layer_norm_4d_kernel_vectorizedILi256ELi4EEvPKfS1_S1_PfmmmmfE3tmp+52];
	add.f32 	%f129, %f125, %f127;
	add.f32 	%f130, %f126, %f128;
	ld.shared.f32 	%f131, [_ZZ31layer_norm_4d_kernel_vectorizedILi256ELi4EEvPKfS1_S1_PfmmmmfE3tmp+56];
	ld.shared.f32 	%f132, [_ZZ31layer_norm_4d_kernel_vectorizedILi256ELi4EEvPKfS1_S1_PfmmmmfE3tmp+60];
	add.f32 	%f133, %f129, %f131;
	add.f32 	%f134, %f130, %f132;
	ld.shared.f32 	%f135, [_ZZ31layer_norm_4d_kernel_vectorizedILi256ELi4EEvPKfS1_S1_PfmmmmfE3tmp+64];
	ld.shared.f32 	%f136, [_ZZ31layer_norm_4d_kernel_vectorizedILi256ELi4EEvPKfS1_S1_PfmmmmfE3tmp+68];
	add.f32 	%f137, %f133, %f135;
	add.f32 	%f138, %f134, %f136;
	cvt.rn.f32.u64 	%f139, %rd2;
	rcp.rn.f32 	%f140, %f139;
	mul.f32 	%f141, %f140, %f137;
	st.shared.f32 	[_ZZ31layer_norm_4d_kernel_vectorizedILi256ELi4EEvPKfS1_S1_PfmmmmfE4mean], %f141;
	neg.f32 	%f142, %f141;
	mul.f32 	%f143, %f141, %f142;
	fma.rn.f32 	%f144, %f138, %f140, %f143;
	add.f32 	%f145, %f277, %f144;
	rsqrt.approx.f32 	%f146, %f145;
	st.shared.f32 	[_ZZ31layer_norm_4d_kernel_vectorizedILi256ELi4EEvPKfS1_S1_PfmmmmfE7inv_std], %f146;
$L__BB7_13:
	setp.le.u64 	%p14, %rd3, %rd159;
	bar.sync 	0;
	@%p14 bra 	$L__BB7_20;
	not.b64 	%rd76, %rd159;
	add.s64 	%rd20, %rd3, %rd76;
	and.b64  	%rd77, %rd20, 768;
	setp.eq.s64 	%p15, %rd77, 768;
	@%p15 bra 	$L__BB7_17;
	ld.param.u64 	%rd144, [_Z31layer_norm_4d_kernel_vectorizedILi256ELi4EEvPKfS1_S1_Pfmmmmf_param_7];
	ld.param.u64 	%rd139, [_Z31layer_norm_4d_kernel_vectorizedILi256ELi4EEvPKfS1_S1_Pfmmmmf_param_6];
	ld.param.u64 	%rd134, [_Z31layer_norm_4d_kernel_vectorizedILi256ELi4EEvPKfS1_S1_Pfmmmmf_param_5];
	ld.param.u64 	%rd129, [_Z31layer_norm_4d_kernel_vectorizedILi256ELi4EEvPKfS1_S1_Pfmmmmf_param_3];
	ld.param.u64 	%rd127, [_Z31layer_norm_4d_kernel_vectorizedILi256ELi4EEvPKfS1_S1_Pfmmmmf_param_2];
	ld.param.u64 	%rd125, [_Z31layer_norm_4d_kernel_vectorizedILi256ELi4EEvPKfS1_S1_Pfmmmmf_param_1];
	ld.param.u64 	%rd123, [_Z31layer_norm_4d_kernel_vectorizedILi256ELi4EEvPKfS1_S1_Pfmmmmf_param_0];
	shr.u64 	%rd78, %rd20, 8;
	add.s64 	%rd79, %rd78, 1;
	and.b64  	%rd80, %rd79, 3;
	mul.lo.s64 	%rd81, %rd144, %rd139;
	mul.lo.s64 	%rd82, %rd81, %rd134;
	mul.lo.s64 	%rd83, %rd82, %rd1;
	shl.b64 	%rd84, %rd83, 2;
	shl.b64 	%rd85, %rd159, 4;
	add.s64 	%rd86, %rd84, %rd85;
	cvta.to.global.u64 	%rd87, %rd129;
	add.s64 	%rd156, %rd87, %rd86;
	add.s64 	%rd155, %rd127, %rd85;
	add.s64 	%rd154, %rd125, %rd85;
	add.s64 	%rd153, %rd123, %rd86;
	neg.s64 	%rd152, %rd80;
$L__BB7_16:
	.pragma "nounroll";
	cvt.u64.u32 	%rd91, %r5;
	not.b64 	%rd92, %rd91;
	add.s64 	%rd94, %rd3, %rd92;
	and.b64  	%rd95, %rd94, 768;
	add.s64 	%rd96, %rd95, 256;
	and.b64  	%rd97, %rd96, 768;
	add.s64 	%rd159, %rd97, %rd91;
	// begin inline asm
	ld.global.nc.v4.f32 {%f147,%f148,%f149,%f150}, [%rd153];
	// end inline asm
	// begin inline asm
	ld.global.nc.v4.f32 {%f151,%f152,%f153,%f154}, [%rd154];
	// end inline asm
	// begin inline asm
	ld.global.nc.v4.f32 {%f155,%f156,%f157,%f158}, [%rd155];
	// end inline asm
	ld.shared.f32 	%f159, [_ZZ31layer_norm_4d_kernel_vectorizedILi256ELi4EEvPKfS1_S1_PfmmmmfE4mean];
	sub.f32 	%f160, %f147, %f159;
	ld.shared.f32 	%f161, [_ZZ31layer_norm_4d_kernel_vectorizedILi256ELi4EEvPKfS1_S1_PfmmmmfE7inv_std];
	mul.f32 	%f162, %f160, %f161;
	fma.rn.f32 	%f163, %f162, %f151, %f155;
	sub.f32 	%f164, %f148, %f159;
	mul.f32 	%f165, %f164, %f161;
	fma.rn.f32 	%f166, %f165, %f152, %f156;
	sub.f32 	%f167, %f149, %f159;
	mul.f32 	%f168, %f167, %f161;
	fma.rn.f32 	%f169, %f168, %f153, %f157;
	sub.f32 	%f170, %f150, %f159;
	mul.f32 	%f171, %f170, %f161;
	fma.rn.f32 	%f172, %f171, %f154, %f158;
	st.global.v4.f32 	[%rd156], {%f163, %f166, %f169, %f172};
	add.s64 	%rd156, %rd156, 4096;
	add.s64 	%rd155, %rd155, 4096;
	add.s64 	%rd154, %rd154, 4096;
	add.s64 	%rd153, %rd153, 4096;
	add.s64 	%rd152, %rd152, 1;
	setp.ne.s64 	%p16, %rd152, 0;
	@%p16 bra 	$L__BB7_16;
$L__BB7_17:
	setp.lt.u64 	%p17, %rd20, 768;
	@%p17 bra 	$L__BB7_20;
	ld.param.u64 	%rd130, [_Z31layer_norm_4d_kernel_vectorizedILi256ELi4EEvPKfS1_S1_Pfmmmmf_param_3];
	ld.param.u64 	%rd124, [_Z31layer_norm_4d_kernel_vectorizedILi256ELi4EEvPKfS1_S1_Pfmmmmf_param_0];
	mul.lo.s64 	%rd102, %rd2, %rd1;
	shl.b64 	%rd158, %rd159, 4;
	cvta.to.global.u64 	%rd103, %rd130;
	shl.b64 	%rd104, %rd102, 2;
	add.s64 	%rd39, %rd103, %rd104;
	add.s64 	%rd40, %rd124, %rd104;
$L__BB7_19:
	.pragma "nounroll";
	ld.param.u64 	%rd145, [_Z31layer_norm_4d_kernel_vectorizedILi256ELi4EEvPKfS1_S1_Pfmmmmf_param_7];
	ld.param.u64 	%rd140, [_Z31layer_norm_4d_kernel_vectorizedILi256ELi4EEvPKfS1_S1_Pfmmmmf_param_6];
	ld.param.u64 	%rd135, [_Z31layer_norm_4d_kernel_vectorizedILi256ELi4EEvPKfS1_S1_Pfmmmmf_param_5];
	ld.param.u64 	%rd128, [_Z31layer_norm_4d_kernel_vectorizedILi256ELi4EEvPKfS1_S1_Pfmmmmf_param_2];
	ld.param.u64 	%rd126, [_Z31layer_norm_4d_kernel_vectorizedILi256ELi4EEvPKfS1_S1_Pfmmmmf_param_1];
	add.s64 	%rd105, %rd40, %rd158;
	// begin inline asm
	ld.global.nc.v4.f32 {%f173,%f174,%f175,%f176}, [%rd105];
	// end inline asm
	add.s64 	%rd106, %rd126, %rd158;
	// begin inline asm
	ld.global.nc.v4.f32 {%f177,%f178,%f179,%f180}, [%rd106];
	// end inline asm
	add.s64 	%rd107, %rd128, %rd158;
	// begin inline asm
	ld.global.nc.v4.f32 {%f181,%f182,%f183,%f184}, [%rd107];
	// end inline asm
	ld.shared.f32 	%f221, [_ZZ31layer_norm_4d_kernel_vectorizedILi256ELi4EEvPKfS1_S1_PfmmmmfE4mean];
	sub.f32 	%f222, %f173, %f221;
	ld.shared.f32 	%f223, [_ZZ31layer_norm_4d_kernel_vectorizedILi256ELi4EEvPKfS1_S1_PfmmmmfE7inv_std];
	mul.f32 	%f224, %f222, %f223;
	fma.rn.f32 	%f225, %f224, %f177, %f181;
	sub.f32 	%f226, %f174, %f221;
	mul.f32 	%f227, %f226, %f223;
	fma.rn.f32 	%f228, %f227, %f178, %f182;
	sub.f32 	%f229, %f175, %f221;
	mul.f32 	%f230, %f229, %f223;
	fma.rn.f32 	%f231, %f230, %f179, %f183;
	sub.f32 	%f232, %f176, %f221;
	mul.f32 	%f233, %f232, %f223;
	fma.rn.f32 	%f234, %f233, %f180, %f184;
	add.s64 	%rd117, %rd39, %rd158;
	st.global.v4.f32 	[%rd117], {%f225, %f228, %f231, %f234};
	add.s64 	%rd108, %rd105, 4096;
	// begin inline asm
	ld.global.nc.v4.f32 {%f185,%f186,%f187,%f188}, [%rd108];
	// end inline asm
	add.s64 	%rd109, %rd106, 4096;
	// begin inline asm
	ld.global.nc.v4.f32 {%f189,%f190,%f191,%f192}, [%rd109];
	// end inline asm
	add.s64 	%rd110, %rd107, 4096;
	// begin inline asm
	ld.global.nc.v4.f32 {%f193,%f194,%f195,%f196}, [%rd110];
	// end inline asm
	ld.shared.f32 	%f235, [_ZZ31layer_norm_4d_kernel_vectorizedILi256ELi4EEvPKfS1_S1_PfmmmmfE4mean];
	sub.f32 	%f236, %f185, %f235;
	ld.shared.f32 	%f237, [_ZZ31layer_norm_4d_kernel_vectorizedILi256ELi4EEvPKfS1_S1_PfmmmmfE7inv_std];
	mul.f32 	%f238, %f236, %f237;
	fma.rn.f32 	%f239, %f238, %f189, %f193;
	sub.f32 	%f240, %f186, %f235;
	mul.f32 	%f241, %f240, %f237;
	fma.rn.f32 	%f242, %f241, %f190, %f194;
	sub.f32 	%f243, %f187, %f235;
	mul.f32 	%f244, %f243, %f237;
	fma.rn.f32 	%f245, %f244, %f191, %f195;
	sub.f32 	%f246, %f188, %f235;
	mul.f32 	%f247, %f246, %f237;
	fma.rn.f32 	%f248, %f247, %f192, %f196;
	st.global.v4.f32 	[%rd117+4096], {%f239, %f242, %f245, %f248};
	add.s64 	%rd111, %rd105, 8192;
	// begin inline asm
	ld.global.nc.v4.f32 {%f197,%f198,%f199,%f200}, [%rd111];
	// end inline asm
	add.s64 	%rd112, %rd106, 8192;
	// begin inline asm
	ld.global.nc.v4.f32 {%f201,%f202,%f203,%f204}, [%rd112];
	// end inline asm
	add.s64 	%rd113, %rd107, 8192;
	// begin inline asm
	ld.global.nc.v4.f32 {%f205,%f206,%f207,%f208}, [%rd113];
	// end inline asm
	ld.shared.f32 	%f249, [_ZZ31layer_norm_4d_kernel_vectorizedILi256ELi4EEvPKfS1_S1_PfmmmmfE4mean];
	sub.f32 	%f250, %f197, %f249;
	ld.shared.f32 	%f251, [_ZZ31layer_norm_4d_kernel_vectorizedILi256ELi4EEvPKfS1_S1_PfmmmmfE7inv_std];
	mul.f32 	%f252, %f250, %f251;
	fma.rn.f32 	%f253, %f252, %f201, %f205;
	sub.f32 	%f254, %f198, %f249;
	mul.f32 	%f255, %f254, %f251;
	fma.rn.f32 	%f256, %f255, %f202, %f206;
	sub.f32 	%f257, %f199, %f249;
	mul.f32 	%f258, %f257, %f251;
	fma.rn.f32 	%f259, %f258, %f203, %f207;
	sub.f32 	%f260, %f200, %f249;
	mul.f32 	%f261, %f260, %f251;
	fma.rn.f32 	%f262, %f261, %f204, %f208;
	st.global.v4.f32 	[%rd117+8192], {%f253, %f256, %f259, %f262};
	add.s64 	%rd114, %rd105, 12288;
	// begin inline asm
	ld.global.nc.v4.f32 {%f209,%f210,%f211,%f212}, [%rd114];
	// end inline asm
	add.s64 	%rd115, %rd106, 12288;
	// begin inline asm
	ld.global.nc.v4.f32 {%f213,%f214,%f215,%f216}, [%rd115];
	// end inline asm
	add.s64 	%rd116, %rd107, 12288;
	// begin inline asm
	ld.global.nc.v4.f32 {%f217,%f218,%f219,%f220}, [%rd116];
	// end inline asm
	ld.shared.f32 	%f263, [_ZZ31layer_norm_4d_kernel_vectorizedILi256ELi4EEvPKfS1_S1_PfmmmmfE4mean];
	sub.f32 	%f264, %f209, %f263;
	ld.shared.f32 	%f265, [_ZZ31layer_norm_4d_kernel_vectorizedILi256ELi4EEvPKfS1_S1_PfmmmmfE7inv_std];
	mul.f32 	%f266, %f264, %f265;
	fma.rn.f32 	%f267, %f266, %f213, %f217;
	sub.f32 	%f268, %f210, %f263;
	mul.f32 	%f269, %f268, %f265;
	fma.rn.f32 	%f270, %f269, %f214, %f218;
	sub.f32 	%f271, %f211, %f263;
	mul.f32 	%f272, %f271, %f265;
	fma.rn.f32 	%f273, %f272, %f215, %f219;
	sub.f32 	%f274, %f212, %f263;
	mul.f32 	%f275, %f274, %f265;
	fma.rn.f32 	%f276, %f275, %f216, %f220;
	st.global.v4.f32 	[%rd117+12288], {%f267, %f270, %f273, %f276};
	add.s64 	%rd159, %rd159, 1024;
	add.s64 	%rd158, %rd158, 16384;
	mul.lo.s64 	%rd118, %rd140, %rd135;
	mul.lo.s64 	%rd119, %rd118, %rd145;
	shr.u64 	%rd120, %rd119, 2;
	setp.lt.u64 	%p18, %rd159, %rd120;
	@%p18 bra 	$L__BB7_19;
$L__BB7_20:
	ret;

}
	// .globl	_Z31layer_norm_4d_kernel_vectorizedILi256ELi2EEvPKfS1_S1_Pfmmmmf
.visible .entry _Z31layer_norm_4d_kernel_vectorizedILi256ELi2EEvPKfS1_S1_Pfmmmmf(
	.param .u64 .ptr .align 1 _Z31layer_norm_4d_kernel_vectorizedILi256ELi2EEvPKfS1_S1_Pfmmmmf_param_0,
	.param .u64 .ptr .align 1 _Z31layer_norm_4d_kernel_vectorizedILi256ELi2EEvPKfS1_S1_Pfmmmmf_param_1,
	.param .u64 .ptr .align 1 _Z31layer_norm_4d_kernel_vectorizedILi256ELi2EEvPKfS1_S1_Pfmmmmf_param_2,
	.param .u64 .ptr .align 1 _Z31layer_norm_4d_kernel_vectorizedILi256ELi2EEvPKfS1_S1_Pfmmmmf_param_3,
	.param .u64 _Z31layer_norm_4d_kernel_vectorizedILi256ELi2EEvPKfS1_S1_Pfmmmmf_param_4,
	.param .u64 _Z31layer_norm_4d_kernel_vectorizedILi256ELi2EEvPKfS1_S1_Pfmmmmf_param_5,
	.param .u64 _Z31layer_norm_4d_kernel_vectorizedILi256ELi2EEvPKfS1_S1_Pfmmmmf_param_6,
	.param .u64 _Z31layer_norm_4d_kernel_vectorizedILi256ELi2EEvPKfS1_S1_Pfmmmmf_param_7,
	.param .f32 _Z31layer_norm_4d_kernel_vectorizedILi256ELi2EEvPKfS1_S1_Pfmmmmf_param_8
)
.maxntid 1024
{
	.reg .pred 	%p<17>;
	.reg .b32 	%r<63>;
	.reg .b32 	%f<207>;
	.reg .b64 	%rd<79>;
	// demoted variable
	.shared .align 4 .b8 _ZZ31layer_norm_4d_kernel_vectorizedILi256ELi2EEvPKfS1_S1_PfmmmmfE3tmp[80];
	// demoted variable
	.shared .align 4 .f32 _ZZ31layer_norm_4d_kernel_vectorizedILi256ELi2EEvPKfS1_S1_PfmmmmfE4mean;
	// demoted variable
	.shared .align 4 .f32 _ZZ31layer_norm_4d_kernel_vectorizedILi256ELi2EEvPKfS1_S1_PfmmmmfE7inv_std;
	ld.param.u64 	%rd26, [_Z31layer_norm_4d_kernel_vectorizedILi256ELi2EEvPKfS1_S1_Pfmmmmf_param_3];
	ld.param.u64 	%rd30, [_Z31layer_norm_4d_kernel_vectorizedILi256ELi2EEvPKfS1_S1_Pfmmmmf_param_4];
	mov.u32 	%r4, %ctaid.x;
	cvt.u64.u32 	%rd1, %r4;
	setp.le.u64 	%p1, %rd30, %rd1;
	@%p1 bra 	$L__BB8_18;
	ld.param.u64 	%rd71, [_Z31layer_norm_4d_kernel_vectorizedILi256ELi2EEvPKfS1_S1_Pfmmmmf_param_7];
	ld.param.u64 	%rd69, [_Z31layer_norm_4d_kernel_vectorizedILi256ELi2EEvPKfS1_S1_Pfmmmmf_param_6];
	ld.param.u64 	%rd67, [_Z31layer_norm_4d_kernel_vectorizedILi256ELi2EEvPKfS1_S1_Pfmmmmf_param_5];
	ld.param.u64 	%rd61, [_Z31layer_norm_4d_kernel_vectorizedILi256ELi2EEvPKfS1_S1_Pfmmmmf_param_0];
	cvta.to.global.u64 	%rd31, %rd26;
	mov.u32 	%r5, %tid.x;
	mul.lo.s64 	%rd32, %rd69, %rd67;
	mul.lo.s64 	%rd2, %rd32, %rd71;
	mul.lo.s64 	%rd33, %rd2, %rd1;
	shl.b64 	%rd34, %rd33, 2;
	add.s64 	%rd3, %rd61, %rd34;
	add.s64 	%rd4, %rd31, %rd34;
	shr.u64 	%rd5, %rd2, 2;
	cvt.u64.u32 	%rd78, %r5;
	setp.le.u64 	%p2, %rd5, %rd78;
	mov.f32 	%f203, 0f00000000;
	mov.f32 	%f204, %f203;
	@%p2 bra 	$L__BB8_7;
	not.b64 	%rd35, %rd78;
	add.s64 	%rd7, %rd5, %rd35;
	and.b64  	%rd36, %rd7, 256;
	setp.ne.s64 	%p3, %rd36, 0;
	mov.f32 	%f204, 0f00000000;
	mov.u64 	%rd75, %rd78;
	mov.f32 	%f203, %f204;
	@%p3 bra 	$L__BB8_4;
	shl.b64 	%rd38, %rd78, 4;
	add.s64 	%rd37, %rd3, %rd38;
	// begin inline asm
	ld.global.nc.v4.f32 {%f25,%f26,%f27,%f28}, [%rd37];
	// end inline asm
	add.f32 	%f29, %f25, %f26;
	add.f32 	%f30, %f27, %f29;
	add.f32 	%f31, %f28, %f30;
	add.f32 	%f203, %f31, 0f00000000;
	mul.f32 	%f32, %f26, %f26;
	fma.rn.f32 	%f33, %f25, %f25, %f32;
	fma.rn.f32 	%f34, %f27, %f27, %f33;
	fma.rn.f32 	%f35, %f28, %f28, %f34;
	add.f32 	%f204, %f35, 0f00000000;
	add.s64 	%rd75, %rd78, 256;
$L__BB8_4:
	setp.lt.u64 	%p4, %rd7, 256;
	@%p4 bra 	$L__BB8_7;
	ld.param.u64 	%rd72, [_Z31layer_norm_4d_kernel_vectorizedILi256ELi2EEvPKfS1_S1_Pfmmmmf_param_7];
	ld.param.u64 	%rd70, [_Z31layer_norm_4d_kernel_vectorizedILi256ELi2EEvPKfS1_S1_Pfmmmmf_param_6];
	ld.param.u64 	%rd68, [_Z31layer_norm_4d_kernel_vectorizedILi256ELi2EEvPKfS1_S1_Pfmmmmf_param_5];
	ld.param.u64 	%rd62, [_Z31layer_norm_4d_kernel_vectorizedILi256ELi2EEvPKfS1_S1_Pfmmmmf_param_0];
	mul.lo.s64 	%rd39, %rd72, %rd70;
	mul.lo.s64 	%rd40, %rd39, %rd68;
	mul.lo.s64 	%rd41, %rd40, %rd1;
	shl.b64 	%rd42, %rd41, 2;
	shl.b64 	%rd43, %rd75, 4;
	add.s64 	%rd44, %rd42, %rd43;
	add.s64 	%rd74, %rd62, %rd44;
$L__BB8_6:
	.pragma "nounroll";
	// begin inline asm
	ld.global.nc.v4.f32 {%f36,%f37,%f38,%f39}, [%rd74];
	// end inline asm
	add.f32 	%f44, %f36, %f37;
	add.f32 	%f45, %f38, %f44;
	add.f32 	%f46, %f39, %f45;
	add.f32 	%f47, %f203, %f46;
	mul.f32 	%f48, %f37, %f37;
	fma.rn.f32 	%f49, %f36, %f36, %f48;
	fma.rn.f32 	%f50, %f38, %f38, %f49;
	fma.rn.f32 	%f51, %f39, %f39, %f50;
	add.f32 	%f52, %f204, %f51;
	add.s64 	%rd46, %rd74, 4096;
	// begin inline asm
	ld.global.nc.v4.f32 {%f40,%f41,%f42,%f43}, [%rd46];
	// end inline asm
	add.f32 	%f53, %f40, %f41;
	add.f32 	%f54, %f42, %f53;
	add.f32 	%f55, %f43, %f54;
	add.f32 	%f203, %f47, %f55;
	mul.f32 	%f56, %f41, %f41;
	fma.rn.f32 	%f57, %f40, %f40, %f56;
	fma.rn.f32 	%f58, %f42, %f42, %f57;
	fma.rn.f32 	%f59, %f43, %f43, %f58;
	add.f32 	%f204, %f52, %f59;
	add.s64 	%rd75, %rd75, 512;
	add.s64 	%rd74, %rd74, 8192;
	setp.lt.u64 	%p5, %rd75, %rd5;
	@%p5 bra 	$L__BB8_6;
$L__BB8_7:
	// begin inline asm
	mov.u32 %r6, %laneid;
	// end inline asm
	mov.b32 	%r8, %f203;
	mov.b32 	%r14, 1;
	mov.b32 	%r55, 31;
	mov.b32 	%r56, -1;
	// begin inline asm
	shfl.sync.down.b32 %r7, %r8, %r14, %r55, %r56;
	// end inline asm
	mov.b32 	%r13, %f204;
	// begin inline asm
	shfl.sync.down.b32 %r12, %r13, %r14, %r55, %r56;
	// end inline asm
	mov.b32 	%f60, %r7;
	mov.b32 	%f61, %r12;
	setp.gt.s32 	%p6, %r6, 30;
	add.f32 	%f62, %f203, %f60;
	add.f32 	%f63, %f204, %f61;
	selp.f32 	%f64, %f203, %f62, %p6;
	selp.f32 	%f65, %f204, %f63, %p6;
	mov.b32 	%r18, %f64;
	mov.b32 	%r24, 2;
	// begin inline asm
	shfl.sync.down.b32 %r17, %r18, %r24, %r55, %r56;
	// end inline asm
	mov.b32 	%r23, %f65;
	// begin inline asm
	shfl.sync.down.b32 %r22, %r23, %r24, %r55, %r56;
	// end inline asm
	mov.b32 	%f66, %r17;
	mov.b32 	%f67, %r22;
	setp.gt.s32 	%p7, %r6, 29;
	add.f32 	%f68, %f64, %f66;
	add.f32 	%f69, %f65, %f67;
	selp.f32 	%f70, %f64, %f68, %p7;
	selp.f32 	%f71, %f65, %f69, %p7;
	mov.b32 	%r28, %f70;
	mov.b32 	%r34, 4;
	// begin inline asm
	shfl.sync.down.b32 %r27, %r28, %r34, %r55, %r56;
	// end inline asm
	mov.b32 	%r33, %f71;
	// begin inline asm
	shfl.sync.down.b32 %r32, %r33, %r34, %r55, %r56;
	// end inline asm
	mov.b32 	%f72, %r27;
	mov.b32 	%f73, %r32;
	setp.gt.s32 	%p8, %r6, 27;
	add.f32 	%f74, %f70, %f72;
	add.f32 	%f75, %f71, %f73;
	selp.f32 	%f76, %f70, %f74, %p8;
	selp.f32 	%f77, %f71, %f75, %p8;
	mov.b32 	%r38, %f76;
	mov.b32 	%r44, 8;
	// begin inline asm
	shfl.sync.down.b32 %r37, %r38, %r44, %r55, %r56;
	// end inline asm
	mov.b32 	%r43, %f77;
	// begin inline asm
	shfl.sync.down.b32 %r42, %r43, %r44, %r55, %r56;
	// end inline asm
	mov.b32 	%f78, %r37;
	mov.b32 	%f79, %r42;
	setp.gt.s32 	%p9, %r6, 23;
	add.f32 	%f13, %f76, %f78;
	add.f32 	%f14, %f77, %f79;
	selp.f32 	%f206, %f76, %f13, %p9;
	selp.f32 	%f205, %f77, %f14, %p9;
	mov.b32 	%r48, %f206;
	mov.b32 	%r54, 16;
	// begin inline asm
	shfl.sync.down.b32 %r47, %r48, %r54, %r55, %r56;
	// end inline asm
	mov.b32 	%r53, %f205;
	// begin inline asm
	shfl.sync.down.b32 %r52, %r53, %r54, %r55, %r56;
	// end inline asm
	setp.gt.s32 	%p10, %r6, 15;
	@%p10 bra 	$L__BB8_10;
	mov.b32 	%f80, %r52;
	mov.b32 	%f81, %r47;
	add.f32 	%f206, %f13, %f81;
	add.f32 	%f205, %f14, %f80;
	setp.ne.s32 	%p11, %r6, 0;
	@%p11 bra 	$L__BB8_10;
	cvt.u32.u64 	%r57, %rd78;
	shr.u32 	%r58, %r57, 2;
	and.b32  	%r59, %r58, 248;
	mov.u32 	%r60, _ZZ31layer_norm_4d_kernel_vectorizedILi256ELi2EEvPKfS1_S1_PfmmmmfE3tmp;
	add.s32 	%r61, %r60, %r59;
	st.shared.f32 	[%r61+8], %f206;
	st.shared.f32 	[%r61+12], %f205;
$L__BB8_10:
	cvt.u32.u64 	%r62, %rd78;
	bar.sync 	0;
	setp.ne.s32 	%p12, %r62, 0;
	@%p12 bra 	$L__BB8_12;
	ld.param.f32 	%f196, [_Z31layer_norm_4d_kernel_vectorizedILi256ELi2EEvPKfS1_S1_Pfmmmmf_param_8];
	ld.shared.f32 	%f82, [_ZZ31layer_norm_4d_kernel_vectorizedILi256ELi2EEvPKfS1_S1_PfmmmmfE3tmp+16];
	ld.shared.f32 	%f83, [_ZZ31layer_norm_4d_kernel_vectorizedILi256ELi2EEvPKfS1_S1_PfmmmmfE3tmp+20];
	add.f32 	%f84, %f206, %f82;
	add.f32 	%f85, %f205, %f83;
	ld.shared.f32 	%f86, [_ZZ31layer_norm_4d_kernel_vectorizedILi256ELi2EEvPKfS1_S1_PfmmmmfE3tmp+24];
	ld.shared.f32 	%f87, [_ZZ31layer_norm_4d_kernel_vectorizedILi256ELi2EEvPKfS1_S1_PfmmmmfE3tmp+28];
	add.f32 	%f88, %f84, %f86;
	add.f32 	%f89, %f85, %f87;
	ld.shared.f32 	%f90, [_ZZ31layer_norm_4d_kernel_vectorizedILi256ELi2EEvPKfS1_S1_PfmmmmfE3tmp+32];
	ld.shared.f32 	%f91, [_ZZ31layer_norm_4d_kernel_vectorizedILi256ELi2EEvPKfS1_S1_PfmmmmfE3tmp+36];
	add.f32 	%f92, %f88, %f90;
	add.f32 	%f93, %f89, %f91;
	ld.shared.f32 	%f94, [_ZZ31layer_norm_4d_kernel_vectorizedILi256ELi2EEvPKfS1_S1_PfmmmmfE3tmp+40];
	ld.shared.f32 	%f95, [_ZZ31layer_norm_4d_kernel_vectorizedILi256ELi2EEvPKfS1_S1_PfmmmmfE3tmp+44];
	add.f32 	%f96, %f92, %f94;
	add.f32 	%f97, %f93, %f95;
	ld.shared.f32 	%f98, [_ZZ31layer_norm_4d_kernel_vectorizedILi256ELi2EEvPKfS1_S1_PfmmmmfE3tmp+48];
	ld.shared.f32 	%f99, [_ZZ31layer_norm_4d_kernel_vectorizedILi256ELi2EEvPKfS1_S1_PfmmmmfE3tmp+52];
	add.f32 	%f100, %f96, %f98;
	add.f32 	%f101, %f97, %f99;
	ld.shared.f32 	%f102, [_ZZ31layer_norm_4d_kernel_vectorizedILi256ELi2EEvPKfS1_S1_PfmmmmfE3tmp+56];
	ld.shared.f32 	%f103, [_ZZ31layer_norm_4d_kernel_vectorizedILi256ELi2EEvPKfS1_S1_PfmmmmfE3tmp+60];
	add.f32 	%f104, %f100, %f102;
	add.f32 	%f105, %f101, %f103;
	ld.shared.f32 	%f106, [_ZZ31layer_norm_4d_kernel_vectorizedILi256ELi2EEvPKfS1_S1_PfmmmmfE3tmp+64];
	ld.shared.f32 	%f107, [_ZZ31layer_norm_4d_kernel_vectorizedILi256ELi2EEvPKfS1_S1_PfmmmmfE3tmp+68];
	add.f32 	%f108, %f104, %f106;
	add.f32 	%f109, %f105, %f107;
	cvt.rn.f32.u64 	%f110, %rd2;
	rcp.rn.f32 	%f111, %f110;
	mul.f32 	%f112, %f111, %f108;
	st.shared.f32 	[_ZZ31layer_norm_4d_kernel_vectorizedILi256ELi2EEvPKfS1_S1_PfmmmmfE4mean], %f112;
	neg.f32 	%f113, %f112;
	mul.f32 	%f114, %f112, %f113;
	fma.rn.f32 	%f115, %f109, %f111, %f114;
	add.f32 	%f116, %f196, %f115;
	rsqrt.approx.f32 	%f117, %f116;
	st.shared.f32 	[_ZZ31layer_norm_4d_kernel_vectorizedILi256ELi2EEvPKfS1_S1_PfmmmmfE7inv_std], %f117;
$L__BB8_12:
	setp.le.u64 	%p13, %rd5, %rd78;
	bar.sync 	0;
	@%p13 bra 	$L__BB8_18;
	not.b64 	%rd47, %rd78;
	add.s64 	%rd15, %rd5, %rd47;
	and.b64  	%rd48, %rd15, 256;
	setp.ne.s64 	%p14, %rd48, 0;
	@%p14 bra 	$L__BB8_15;
	ld.param.u64 	%rd65, [_Z31layer_norm_4d_kernel_vectorizedILi256ELi2EEvPKfS1_S1_Pfmmmmf_param_2];
	ld.param.u64 	%rd63, [_Z31layer_norm_4d_kernel_vectorizedILi256ELi2EEvPKfS1_S1_Pfmmmmf_param_1];
	shl.b64 	%rd52, %rd78, 4;
	add.s64 	%rd49, %rd3, %rd52;
	// begin inline asm
	ld.global.nc.v4.f32 {%f118,%f119,%f120,%f121}, [%rd49];
	// end inline asm
	add.s64 	%rd50, %rd63, %rd52;
	// begin inline asm
	ld.global.nc.v4.f32 {%f122,%f123,%f124,%f125}, [%rd50];
	// end inline asm
	add.s64 	%rd51, %rd65, %rd52;
	// begin inline asm
	ld.global.nc.v4.f32 {%f126,%f127,%f128,%f129}, [%rd51];
	// end inline asm
	ld.shared.f32 	%f130, [_ZZ31layer_norm_4d_kernel_vectorizedILi256ELi2EEvPKfS1_S1_PfmmmmfE4mean];
	sub.f32 	%f131, %f118, %f130;
	ld.shared.f32 	%f132, [_ZZ31layer_norm_4d_kernel_vectorizedILi256ELi2EEvPKfS1_S1_PfmmmmfE7inv_std];
	mul.f32 	%f133, %f131, %f132;
	fma.rn.f32 	%f134, %f133, %f122, %f126;
	sub.f32 	%f135, %f119, %f130;
	mul.f32 	%f136, %f135, %f132;
	fma.rn.f32 	%f137, %f136, %f123, %f127;
	sub.f32 	%f138, %f120, %f130;
	mul.f32 	%f139, %f138, %f132;
	fma.rn.f32 	%f140, %f139, %f124, %f128;
	sub.f32 	%f141, %f121, %f130;
	mul.f32 	%f142, %f141, %f132;
	fma.rn.f32 	%f143, %f142, %f125, %f129;
	add.s64 	%rd53, %rd4, %rd52;
	st.global.v4.f32 	[%rd53], {%f134, %f137, %f140, %f143};
	add.s64 	%rd78, %rd78, 256;
$L__BB8_15:
	setp.lt.u64 	%p15, %rd15, 256;
	@%p15 bra 	$L__BB8_18;
	shl.b64 	%rd77, %rd78, 4;
$L__BB8_17:
	.pragma "nounroll";
	ld.param.u64 	%rd66, [_Z31layer_norm_4d_kernel_vectorizedILi256ELi2EEvPKfS1_S1_Pfmmmmf_param_2];
	ld.param.u64 	%rd64, [_Z31layer_norm_4d_kernel_vectorizedILi256ELi2EEvPKfS1_S1_Pfmmmmf_param_1];
	add.s64 	%rd54, %rd3, %rd77;
	// begin inline asm
	ld.global.nc.v4.f32 {%f144,%f145,%f146,%f147}, [%rd54];
	// end inline asm
	add.s64 	%rd55, %rd64, %rd77;
	// begin inline asm
	ld.global.nc.v4.f32 {%f148,%f149,%f150,%f151}, [%rd55];
	// end inline asm
	add.s64 	%rd56, %rd66, %rd77;
	// begin inline asm
	ld.global.nc.v4.f32 {%f152,%f153,%f154,%f155}, [%rd56];
	// end inline asm
	ld.shared.f32 	%f168, [_ZZ31layer_norm_4d_kernel_vectorizedILi256ELi2EEvPKfS1_S1_PfmmmmfE4mean];
	sub.f32 	%f169, %f144, %f168;
	ld.shared.f32 	%f170, [_ZZ31layer_norm_4d_kernel_vectorizedILi256ELi2EEvPKfS1_S1_PfmmmmfE7inv_std];
	mul.f32 	%f171, %f169, %f170;
	fma.rn.f32 	%f172, %f171, %f148, %f152;
	sub.f32 	%f173, %f145, %f168;
	mul.f32 	%f174, %f173, %f170;
	fma.rn.f32 	%f175, %f174, %f149, %f153;
	sub.f32 	%f176, %f146, %f168;
	mul.f32 	%f177, %f176, %f170;
	fma.rn.f32 	%f178, %f177, %f150, %f154;
	sub.f32 	%f179, %f147, %f168;
	mul.f32 	%f180, %f179, %f170;
	fma.rn.f32 	%f181, %f180, %f151, %f155;
	add.s64 	%rd60, %rd4, %rd77;
	st.global.v4.f32 	[%rd60], {%f172, %f175, %f178, %f181};
	add.s64 	%rd57, %rd54, 4096;
	// begin inline asm
	ld.global.nc.v4.f32 {%f156,%f157,%f158,%f159}, [%rd57];
	// end inline asm
	add.s64 	%rd58, %rd55, 4096;
	// begin inline asm
	ld.global.nc.v4.f32 {%f160,%f161,%f162,%f163}, [%rd58];
	// end inline asm
	add.s64 	%rd59, %rd56, 4096;
	// begin inline asm
	ld.global.nc.v4.f32 {%f164,%f165,%f166,%f167}, [%rd59];
	// end inline asm
	ld.shared.f32 	%f182, [_ZZ31layer_norm_4d_kernel_vectorizedILi256ELi2EEvPKfS1_S1_PfmmmmfE4mean];
	sub.f32 	%f183, %f156, %f182;
	ld.shared.f32 	%f184, [_ZZ31layer_norm_4d_kernel_vectorizedILi256ELi2EEvPKfS1_S1_PfmmmmfE7inv_std];
	mul.f32 	%f185, %f183, %f184;
	fma.rn.f32 	%f186, %f185, %f160, %f164;
	sub.f32 	%f187, %f157, %f182;
	mul.f32 	%f188, %f187, %f184;
	fma.rn.f32 	%f189, %f188, %f161, %f165;
	sub.f32 	%f190, %f158, %f182;
	mul.f32 	%f191, %f190, %f184;
	fma.rn.f32 	%f192, %f191, %f162, %f166;
	sub.f32 	%f193, %f159, %f182;
	mul.f32 	%f194, %f193, %f184;
	fma.rn.f32 	%f195, %f194, %f163, %f167;
	st.global.v4.f32 	[%rd60+4096], {%f186, %f189, %f192, %f195};
	add.s64 	%rd78, %rd78, 512;
	add.s64 	%rd77, %rd77, 8192;
	setp.lt.u64 	%p16, %rd78, %rd5;
	@%p16 bra 	$L__BB8_17;
$L__BB8_18:
	ret;

}
	// .globl	_ZN3cub18CUB_300001_SM_10006detail11EmptyKernelIvEEvv
.visible .entry _ZN3cub18CUB_300001_SM_10006detail11EmptyKernelIvEEvv()
{


	ret;

}


// ===== COMPILED SASS (sm_100) =====

	.target	sm_100

	.elftype	@"ET_EXEC"


//--------------------- .note.nv.tkinfo           --------------------------
	.section	.note.nv.tkinfo,"",@"SHT_NOTE"
	.sectionflags	@"SHF_NOTE_NV_TKINFO"
	.tkinfo
        /*0018*/ 	.word	0x00000002
        /*0030*/ 	.string	""
        /*0030*/ 	.string	"ptxas"
        /*0030*/ 	.string	"Cuda compilation tools, release 13.0, V13.0.88"
        /*0030*/ 	.string	"Build cuda_13.0.r13.0/compiler.36424714_0"
        /*0030*/ 	.string	"-arch sm_100 -m 64 "



//--------------------- .note.nv.cuinfo           --------------------------
	.section	.note.nv.cuinfo,"",@"SHT_NOTE"
	.sectionflags	@"SHF_NOTE_NV_CUINFO"
        /*0018*/ 	.short	0x0002
        /*001a*/ 	.short	0x0064
        /*001c*/ 	.short	0x0082
	.zero		2


//--------------------- .nv.info                  --------------------------
	.section	.nv.info,"",@"SHT_CUDA_INFO"
	.align	4


	//----- nvinfo : EIATTR_REGCOUNT
	.align		4
        /*0000*/ 	.byte	0x04, 0x2f
        /*0002*/ 	.short	(.L_41 - .L_40)
	.align		4
.L_40:
        /*0004*/ 	.word	index@(_Z31layer_norm_4d_kernel_vectorizedILi1024ELi8EEvPKfS1_S1_Pfmmmmf)
        /*0008*/ 	.word	0x00000030


	//----- nvinfo : EIATTR_FRAME_SIZE
	.align		4
.L_41:
        /*000c*/ 	.byte	0x04, 0x11
        /*000e*/ 	.short	(.L_43 - .L_42)
	.align		4
.L_42:
        /*0010*/ 	.word	index@($__internal_8_$__cuda_sm20_rcp_rn_f32_slowpath)
        /*0014*/ 	.word	0x00000000


	//----- nvinfo : EIATTR_FRAME_SIZE
	.align		4
.L_43:
        /*0018*/ 	.byte	0x04, 0x11
        /*001a*/ 	.short	(.L_45 - .L_44)
	.align		4
.L_44:
        /*001c*/ 	.word	index@(_Z31layer_norm_4d_kernel_vectorizedILi1024ELi8EEvPKfS1_S1_Pfmmmmf)
        /*0020*/ 	.word	0x00000000


	//----- nvinfo : EIATTR_REGCOUNT
	.align		4
.L_45:
        /*0024*/ 	.byte	0x04, 0x2f
        /*0026*/ 	.short	(.L_47 - .L_46)
	.align		4
.L_46:
        /*0028*/ 	.word	index@(_Z31layer_norm_4d_kernel_vectorizedILi1024ELi4EEvPKfS1_S1_Pfmmmmf)
        /*002c*/ 	.word	0x00000030


	//----- nvinfo : EIATTR_FRAME_SIZE
	.align		4
.L_47:
        /*0030*/ 	.byte	0x04, 0x11
        /*0032*/ 	.short	(.L_49 - .L_48)
	.align		4
.L_48:
        /*0034*/ 	.word	index@($__internal_7_$__cuda_sm20_rcp_rn_f32_slowpath)
        /*0038*/ 	.word	0x00000000


	//----- nvinfo : EIATTR_FRAME_SIZE
	.align		4
.L_49:
        /*003c*/ 	.byte	0x04, 0x11
        /*003e*/ 	.short	(.L_51 - .L_50)
	.align		4
.L_50:
        /*0040*/ 	.word	index@(_Z31layer_norm_4d_kernel_vectorizedILi1024ELi4EEvPKfS1_S1_Pfmmmmf)
        /*0044*/ 	.word	0x00000000


	//----- nvinfo : EIATTR_REGCOUNT
	.align		4
.L_51:
        /*0048*/ 	.byte	0x04, 0x2f
        /*004a*/ 	.short	(.L_53 - .L_52)
	.align		4
.L_52:
        /*004c*/ 	.word	index@(_Z31layer_norm_4d_kernel_vectorizedILi1024ELi2EEvPKfS1_S1_Pfmmmmf)
        /*0050*/ 	.word	0x00000028


	//----- nvinfo : EIATTR_FRAME_SIZE
	.align		4
.L_53:
        /*0054*/ 	.byte	0x04, 0x11
        /*0056*/ 	.short	(.L_55 - .L_54)
	.align		4
.L_54:
        /*0058*/ 	.word	index@($__internal_6_$__cuda_sm20_rcp_rn_f32_slowpath)
        /*005c*/ 	.word	0x00000000


	//----- nvinfo : EIATTR_FRAME_SIZE
	.align		4
.L_55:
        /*0060*/ 	.byte	0x04, 0x11
        /*0062*/ 	.short	(.L_57 - .L_56)
	.align		4
.L_56:
        /*0064*/ 	.word	index@(_Z31layer_norm_4d_kernel_vectorizedILi1024ELi2EEvPKfS1_S1_Pfmmmmf)
        /*0068*/ 	.word	0x00000000


	//----- nvinfo : EIATTR_REGCOUNT
	.align		4
.L_57:
        /*006c*/ 	.byte	0x04, 0x2f
        /*006e*/ 	.short	(.L_59 - .L_58)
	.align		4
.L_58:
        /*0070*/ 	.word	index@(_Z31layer_norm_4d_kernel_vectorizedILi512ELi8EEvPKfS1_S1_Pfmmmmf)
        /*0074*/ 	.word	0x00000030


	//----- nvinfo : EIATTR_FRAME_SIZE
	.align		4
.L_59:
        /*0078*/ 	.byte	0x04, 0x11
        /*007a*/ 	.short	(.L_61 - .L_60)
	.align		4
.L_60:
        /*007c*/ 	.word	index@($__internal_5_$__cuda_sm20_rcp_rn_f32_slowpath)
        /*0080*/ 	.word	0x00000000


	//----- nvinfo : EIATTR_FRAME_SIZE
	.align		4
.L_61:
        /*0084*/ 	.byte	0x04, 0x11
        /*0086*/ 	.short	(.L_63 - .L_62)
	.align		4
.L_62:
        /*0088*/ 	.word	index@(_Z31layer_norm_4d_kernel_vectorizedILi512ELi8EEvPKfS1_S1_Pfmmmmf)
        /*008c*/ 	.word	0x00000000


	//----- nvinfo : EIATTR_REGCOUNT
	.align		4
.L_63:
        /*0090*/ 	.byte	0x04, 0x2f
        /*0092*/ 	.short	(.L_65 - .L_64)
	.align		4
.L_64:
        /*0094*/ 	.word	index@(_Z31layer_norm_4d_kernel_vectorizedILi512ELi4EEvPKfS1_S1_Pfmmmmf)
        /*0098*/ 	.word	0x00000030


	//----- nvinfo : EIATTR_FRAME_SIZE
	.align		4
.L_65:
        /*009c*/ 	.byte	0x04, 0x11
        /*009e*/ 	.short	(.L_67 - .L_66)
	.align		4
.L_66:
        /*00a0*/ 	.word	index@($__internal_4_$__cuda_sm20_rcp_rn_f32_slowpath)
        /*00a4*/ 	.word	0x00000000


	//----- nvinfo : EIATTR_FRAME_SIZE
	.align		4
.L_67:
        /*00a8*/ 	.byte	0x04, 0x11
        /*00aa*/ 	.short	(.L_69 - .L_68)
	.align		4
.L_68:
        /*00ac*/ 	.word	index@(_Z31layer_norm_4d_kernel_vectorizedILi512ELi4EEvPKfS1_S1_Pfmmmmf)
        /*00b0*/ 	.word	0x00000000


	//----- nvinfo : EIATTR_REGCOUNT
	.align		4
.L_69:
        /*00b4*/ 	.byte	0x04, 0x2f
        /*00b6*/ 	.short	(.L_71 - .L_70)
	.align		4
.L_70:
        /*00b8*/ 	.word	index@(_Z31layer_norm_4d_kernel_vectorizedILi512ELi2EEvPKfS1_S1_Pfmmmmf)
        /*00bc*/ 	.word	0x00000028


	//----- nvinfo : EIATTR_FRAME_SIZE
	.align		4
.L_71:
        /*00c0*/ 	.byte	0x04, 0x11
        /*00c2*/ 	.short	(.L_73 - .L_72)
	.align		4
.L_72:
        /*00c4*/ 	.word	index@($__internal_3_$__cuda_sm20_rcp_rn_f32_slowpath)
        /*00c8*/ 	.word	0x00000000


	//----- nvinfo : EIATTR_FRAME_SIZE
	.align		4
.L_73:
        /*00cc*/ 	.byte	0x04, 0x11
        /*00ce*/ 	.short	(.L_75 - .L_74)
	.align		4
.L_74:
        /*00d0*/ 	.word	index@(_Z31layer_norm_4d_kernel_vectorizedILi512ELi2EEvPKfS1_S1_Pfmmmmf)
        /*00d4*/ 	.word	0x00000000


	//----- nvinfo : EIATTR_REGCOUNT
	.align		4
.L_75:
        /*00d8*/ 	.byte	0x04, 0x2f
        /*00da*/ 	.short	(.L_77 - .L_76)
	.align		4
.L_76:
        /*00dc*/ 	.word	index@(_Z31layer_norm_4d_kernel_vectorizedILi256ELi8EEvPKfS1_S1_Pfmmmmf)
        /*00e0*/ 	.word	0x00000030


	//----- nvinfo : EIATTR_FRAME_SIZE
	.align		4
.L_77:
        /*00e4*/ 	.byte	0x04, 0x11
        /*00e6*/ 	.short	(.L_79 - .L_78)
	.align		4
.L_78:
        /*00e8*/ 	.word	index@($__internal_2_$__cuda_sm20_rcp_rn_f32_slowpath)
        /*00ec*/ 	.word	0x00000000


	//----- nvinfo : EIATTR_FRAME_SIZE
	.align		4
.L_79:
        /*00f0*/ 	.byte	0x04, 0x11
        /*00f2*/ 	.short	(.L_81 - .L_80)
	.align		4
.L_80:
        /*00f4*/ 	.word	index@(_Z31layer_norm_4d_kernel_vectorizedILi256ELi8EEvPKfS1_S1_Pfmmmmf)
        /*00f8*/ 	.word	0x00000000


	//----- nvinfo : EIATTR_REGCOUNT
	.align		4
.L_81:
        /*00fc*/ 	.byte	0x04, 0x2f
        /*00fe*/ 	.short	(.L_83 - .L_82)
	.align		4
.L_82:
        /*0100*/ 	.word	index@(_Z31layer_norm_4d_kernel_vectorizedILi256ELi4EEvPKfS1_S1_Pfmmmmf)
        /*0104*/ 	.word	0x00000030


	//----- nvinfo : EIATTR_FRAME_SIZE
	.align		4
.L_83:
        /*0108*/ 	.byte	0x04, 0x11
        /*010a*/ 	.short	(.L_85 - .L_84)
	.align		4
.L_84:
        /*010c*/ 	.word	index@($__internal_1_$__cuda_sm20_rcp_rn_f32_slowpath)
        /*0110*/ 	.word	0x00000000


	//----- nvinfo : EIATTR_FRAME_SIZE
	.align		4
.L_85:
        /*0114*/ 	.byte	0x04, 0x11
        /*0116*/ 	.short	(.L_87 - .L_86)
	.align		4
.L_86:
        /*0118*/ 	.word	index@(_Z31layer_norm_4d_kernel_vectorizedILi256ELi4EEvPKfS1_S1_Pfmmmmf)
        /*011c*/ 	.word	0x00000000


	//----- nvinfo : EIATTR_REGCOUNT
	.align		4
.L_87:
        /*0120*/ 	.byte	0x04, 0x2f
        /*0122*/ 	.short	(.L_89 - .L_88)
	.align		4
.L_88:
        /*0124*/ 	.word	index@(_Z31layer_norm_4d_kernel_vectorizedILi256ELi2EEvPKfS1_S1_Pfmmmmf)
        /*0128*/ 	.word	0x00000028


	//----- nvinfo : EIATTR_FRAME_SIZE
	.align		4
.L_89:
        /*012c*/ 	.byte	0x04, 0x11
        /*012e*/ 	.short	(.L_91 - .L_90)
	.align		4
.L_90:
        /*0130*/ 	.word	index@($__internal_0_$__cuda_sm20_rcp_rn_f32_slowpath)
        /*0134*/ 	.word	0x00000000


	//----- nvinfo : EIATTR_FRAME_SIZE
	.align		4
.L_91:
        /*0138*/ 	.byte	0x04, 0x11
        /*013a*/ 	.short	(.L_93 - .L_92)
	.align		4
.L_92:
        /*013c*/ 	.word	index@(_Z31layer_norm_4d_kernel_vectorizedILi256ELi2EEvPKfS1_S1_Pfmmmmf)
        /*0140*/ 	.word	0x00000000


	//----- nvinfo : EIATTR_REGCOUNT
	.align		4
.L_93:
        /*0144*/ 	.byte	0x04, 0x2f
        /*0146*/ 	.short	(.L_95 - .L_94)
	.align		4
.L_94:
        /*0148*/ 	.word	index@(_ZN3cub18CUB_300001_SM_10006detail11EmptyKernelIvEEvv)
        /*014c*/ 	.word	0x00000004


	//----- nvinfo : EIATTR_FRAME_SIZE
	.align		4
.L_95:
        /*0150*/ 	.byte	0x04, 0x11
        /*0152*/ 	.short	(.L_97 - .L_96)
	.align		4
.L_96:
        /*0154*/ 	.word	index@(_ZN3cub18CUB_300001_SM_10006detail11EmptyKernelIvEEvv)
        /*0158*/ 	.word	0x00000000


	//----- nvinfo : EIATTR_MIN_STACK_SIZE
	.align		4
.L_97:
        /*015c*/ 	.byte	0x04, 0x12
        /*015e*/ 	.short	(.L_99 - .L_98)
	.align		4
.L_98:
        /*0160*/ 	.word	index@(_ZN3cub18CUB_300001_SM_10006detail11EmptyKernelIvEEvv)
        /*0164*/ 	.word	0x00000000


	//----- nvinfo : EIATTR_MIN_STACK_SIZE
	.align		4
.L_99:
        /*0168*/ 	.byte	0x04, 0x12
        /*016a*/ 	.short	(.L_101 - .L_100)
	.align		4
.L_100:
        /*016c*/ 	.word	index@(_Z31layer_norm_4d_kernel_vectorizedILi256ELi2EEvPKfS1_S1_Pfmmmmf)
        /*0170*/ 	.word	0x00000000


	//----- nvinfo : EIATTR_MIN_STACK_SIZE
	.align		4
.L_101:
        /*0174*/ 	.byte	0x04, 0x12
        /*0176*/ 	.short	(.L_103 - .L_102)
	.align		4
.L_102:
        /*0178*/ 	.word	index@(_Z31layer_norm_4d_kernel_vectorizedILi256ELi4EEvPKfS1_S1_Pfmmmmf)
        /*017c*/ 	.word	0x00000000


	//----- nvinfo : EIATTR_MIN_STACK_SIZE
	.align		4
.L_103:
        /*0180*/ 	.byte	0x04, 0x12
        /*0182*/ 	.short	(.L_105 - .L_104)
	.align		4
.L_104:
        /*0184*/ 	.word	index@(_Z31layer_norm_4d_kernel_vectorizedILi256ELi8EEvPKfS1_S1_Pfmmmmf)
        /*0188*/ 	.word	0x00000000


	//----- nvinfo : EIATTR_MIN_STACK_SIZE
	.align		4
.L_105:
        /*018c*/ 	.byte	0x04, 0x12
        /*018e*/ 	.short	(.L_107 - .L_106)
	.align		4
.L_106:
        /*0190*/ 	.word	index@(_Z31layer_norm_4d_kernel_vectorizedILi512ELi2EEvPKfS1_S1_Pfmmmmf)
        /*0194*/ 	.word	0x00000000


	//----- nvinfo : EIATTR_MIN_STACK_SIZE
	.align		4
.L_107:
        /*0198*/ 	.byte	0x04, 0x12
        /*019a*/ 	.short	(.L_109 - .L_108)
	.align		4
.L_108:
        /*019c*/ 	.word	index@(_Z31layer_norm_4d_kernel_vectorizedILi512ELi4EEvPKfS1_S1_Pfmmmmf)
        /*01a0*/ 	.word	0x00000000


	//----- nvinfo : EIATTR_MIN_STACK_SIZE
	.align		4
.L_109:
        /*01a4*/ 	.byte	0x04, 0x12
        /*01a6*/ 	.short	(.L_111 - .L_110)
	.align		4
.L_110:
        /*01a8*/ 	.word	index@(_Z31layer_norm_4d_kernel_vectorizedILi512ELi8EEvPKfS1_S1_Pfmmmmf)
        /*01ac*/ 	.word	0x00000000


	//----- nvinfo : EIATTR_MIN_STACK_SIZE
	.align		4
.L_111:
        /*01b0*/ 	.byte	0x04, 0x12
        /*01b2*/ 	.short	(.L_113 - .L_112)
	.align		4
.L_112:
        /*01b4*/ 	.word	index@(_Z31layer_norm_4d_kernel_vectorizedILi1024ELi2EEvPKfS1_S1_Pfmmmmf)
        /*01b8*/ 	.word	0x00000000


	//----- nvinfo : EIATTR_MIN_STACK_SIZE
	.align		4
.L_113:
        /*01bc*/ 	.byte	0x04, 0x12
        /*01be*/ 	.short	(.L_115 - .L_114)
	.align		4
.L_114:
        /*01c0*/ 	.word	index@(_Z31layer_norm_4d_kernel_vectorizedILi1024ELi4EEvPKfS1_S1_Pfmmmmf)
        /*01c4*/ 	.word	0x00000000


	//----- nvinfo : EIATTR_MIN_STACK_SIZE
	.align		4
.L_115:
        /*01c8*/ 	.byte	0x04, 0x12
        /*01ca*/ 	.short	(.L_117 - .L_116)
	.align		4
.L_116:
        /*01cc*/ 	.word	index@(_Z31layer_norm_4d_kernel_vectorizedILi1024ELi8EEvPKfS1_S1_Pfmmmmf)
        /*01d0*/ 	.word	0x00000000
.L_117:


//--------------------- .nv.compat                --------------------------
	.section	.nv.compat,"",@"SHT_CUDA_COMPAT_INFO"
	.align	4
        /*0000*/ 	.byte	0x02, 0x09, 0x00, 0x00, 0x02, 0x02, 0x01, 0x00, 0x02, 0x05, 0x05, 0x00, 0x03, 0x07, 0x01, 0x01
        /*0010*/ 	.byte	0x02, 0x03, 0x00, 0x00, 0x02, 0x06, 0x01, 0x00, 0x04, 0x0b, 0x08, 0x00, 0x01, 0x00, 0x00, 0x00
        /*0020*/ 	.byte	0x00, 0x00, 0x00, 0x00


//--------------------- .nv.info._ZN3cub18CUB_300001_SM_10006detail11EmptyKernelIvEEvv --------------------------
	.section	.nv.info._ZN3cub18CUB_300001_SM_10006detail11EmptyKernelIvEEvv,"",@"SHT_CUDA_INFO"
	.sectionflags	@""
	.align	4


	//----- nvinfo : EIATTR_CUDA_API_VERSION
	.align		4
        /*0000*/ 	.byte	0x04, 0x37
        /*0002*/ 	.short	(.L_119 - .L_118)
.L_118:
        /*0004*/ 	.word	0x00000082


	//----- nvinfo : EIATTR_SPARSE_MMA_MASK
	.align		4
.L_119:
        /*0008*/ 	.byte	0x03, 0x50
        /*000a*/ 	.short	0x0000


	//----- nvinfo : EIATTR_MAXREG_COUNT
	.align		4
        /*000c*/ 	.byte	0x03, 0x1b
        /*000e*/ 	.short	0x00ff


	//----- nvinfo : EIATTR_MERCURY_ISA_VERSION
	.align		4
        /*0010*/ 	.byte	0x03, 0x5f
        /*0012*/ 	.short	0x0101


	//----- nvinfo : EIATTR_VRC_CTA_INIT_COUNT
	.align		4
        /*0014*/ 	.byte	0x02, 0x4a
	.zero		1
	.zero		1


	//----- nvinfo : EIATTR_EXIT_INSTR_OFFSETS
	.align		4
        /*0018*/ 	.byte	0x04, 0x1c
        /*001a*/ 	.short	(.L_121 - .L_120)


	//   ....[0]....
.L_120:
        /*001c*/ 	.word	0x00000010


	//----- nvinfo : EIATTR_SW_WAR
	.align		4
.L_121:
        /*0020*/ 	.byte	0x04, 0x36
        /*0022*/ 	.short	(.L_123 - .L_122)
.L_122:
        /*0024*/ 	.word	0x00000008
.L_123:


//--------------------- .nv.info._Z31layer_norm_4d_kernel_vectorizedILi256ELi2EEvPKfS1_S1_Pfmmmmf --------------------------
	.section	.nv.info._Z31layer_norm_4d_kernel_vectorizedILi256ELi2EEvPKfS1_S1_Pfmmmmf,"",@"SHT_CUDA_INFO"
	.sectionflags	@""
	.align	4


	//----- nvinfo : EIATTR_CUDA_API_VERSION
	.align		4
        /*0000*/ 	.byte	0x04, 0x37
        /*0002*/ 	.short	(.L_125 - .L_124)
.L_124:
        /*0004*/ 	.word	0x00000082


	//----- nvinfo : EIATTR_KPARAM_INFO
	.align		4
.L_125:
        /*0008*/ 	.byte	0x04, 0x17
        /*000a*/ 	.short	(.L_127 - .L_126)
.L_126:
        /*000c*/ 	.word	0x00000000
        /*0010*/ 	.short	0x0008
        /*0012*/ 	.short	0x0040
        /*0014*/ 	.byte	0x00, 0xf0, 0x11, 0x00


	//----- nvinfo : EIATTR_KPARAM_INFO
	.align		4
.L_127:
        /*0018*/ 	.byte	0x04, 0x17
        /*001a*/ 	.short	(.L_129 - .L_128)
.L_128:
        /*001c*/ 	.word	0x00000000
        /*0020*/ 	.short	0x0007
        /*0022*/ 	.short	0x0038
        /*0024*/ 	.byte	0x00, 0xf0, 0x21, 0x00


	//----- nvinfo : EIATTR_KPARAM_INFO
	.align		4
.L_129:
        /*0028*/ 	.byte	0x04, 0x17
        /*002a*/ 	.short	(.L_131 - .L_130)
.L_130:
        /*002c*/ 	.word	0x00000000
        /*0030*/ 	.short	0x0006
        /*0032*/ 	.short	0x0030
        /*0034*/ 	.byte	0x00, 0xf0, 0x21, 0x00


	//----- nvinfo : EIATTR_KPARAM_INFO
	.align		4
.L_131:
        /*0038*/ 	.byte	0x04, 0x17
        /*003a*/ 	.short	(.L_133 - .L_132)
.L_132:
        /*003c*/ 	.word	0x00000000
        /*0040*/ 	.short	0x0005
        /*0042*/ 	.short	0x0028
        /*0044*/ 	.byte	0x00, 0xf0, 0x21, 0x00


	//----- nvinfo : EIATTR_KPARAM_INFO
	.align		4
.L_133:
        /*0048*/ 	.byte	0x04, 0x17
        /*004a*/ 	.short	(.L_135 - .L_134)
.L_134:
        /*004c*/ 	.word	0x00000000
        /*0050*/ 	.short	0x0004
        /*0052*/ 	.short	0x0020
        /*0054*/ 	.byte	0x00, 0xf0, 0x21, 0x00


	//----- nvinfo : EIATTR_KPARAM_INFO
	.align		4
.L_135:
        /*0058*/ 	.byte	0x04, 0x17
        /*005a*/ 	.short	(.L_137 - .L_136)
.L_136:
        /*005c*/ 	.word	0x00000000
        /*0060*/ 	.short	0x0003
        /*0062*/ 	.short	0x0018
        /*0064*/ 	.byte	0x00, 0xf5, 0x21, 0x00


	//----- nvinfo : EIATTR_KPARAM_INFO
	.align		4
.L_137:
        /*0068*/ 	.byte	0x04, 0x17
        /*006a*/ 	.short	(.L_139 - .L_138)
.L_138:
        /*006c*/ 	.word	0x00000000
        /*0070*/ 	.short	0x0002
        /*0072*/ 	.short	0x0010
        /*0074*/ 	.byte	0x00, 0xf5, 0x21, 0x00


	//----- nvinfo : EIATTR_KPARAM_INFO
	.align		4
.L_139:
        /*0078*/ 	.byte	0x04, 0x17
        /*007a*/ 	.short	(.L_141 - .L_140)
.L_140:
        /*007c*/ 	.word	0x00000000
        /*0080*/ 	.short	0x0001
        /*0082*/ 	.short	0x0008
        /*0084*/ 	.byte	0x00, 0xf5, 0x21, 0x00


	//----- nvinfo : EIATTR_KPARAM_INFO
	.align		4
.L_141:
        /*0088*/ 	.byte	0x04, 0x17
        /*008a*/ 	.short	(.L_143 - .L_142)
.L_142:
        /*008c*/ 	.word	0x00000000
        /*0090*/ 	.short	0x0000
        /*0092*/ 	.short	0x0000
        /*0094*/ 	.byte	0x00, 0xf5, 0x21, 0x00


	//----- nvinfo : EIATTR_SPARSE_MMA_MASK
	.align		4
.L_143:
        /*0098*/ 	.byte	0x03, 0x50
        /*009a*/ 	.short	0x0000


	//----- nvinfo : EIATTR_MAXREG_COUNT
	.align		4
        /*009c*/ 	.byte	0x03, 0x1b
        /*009e*/ 	.short	0x0040


	//----- nvinfo : EIATTR_NUM_BARRIERS
	.align		4
        /*00a0*/ 	.byte	0x02, 0x4c
        /*00a2*/ 	.byte	0x01
	.zero		1


	//----- nvinfo : EIATTR_MERCURY_ISA_VERSION
	.align		4
        /*00a4*/ 	.byte	0x03, 0x5f
        /*00a6*/ 	.short	0x0101


	//----- nvinfo : EIATTR_COOP_GROUP_MASK_REGIDS
	.align		4
        /*00a8*/ 	.byte	0x04, 0x29
        /*00aa*/ 	.short	(.L_145 - .L_144)


	//   ....[0]....
.L_144:
        /*00ac*/ 	.word	0xffffffff


	//   ....[1]....
        /*00b0*/ 	.word	0xffffffff


	//   ....[2]....
        /*00b4*/ 	.word	0xffffffff


	//   ....[3]....
        /*00b8*/ 	.word	0xffffffff


	//   ....[4]....
        /*00bc*/ 	.word	0xffffffff


	//   ....[5]....
        /*00c0*/ 	.word	0xffffffff


	//   ....[6]....
        /*00c4*/ 	.word	0xffffffff


	//   ....[7]....
        /*00c8*/ 	.word	0xffffffff


	//   ....[8]....
        /*00cc*/ 	.word	0xffffffff


	//   ....[9]....
        /*00d0*/ 	.word	0xffffffff


	//----- nvinfo : EIATTR_COOP_GROUP_INSTR_OFFSETS
	.align		4
.L_145:
        /*00d4*/ 	.byte	0x04, 0x28
        /*00d6*/ 	.short	(.L_147 - .L_146)


	//   ....[0]....
.L_146:
        /*00d8*/ 	.word	0x00000710


	//   ....[1]....
        /*00dc*/ 	.word	0x00000720


	//   ....[2]....
        /*00e0*/ 	.word	0x00000780


	//   ....[3]....
        /*00e4*/ 	.word	0x00000790


	//   ....[4]....
        /*00e8*/ 	.word	0x000007c0


	//   ....[5]....
        /*00ec*/ 	.word	0x000007e0


	//   ....[6]....
        /*00f0*/ 	.word	0x00000810


	//   ....[7]....
        /*00f4*/ 	.word	0x00000830


	//   ....[8]....
        /*00f8*/ 	.word	0x00000880


	//   ....[9]....
        /*00fc*/ 	.word	0x00000890


	//----- nvinfo : EIATTR_VRC_CTA_INIT_COUNT
	.align		4
.L_147:
        /*0100*/ 	.byte	0x02, 0x4a
	.zero		1
	.zero		1


	//----- nvinfo : EIATTR_EXIT_INSTR_OFFSETS
	.align		4
        /*0104*/ 	.byte	0x04, 0x1c
        /*0106*/ 	.short	(.L_149 - .L_148)


	//   ....[0]....
.L_148:
        /*0108*/ 	.word	0x00000050


	//   ....[1]....
        /*010c*/ 	.word	0x00000d00


	//   ....[2]....
        /*0110*/ 	.word	0x00000fd0


	//   ....[3]....
        /*0114*/ 	.word	0x00001370


	//----- nvinfo : EIATTR_MAX_THREADS
	.align		4
.L_149:
        /*0118*/ 	.byte	0x04, 0x05
        /*011a*/ 	.short	(.L_151 - .L_150)
.L_150:
        /*011c*/ 	.word	0x00000400
        /*0120*/ 	.word	0x00000001
        /*0124*/ 	.word	0x00000001


	//----- nvinfo : EIATTR_CRS_STACK_SIZE
	.align		4
.L_151:
        /*0128*/ 	.byte	0x04, 0x1e
        /*012a*/ 	.short	(.L_153 - .L_152)
.L_152:
        /*012c*/ 	.word	0x00000000


	//----- nvinfo : EIATTR_CBANK_PARAM_SIZE
	.align		4
.L_153:
        /*0130*/ 	.byte	0x03, 0x19
        /*0132*/ 	.short	0x0044


	//----- nvinfo : EIATTR_PARAM_CBANK
	.align		4
        /*0134*/ 	.byte	0x04, 0x0a
        /*0136*/ 	.short	(.L_155 - .L_154)
	.align		4
.L_154:
        /*0138*/ 	.word	index@(.nv.constant0._Z31layer_norm_4d_kernel_vectorizedILi256ELi2EEvPKfS1_S1_Pfmmmmf)
        /*013c*/ 	.short	0x0380
        /*013e*/ 	.short	0x0044


	//----- nvinfo : EIATTR_SW_WAR
	.align		4
.L_155:
        /*0140*/ 	.byte	0x04, 0x36
        /*0142*/ 	.short	(.L_157 - .L_156)
.L_156:
        /*0144*/ 	.word	0x00000008
.L_157:


//--------------------- .nv.info._Z31layer_norm_4d_kernel_vectorizedILi256ELi4EEvPKfS1_S1_Pfmmmmf --------------------------
	.section	.nv.info._Z31layer_norm_4d_kernel_vectorizedILi256ELi4EEvPKfS1_S1_Pfmmmmf,"",@"SHT_CUDA_INFO"
	.sectionflags	@""
	.align	4


	//----- nvinfo : EIATTR_CUDA_API_VERSION
	.align		4
        /*0000*/ 	.byte	0x04, 0x37
        /*0002*/ 	.short	(.L_159 - .L_158)
.L_158:
        /*0004*/ 	.word	0x00000082


	//----- nvinfo : EIATTR_KPARAM_INFO
	.align		4
.L_159:
        /*0008*/ 	.byte	0x04, 0x17
        /*000a*/ 	.short	(.L_161 - .L_160)
.L_160:
        /*000c*/ 	.word	0x00000000
        /*0010*/ 	.short	0x0008
        /*0012*/ 	.short	0x0040
        /*0014*/ 	.byte	0x00, 0xf0, 0x11, 0x00


	//----- nvinfo : EIATTR_KPARAM_INFO
	.align		4
.L_161:
        /*0018*/ 	.byte	0x04, 0x17
        /*001a*/ 	.short	(.L_163 - .L_162)
.L_162:
        /*001c*/ 	.word	0x00000000
        /*0020*/ 	.short	0x0007
        /*0022*/ 	.short	0x0038
        /*0024*/ 	.byte	0x00, 0xf0, 0x21, 0x00


	//----- nvinfo : EIATTR_KPARAM_INFO
	.align		4
.L_163:
        /*0028*/ 	.byte	0x04, 0x17
        /*002a*/ 	.short	(.L_165 - .L_164)
.L_164:
        /*002c*/ 	.word	0x00000000
        /*0030*/ 	.short	0x0006
        /*0032*/ 	.short	0x0030
        /*0034*/ 	.byte	0x00, 0xf0, 0x21, 0x00


	//----- nvinfo : EIATTR_KPARAM_INFO
	.align		4
.L_165:
        /*0038*/ 	.byte	0x04, 0x17
        /*003a*/ 	.short	(.L_167 - .L_166)
.L_166:
        /*003c*/ 	.word	0x00000000
        /*0040*/ 	.short	0x0005
        /*0042*/ 	.short	0x0028
        /*0044*/ 	.byte	0x00, 0xf0, 0x21, 0x00


	//----- nvinfo : EIATTR_KPARAM_INFO
	.align		4
.L_167:
        /*0048*/ 	.byte	0x04, 0x17
        /*004a*/ 	.short	(.L_169 - .L_168)
.L_168:
        /*004c*/ 	.word	0x00000000
        /*0050*/ 	.short	0x0004
        /*0052*/ 	.short	0x0020
        /*0054*/ 	.byte	0x00, 0xf0, 0x21, 0x00


	//----- nvinfo : EIATTR_KPARAM_INFO
	.align		4
.L_169:
        /*0058*/ 	.byte	0x04, 0x17
        /*005a*/ 	.short	(.L_171 - .L_170)
.L_170:
        /*005c*/ 	.word	0x00000000
        /*0060*/ 	.short	0x0003
        /*0062*/ 	.short	0x0018
        /*0064*/ 	.byte	0x00, 0xf5, 0x21, 0x00


	//----- nvinfo : EIATTR_KPARAM_INFO
	.align		4
.L_171:
        /*0068*/ 	.byte	0x04, 0x17
        /*006a*/ 	.short	(.L_173 - .L_172)
.L_172:
        /*006c*/ 	.word	0x00000000
        /*0070*/ 	.short	0x0002
        /*0072*/ 	.short	0x0010
        /*0074*/ 	.byte	0x00, 0xf5, 0x21, 0x00


	//----- nvinfo : EIATTR_KPARAM_INFO
	.align		4
.L_173:
        /*0078*/ 	.byte	0x04, 0x17
        /*007a*/ 	.short	(.L_175 - .L_174)
.L_174:
        /*007c*/ 	.word	0x00000000
        /*0080*/ 	.short	0x0001
        /*0082*/ 	.short	0x0008
        /*0084*/ 	.byte	0x00, 0xf5, 0x21, 0x00


	//----- nvinfo : EIATTR_KPARAM_INFO
	.align		4
.L_175:
        /*0088*/ 	.byte	0x04, 0x17
        /*008a*/ 	.short	(.L_177 - .L_176)
.L_176:
        /*008c*/ 	.word	0x00000000
        /*0090*/ 	.short	0x0000
        /*0092*/ 	.short	0x0000
        /*0094*/ 	.byte	0x00, 0xf5, 0x21, 0x00


	//----- nvinfo : EIATTR_SPARSE_MMA_MASK
	.align		4
.L_177:
        /*0098*/ 	.byte	0x03, 0x50
        /*009a*/ 	.short	0x0000


	//----- nvinfo : EIATTR_MAXREG_COUNT
	.align		4
        /*009c*/ 	.byte	0x03, 0x1b
        /*009e*/ 	.short	0x0040


	//----- nvinfo : EIATTR_NUM_BARRIERS
	.align		4
        /*00a0*/ 	.byte	0x02, 0x4c
        /*00a2*/ 	.byte	0x01
	.zero		1


	//----- nvinfo : EIATTR_MERCURY_ISA_VERSION
	.align		4
        /*00a4*/ 	.byte	0x03, 0x5f
        /*00a6*/ 	.short	0x0101


	//----- nvinfo : EIATTR_COOP_GROUP_MASK_REGIDS
	.align		4
        /*00a8*/ 	.byte	0x04, 0x29
        /*00aa*/ 	.short	(.L_179 - .L_178)


	//   ....[0]....
.L_178:
        /*00ac*/ 	.word	0xffffffff


	//   ....[1]....
        /*00b0*/ 	.word	0xffffffff


	//   ....[2]....
        /*00b4*/ 	.word	0xffffffff


	//   ....[3]....
        /*00b8*/ 	.word	0xffffffff


	//   ....[4]....
        /*00bc*/ 	.word	0xffffffff


	//   ....[5]....
        /*00c0*/ 	.word	0xffffffff


	//   ....[6]....
        /*00c4*/ 	.word	0xffffffff


	//   ....[7]....
        /*00c8*/ 	.word	0xffffffff


	//   ....[8]....
        /*00cc*/ 	.word	0xffffffff


	//   ....[9]....
        /*00d0*/ 	.word	0xffffffff


	//----- nvinfo : EIATTR_COOP_GROUP_INSTR_OFFSETS
	.align		4
.L_179:
        /*00d4*/ 	.byte	0x04, 0x28
        /*00d6*/ 	.short	(.L_181 - .L_180)


	//   ....[0]....
.L_180:
        /*00d8*/ 	.word	0x000009f0


	//   ....[1]....
        /*00dc*/ 	.word	0x00000a00


	//   ....[2]....
        /*00e0*/ 	.word	0x00000a60


	//   ....[3]....
        /*00e4*/ 	.word	0x00000a70


	//   ....[4]....
        /*00e8*/ 	.word	0x00000aa0


	//   ....[5]....
        /*00ec*/ 	.word	0x00000ac0


	//   ....[6]....
        /*00f0*/ 	.word	0x00000af0


	//   ....[7]....
        /*00f4*/ 	.word	0x00000b10


	//   ....[8]....
        /*00f8*/ 	.word	0x00000b60


	//   ....[9]....
        /*00fc*/ 	.word	0x00000b70


	//----- nvinfo : EIATTR_VRC_CTA_INIT_COUNT
	.align		4
.L_181:
        /*0100*/ 	.byte	0x02, 0x4a
	.zero		1
	.zero		1


	//----- nvinfo : EIATTR_EXIT_INSTR_OFFSETS
	.align		4
        /*0104*/ 	.byte	0x04, 0x1c
        /*0106*/ 	.short	(.L_183 - .L_182)


	//   ....[0]....
.L_182:
        /*0108*/ 	.word	0x00000050


	//   ....[1]....
        /*010c*/ 	.word	0x00000fb0


	//   ....[2]....
        /*0110*/ 	.word	0x000015c0


	//   ....[3]....
        /*0114*/ 	.word	0x00001cd0


	//----- nvinfo : EIATTR_MAX_THREADS
	.align		4
.L_183:
        /*0118*/ 	.byte	0x04, 0x05
        /*011a*/ 	.short	(.L_185 - .L_184)
.L_184:
        /*011c*/ 	.word	0x00000400
        /*0120*/ 	.word	0x00000001
        /*0124*/ 	.word	0x00000001


	//----- nvinfo : EIATTR_CRS_STACK_SIZE
	.align		4
.L_185:
        /*0128*/ 	.byte	0x04, 0x1e
        /*012a*/ 	.short	(.L_187 - .L_186)
.L_186:
        /*012c*/ 	.word	0x00000000


	//----- nvinfo : EIATTR_CBANK_PARAM_SIZE
	.align		4
.L_187:
        /*0130*/ 	.byte	0x03, 0x19
        /*0132*/ 	.short	0x0044


	//----- nvinfo : EIATTR_PARAM_CBANK
	.align		4
        /*0134*/ 	.byte	0x04, 0x0a
        /*0136*/ 	.short	(.L_189 - .L_188)
	.align		4
.L_188:
        /*0138*/ 	.word	index@(.nv.constant0._Z31layer_norm_4d_kernel_vectorizedILi256ELi4EEvPKfS1_S1_Pfmmmmf)
        /*013c*/ 	.short	0x0380
        /*013e*/ 	.short	0x0044


	//----- nvinfo : EIATTR_SW_WAR
	.align		4
.L_189:
        /*0140*/ 	.byte	0x04, 0x36
        /*0142*/ 	.short	(.L_191 - .L_190)
.L_190:
        /*0144*/ 	.word	0x00000008
.L_191:


//--------------------- .nv.info._Z31layer_norm_4d_kernel_vectorizedILi256ELi8EEvPKfS1_S1_Pfmmmmf --------------------------
	.section	.nv.info._Z31layer_norm_4d_kernel_vectorizedILi256ELi8EEvPKfS1_S1_Pfmmmmf,"",@"SHT_CUDA_INFO"
	.sectionflags	@""
	.align	4


	//----- nvinfo : EIATTR_CUDA_API_VERSION
	.align		4
        /*0000*/ 	.byte	0x04, 0x37
        /*0002*/ 	.short	(.L_193 - .L_192)
.L_192:
        /*0004*/ 	.word	0x00000082


	//----- nvinfo : EIATTR_KPARAM_INFO
	.align		4
.L_193:
        /*0008*/ 	.byte	0x04, 0x17
        /*000a*/ 	.short	(.L_195 - .L_194)
.L_194:
        /*000c*/ 	.word	0x00000000
        /*0010*/ 	.short	0x0008
        /*0012*/ 	.short	0x0040
        /*0014*/ 	.byte	0x00, 0xf0, 0x11, 0x00


	//----- nvinfo : EIATTR_KPARAM_INFO
	.align		4
.L_195:
        /*0018*/ 	.byte	0x04, 0x17
        /*001a*/ 	.short	(.L_197 - .L_196)
.L_196:
        /*001c*/ 	.word	0x00000000
        /*0020*/ 	.short	0x0007
        /*0022*/ 	.short	0x0038
        /*0024*/ 	.byte	0x00, 0xf0, 0x21, 0x00


	//----- nvinfo : EIATTR_KPARAM_INFO
	.align		4
.L_197:
        /*0028*/ 	.byte	0x04, 0x17
        /*002a*/ 	.short	(.L_199 - .L_198)
.L_198:
        /*002c*/ 	.word	0x00000000
        /*0030*/ 	.short	0x0006
        /*0032*/ 	.short	0x0030
        /*0034*/ 	.byte	0x00, 0xf0, 0x21, 0x00


	//----- nvinfo : EIATTR_KPARAM_INFO
	.align		4
.L_199:
        /*0038*/ 	.byte	0x04, 0x17
        /*003a*/ 	.short	(.L_201 - .L_200)
.L_200:
        /*003c*/ 	.word	0x00000000
        /*0040*/ 	.short	0x0005
        /*0042*/ 	.short	0x0028
        /*0044*/ 	.byte	0x00, 0xf0, 0x21, 0x00


	//----- nvinfo : EIATTR_KPARAM_INFO
	.align		4
.L_201:
        /*0048*/ 	.byte	0x04, 0x17
        /*004a*/ 	.short	(.L_203 - .L_202)
.L_202:
        /*004c*/ 	.word	0x00000000
        /*0050*/ 	.short	0x0004
        /*0052*/ 	.short	0x0020
        /*0054*/ 	.byte	0x00, 0xf0, 0x21, 0x00


	//----- nvinfo : EIATTR_KPARAM_INFO
	.align		4
.L_203:
        /*0058*/ 	.byte	0x04, 0x17
        /*005a*/ 	.short	(.L_205 - .L_204)
.L_204:
        /*005c*/ 	.word	0x00000000
        /*0060*/ 	.short	0x0003
        /*0062*/ 	.short	0x0018
        /*0064*/ 	.byte	0x00, 0xf5, 0x21, 0x00


	//----- nvinfo : EIATTR_KPARAM_INFO
	.align		4
.L_205:
        /*0068*/ 	.byte	0x04, 0x17
        /*006a*/ 	.short	(.L_207 - .L_206)
.L_206:
        /*006c*/ 	.word	0x00000000
        /*0070*/ 	.short	0x0002
        /*0072*/ 	.short	0x0010
        /*0074*/ 	.byte	0x00, 0xf5, 0x21, 0x00


	//----- nvinfo : EIATTR_KPARAM_INFO
	.align		4
.L_207:
        /*0078*/ 	.byte	0x04, 0x17
        /*007a*/ 	.short	(.L_209 - .L_208)
.L_208:
        /*007c*/ 	.word	0x00000000
        /*0080*/ 	.short	0x0001
        /*0082*/ 	.short	0x0008
        /*0084*/ 	.byte	0x00, 0xf5, 0x21, 0x00


	//----- nvinfo : EIATTR_KPARAM_INFO
	.align		4
.L_209:
        /*0088*/ 	.byte	0x04, 0x17
        /*008a*/ 	.short	(.L_211 - .L_210)
.L_210:
        /*008c*/ 	.word	0x00000000
        /*0090*/ 	.short	0x0000
        /*0092*/ 	.short	0x0000
        /*0094*/ 	.byte	0x00, 0xf5, 0x21, 0x00


	//----- nvinfo : EIATTR_SPARSE_MMA_MASK
	.align		4
.L_211:
        /*0098*/ 	.byte	0x03, 0x50
        /*009a*/ 	.short	0x0000


	//----- nvinfo : EIATTR_MAXREG_COUNT
	.align		4
        /*009c*/ 	.byte	0x03, 0x1b
        /*009e*/ 	.short	0x0040


	//----- nvinfo : EIATTR_NUM_BARRIERS
	.align		4
        /*00a0*/ 	.byte	0x02, 0x4c
        /*00a2*/ 	.byte	0x01
	.zero		1


	//----- nvinfo : EIATTR_MERCURY_ISA_VERSION
	.align		4
        /*00a4*/ 	.byte	0x03, 0x5f
        /*00a6*/ 	.short	0x0101


	//----- nvinfo : EIATTR_COOP_GROUP_MASK_REGIDS
	.align		4
        /*00a8*/ 	.byte	0x04, 0x29
        /*00aa*/ 	.short	(.L_213 - .L_212)


	//   ....[0]....
.L_212:
        /*00ac*/ 	.word	0xffffffff


	//   ....[1]....
        /*00b0*/ 	.word	0xffffffff


	//   ....[2]....
        /*00b4*/ 	.word	0xffffffff


	//   ....[3]....
        /*00b8*/ 	.word	0xffffffff


	//   ....[4]....
        /*00bc*/ 	.word	0xffffffff


	//   ....[5]....
        /*00c0*/ 	.word	0xffffffff


	//   ....[6]....
        /*00c4*/ 	.word	0xffffffff


	//   ....[7]....
        /*00c8*/ 	.word	0xffffffff


	//   ....[8]....
        /*00cc*/ 	.word	0xffffffff


	//   ....[9]....
        /*00d0*/ 	.word	0xffffffff


	//----- nvinfo : EIATTR_COOP_GROUP_INSTR_OFFSETS
	.align		4
.L_213:
        /*00d4*/ 	.byte	0x04, 0x28
        /*00d6*/ 	.short	(.L_215 - .L_214)


	//   ....[0]....
.L_214:
        /*00d8*/ 	.word	0x00000c80


	//   ....[1]....
        /*00dc*/ 	.word	0x00000c90


	//   ....[2]....
        /*00e0*/ 	.word	0x00000cf0


	//   ....[3]....
        /*00e4*/ 	.word	0x00000d00


	//   ....[4]....
        /*00e8*/ 	.word	0x00000d30


	//   ....[5]....
        /*00ec*/ 	.word	0x00000d50


	//   ....[6]....
        /*00f0*/ 	.word	0x00000d80


	//   ....[7]....
        /*00f4*/ 	.word	0x00000da0


	//   ....[8]....
        /*00f8*/ 	.word	0x00000df0


	//   ....[9]....
        /*00fc*/ 	.word	0x00000e00


	//----- nvinfo : EIATTR_VRC_CTA_INIT_COUNT
	.align		4
.L_215:
        /*0100*/ 	.byte	0x02, 0x4a
	.zero		1
	.zero		1


	//----- nvinfo : EIATTR_EXIT_INSTR_OFFSETS
	.align		4
        /*0104*/ 	.byte	0x04, 0x1c
        /*0106*/ 	.short	(.L_217 - .L_216)


	//   ....[0]....
.L_216:
        /*0108*/ 	.word	0x00000050


	//   ....[1]....
        /*010c*/ 	.word	0x00001250


	//   ....[2]....
        /*0110*/ 	.word	0x000018b0


	//   ....[3]....
        /*0114*/ 	.word	0x00002440


	//----- nvinfo : EIATTR_MAX_THREADS
	.align		4
.L_217:
        /*0118*/ 	.byte	0x04, 0x05
        /*011a*/ 	.short	(.L_219 - .L_218)
.L_218:
        /*011c*/ 	.word	0x00000400
        /*0120*/ 	.word	0x00000001
        /*0124*/ 	.word	0x00000001


	//----- nvinfo : EIATTR_CRS_STACK_SIZE
	.align		4
.L_219:
        /*0128*/ 	.byte	0x04, 0x1e
        /*012a*/ 	.short	(.L_221 - .L_220)
.L_220:
        /*012c*/ 	.word	0x00000000


	//----- nvinfo : EIATTR_CBANK_PARAM_SIZE
	.align		4
.L_221:
        /*0130*/ 	.byte	0x03, 0x19
        /*0132*/ 	.short	0x0044


	//----- nvinfo : EIATTR_PARAM_CBANK
	.align		4
        /*0134*/ 	.byte	0x04, 0x0a
        /*0136*/ 	.short	(.L_223 - .L_222)
	.align		4
.L_222:
        /*0138*/ 	.word	index@(.nv.constant0._Z31layer_norm_4d_kernel_vectorizedILi256ELi8EEvPKfS1_S1_Pfmmmmf)
        /*013c*/ 	.short	0x0380
        /*013e*/ 	.short	0x0044


	//----- nvinfo : EIATTR_SW_WAR
	.align		4
.L_223:
        /*0140*/ 	.byte	0x04, 0x36
        /*0142*/ 	.short	(.L_225 - .L_224)
.L_224:
        /*0144*/ 	.word	0x00000008
.L_225:


//--------------------- .nv.info._Z31layer_norm_4d_kernel_vectorizedILi512ELi2EEvPKfS1_S1_Pfmmmmf --------------------------
	.section	.nv.info._Z31layer_norm_4d_kernel_vectorizedILi512ELi2EEvPKfS1_S1_Pfmmmmf,"",@"SHT_CUDA_INFO"
	.sectionflags	@""
	.align	4


	//----- nvinfo : EIATTR_CUDA_API_VERSION
	.align		4
        /*0000*/ 	.byte	0x04, 0x37
        /*0002*/ 	.short	(.L_227 - .L_226)
.L_226:
        /*0004*/ 	.word	0x00000082


	//----- nvinfo : EIATTR_KPARAM_INFO
	.align		4
.L_227:
        /*0008*/ 	.byte	0x04, 0x17
        /*000a*/ 	.short	(.L_229 - .L_228)
.L_228:
        /*000c*/ 	.word	0x00000000
        /*0010*/ 	.short	0x0008
        /*0012*/ 	.short	0x0040
        /*0014*/ 	.byte	0x00, 0xf0, 0x11, 0x00


	//----- nvinfo : EIATTR_KPARAM_INFO
	.align		4
.L_229:
        /*0018*/ 	.byte	0x04, 0x17
        /*001a*/ 	.short	(.L_231 - .L_230)
.L_230:
        /*001c*/ 	.word	0x00000000
        /*0020*/ 	.short	0x0007
        /*0022*/ 	.short	0x0038
        /*0024*/ 	.byte	0x00, 0xf0, 0x21, 0x00


	//----- nvinfo : EIATTR_KPARAM_INFO
	.align		4
.L_231:
        /*0028*/ 	.byte	0x04, 0x17
        /*002a*/ 	.short	(.L_233 - .L_232)
.L_232:
        /*002c*/ 	.word	0x00000000
        /*0030*/ 	.short	0x0006
        /*0032*/ 	.short	0x0030
        /*0034*/ 	.byte	0x00, 0xf0, 0x21, 0x00


	//----- nvinfo : EIATTR_KPARAM_INFO
	.align		4
.L_233:
        /*0038*/ 	.byte	0x04, 0x17
        /*003a*/ 	.short	(.L_235 - .L_234)
.L_234:
        /*003c*/ 	.word	0x00000000
        /*0040*/ 	.short	0x0005
        /*0042*/ 	.short	0x0028
        /*0044*/ 	.byte	0x00, 0xf0, 0x21, 0x00


	//----- nvinfo : EIATTR_KPARAM_INFO
	.align		4
.L_235:
        /*0048*/ 	.byte	0x04, 0x17
        /*004a*/ 	.short	(.L_237 - .L_236)
.L_236:
        /*004c*/ 	.word	0x00000000
        /*0050*/ 	.short	0x0004
        /*0052*/ 	.short	0x0020
        /*0054*/ 	.byte	0x00, 0xf0, 0x21, 0x00


	//----- nvinfo : EIATTR_KPARAM_INFO
	.align		4
.L_237:
        /*0058*/ 	.byte	0x04, 0x17
        /*005a*/ 	.short	(.L_239 - .L_238)
.L_238:
        /*005c*/ 	.word	0x00000000
        /*0060*/ 	.short	0x0003
        /*0062*/ 	.short	0x0018
        /*0064*/ 	.byte	0x00, 0xf5, 0x21, 0x00


	//----- nvinfo : EIATTR_KPARAM_INFO
	.align		4
.L_239:
        /*0068*/ 	.byte	0x04, 0x17
        /*006a*/ 	.short	(.L_241 - .L_240)
.L_240:
        /*006c*/ 	.word	0x00000000
        /*0070*/ 	.short	0x0002
        /*0072*/ 	.short	0x0010
        /*0074*/ 	.byte	0x00, 0xf5, 0x21, 0x00


	//----- nvinfo : EIATTR_KPARAM_INFO
	.align		4
.L_241:
        /*0078*/ 	.byte	0x04, 0x17
        /*007a*/ 	.short	(.L_243 - .L_242)
.L_242:
        /*007c*/ 	.word	0x00000000
        /*0080*/ 	.short	0x0001
        /*0082*/ 	.short	0x0008
        /*0084*/ 	.byte	0x00, 0xf5, 0x21, 0x00


	//----- nvinfo : EIATTR_KPARAM_INFO
	.align		4
.L_243:
        /*0088*/ 	.byte	0x04, 0x17
        /*008a*/ 	.short	(.L_245 - .L_244)
.L_244:
        /*008c*/ 	.word	0x00000000
        /*0090*/ 	.short	0x0000
        /*0092*/ 	.short	0x0000
        /*0094*/ 	.byte	0x00, 0xf5, 0x21, 0x00


	//----- nvinfo : EIATTR_SPARSE_MMA_MASK
	.align		4
.L_245:
        /*0098*/ 	.byte	0x03, 0x50
        /*009a*/ 	.short	0x0000


	//----- nvinfo : EIATTR_MAXREG_COUNT
	.align		4
        /*009c*/ 	.byte	0x03, 0x1b
        /*009e*/ 	.short	0x0040


	//----- nvinfo : EIATTR_NUM_BARRIERS
	.align		4
        /*00a0*/ 	.byte	0x02, 0x4c
        /*00a2*/ 	.byte	0x01
	.zero		1


	//----- nvinfo : EIATTR_MERCURY_ISA_VERSION
	.align		4
        /*00a4*/ 	.byte	0x03, 0x5f
        /*00a6*/ 	.short	0x0101


	//----- nvinfo : EIATTR_COOP_GROUP_MASK_REGIDS
	.align		4
        /*00a8*/ 	.byte	0x04, 0x29
        /*00aa*/ 	.short	(.L_247 - .L_246)


	//   ....[0]....
.L_246:
        /*00ac*/ 	.word	0xffffffff


	//   ....[1]....
        /*00b0*/ 	.word	0xffffffff


	//   ....[2]....
        /*00b4*/ 	.word	0xffffffff


	//   ....[3]....
        /*00b8*/ 	.word	0xffffffff


	//   ....[4]....
        /*00bc*/ 	.word	0xffffffff


	//   ....[5]....
        /*00c0*/ 	.word	0xffffffff


	//   ....[6]....
        /*00c4*/ 	.word	0xffffffff


	//   ....[7]....
        /*00c8*/ 	.word	0xffffffff


	//   ....[8]....
        /*00cc*/ 	.word	0xffffffff


	//   ....[9]....
        /*00d0*/ 	.word	0xffffffff


	//----- nvinfo : EIATTR_COOP_GROUP_INSTR_OFFSETS
	.align		4
.L_247:
        /*00d4*/ 	.byte	0x04, 0x28
        /*00d6*/ 	.short	(.L_249 - .L_248)


	//   ....[0]....
.L_248:
        /*00d8*/ 	.word	0x00000710


	//   ....[1]....
        /*00dc*/ 	.word	0x00000720


	//   ....[2]....
        /*00e0*/ 	.word	0x00000780


	//   ....[3]....
        /*00e4*/ 	.word	0x00000790


	//   ....[4]....
        /*00e8*/ 	.word	0x000007c0


	//   ....[5]....
        /*00ec*/ 	.word	0x000007e0


	//   ....[6]....
        /*00f0*/ 	.word	0x00000810


	//   ....[7]....
        /*00f4*/ 	.word	0x00000830


	//   ....[8]....
        /*00f8*/ 	.word	0x00000880


	//   ....[9]....
        /*00fc*/ 	.word	0x00000890


	//----- nvinfo : EIATTR_VRC_CTA_INIT_COUNT
	.align		4
.L_249:
        /*0100*/ 	.byte	0x02, 0x4a
	.zero		1
	.zero		1


	//----- nvinfo : EIATTR_EXIT_INSTR_OFFSETS
	.align		4
        /*0104*/ 	.byte	0x04, 0x1c
        /*0106*/ 	.short	(.L_251 - .L_250)


	//   ....[0]....
.L_250:
        /*0108*/ 	.word	0x00000050


	//   ....[1]....
        /*010c*/ 	.word	0x00000e30


	//   ....[2]....
        /*0110*/ 	.word	0x00001100


	//   ....[3]....
        /*0114*/ 	.word	0x000014a0


	//----- nvinfo : EIATTR_MAX_THREADS
	.align		4
.L_251:
        /*0118*/ 	.byte	0x04, 0x05
        /*011a*/ 	.short	(.L_253 - .L_252)
.L_252:
        /*011c*/ 	.word	0x00000400
        /*0120*/ 	.word	0x00000001
        /*0124*/ 	.word	0x00000001


	//----- nvinfo : EIATTR_CRS_STACK_SIZE
	.align		4
.L_253:
        /*0128*/ 	.byte	0x04, 0x1e
        /*012a*/ 	.short	(.L_255 - .L_254)
.L_254:
        /*012c*/ 	.word	0x00000000


	//----- nvinfo : EIATTR_CBANK_PARAM_SIZE
	.align		4
.L_255:
        /*0130*/ 	.byte	0x03, 0x19
        /*0132*/ 	.short	0x0044


	//----- nvinfo : EIATTR_PARAM_CBANK
	.align		4
        /*0134*/ 	.byte	0x04, 0x0a
        /*0136*/ 	.short	(.L_257 - .L_256)
	.align		4
.L_256:
        /*0138*/ 	.word	index@(.nv.constant0._Z31layer_norm_4d_kernel_vectorizedILi512ELi2EEvPKfS1_S1_Pfmmmmf)
        /*013c*/ 	.short	0x0380
        /*013e*/ 	.short	0x0044


	//----- nvinfo : EIATTR_SW_WAR
	.align		4
.L_257:
        /*0140*/ 	.byte	0x04, 0x36
        /*0142*/ 	.short	(.L_259 - .L_258)
.L_258:
        /*0144*/ 	.word	0x00000008
.L_259:


//--------------------- .nv.info._Z31layer_norm_4d_kernel_vectorizedILi512ELi4EEvPKfS1_S1_Pfmmmmf --------------------------
	.section	.nv.info._Z31layer_norm_4d_kernel_vectorizedILi512ELi4EEvPKfS1_S1_Pfmmmmf,"",@"SHT_CUDA_INFO"
	.sectionflags	@""
	.align	4


	//----- nvinfo : EIATTR_CUDA_API_VERSION
	.align		4
        /*0000*/ 	.byte	0x04, 0x37
        /*0002*/ 	.short	(.L_261 - .L_260)
.L_260:
        /*0004*/ 	.word	0x00000082


	//----- nvinfo : EIATTR_KPARAM_INFO
	.align		4
.L_261:
        /*0008*/ 	.byte	0x04, 0x17
        /*000a*/ 	.short	(.L_263 - .L_262)
.L_262:
        /*000c*/ 	.word	0x00000000
        /*0010*/ 	.short	0x0008
        /*0012*/ 	.short	0x0040
        /*0014*/ 	.byte	0x00, 0xf0, 0x11, 0x00


	//----- nvinfo : EIATTR_KPARAM_INFO
	.align		4
.L_263:
        /*0018*/ 	.byte	0x04, 0x17
        /*001a*/ 	.short	(.L_265 - .L_264)
.L_264:
        /*001c*/ 	.word	0x00000000
        /*0020*/ 	.short	0x0007
        /*0022*/ 	.short	0x0038
        /*0024*/ 	.byte	0x00, 0xf0, 0x21, 0x00


	//----- nvinfo : EIATTR_KPARAM_INFO
	.align		4
.L_265:
        /*0028*/ 	.byte	0x04, 0x17
        /*002a*/ 	.short	(.L_267 - .L_266)
.L_266:
        /*002c*/ 	.word	0x00000000
        /*0030*/ 	.short	0x0006
        /*0032*/ 	.short	0x0030
        /*0034*/ 	.byte	0x00, 0xf0, 0x21, 0x00


	//----- nvinfo : EIATTR_KPARAM_INFO
	.align		4
.L_267:
        /*0038*/ 	.byte	0x04, 0x17
        /*003a*/ 	.short	(.L_269 - .L_268)
.L_268:
        /*003c*/ 	.word	0x00000000
        /*0040*/ 	.short	0x0005
        /*0042*/ 	.short	0x0028
        /*0044*/ 	.byte	0x00, 0xf0, 0x21, 0x00


	//----- nvinfo : EIATTR_KPARAM_INFO
	.align		4
.L_269:
        /*0048*/ 	.byte	0x04, 0x17
        /*004a*/ 	.short	(.L_271 - .L_270)
.L_270:
        /*004c*/ 	.word	0x00000000
        /*0050*/ 	.short	0x0004
        /*0052*/ 	.short	0x0020
        /*0054*/ 	.byte	0x00, 0xf0, 0x21, 0x00


	//----- nvinfo : EIATTR_KPARAM_INFO
	.align		4
.L_271:
        /*0058*/ 	.byte	0x04, 0x17
        /*005a*/ 	.short	(.L_273 - .L_272)
.L_272:
        /*005c*/ 	.word	0x00000000
        /*0060*/ 	.short	0x0003
        /*0062*/ 	.short	0x0018
        /*0064*/ 	.byte	0x00, 0xf5, 0x21, 0x00


	//----- nvinfo : EIATTR_KPARAM_INFO
	.align		4
.L_273:
        /*0068*/ 	.byte	0x04, 0x17
        /*006a*/ 	.short	(.L_275 - .L_274)
.L_274:
        /*006c*/ 	.word	0x00000000
        /*0070*/ 	.short	0x0002
        /*0072*/ 	.short	0x0010
        /*0074*/ 	.byte	0x00, 0xf5, 0x21, 0x00


	//----- nvinfo : EIATTR_KPARAM_INFO
	.align		4
.L_275:
        /*0078*/ 	.byte	0x04, 0x17
        /*007a*/ 	.short	(.L_277 - .L_276)
.L_276:
        /*007c*/ 	.word	0x00000000
        /*0080*/ 	.short	0x0001
        /*0082*/ 	.short	0x0008
        /*0084*/ 	.byte	0x00, 0xf5, 0x21, 0x00


	//----- nvinfo : EIATTR_KPARAM_INFO
	.align		4
.L_277:
        /*0088*/ 	.byte	0x04, 0x17
        /*008a*/ 	.short	(.L_279 - .L_278)
.L_278:
        /*008c*/ 	.word	0x00000000
        /*0090*/ 	.short	0x0000
        /*0092*/ 	.short	0x0000
        /*0094*/ 	.byte	0x00, 0xf5, 0x21, 0x00


	//----- nvinfo : EIATTR_SPARSE_MMA_MASK
	.align		4
.L_279:
        /*0098*/ 	.byte	0x03, 0x50
        /*009a*/ 	.short	0x0000


	//----- nvinfo : EIATTR_MAXREG_COUNT
	.align		4
        /*009c*/ 	.byte	0x03, 0x1b
        /*009e*/ 	.short	0x0040


	//----- nvinfo : EIATTR_NUM_BARRIERS
	.align		4
        /*00a0*/ 	.byte	0x02, 0x4c
        /*00a2*/ 	.byte	0x01
	.zero		1


	//----- nvinfo : EIATTR_MERCURY_ISA_VERSION
	.align		4
        /*00a4*/ 	.byte	0x03, 0x5f
        /*00a6*/ 	.short	0x0101


	//----- nvinfo : EIATTR_COOP_GROUP_MASK_REGIDS
	.align		4
        /*00a8*/ 	.byte	0x04, 0x29
        /*00aa*/ 	.short	(.L_281 - .L_280)


	//   ....[0]....
.L_280:
        /*00ac*/ 	.word	0xffffffff


	//   ....[1]....
        /*00b0*/ 	.word	0xffffffff


	//   ....[2]....
        /*00b4*/ 	.word	0xffffffff


	//   ....[3]....
        /*00b8*/ 	.word	0xffffffff


	//   ....[4]....
        /*00bc*/ 	.word	0xffffffff


	//   ....[5]....
        /*00c0*/ 	.word	0xffffffff


	//   ....[6]....
        /*00c4*/ 	.word	0xffffffff


	//   ....[7]....
        /*00c8*/ 	.word	0xffffffff


	//   ....[8]....
        /*00cc*/ 	.word	0xffffffff


	//   ....[9]....
        /*00d0*/ 	.word	0xffffffff


	//----- nvinfo : EIATTR_COOP_GROUP_INSTR_OFFSETS
	.align		4
.L_281:
        /*00d4*/ 	.byte	0x04, 0x28
        /*00d6*/ 	.short	(.L_283 - .L_282)


	//   ....[0]....
.L_282:
        /*00d8*/ 	.word	0x000009f0


	//   ....[1]....
        /*00dc*/ 	.word	0x00000a00


	//   ....[2]....
        /*00e0*/ 	.word	0x00000a60


	//   ....[3]....
        /*00e4*/ 	.word	0x00000a70


	//   ....[4]....
        /*00e8*/ 	.word	0x00000aa0


	//   ....[5]....
        /*00ec*/ 	.word	0x00000ac0


	//   ....[6]....
        /*00f0*/ 	.word	0x00000af0


	//   ....[7]....
        /*00f4*/ 	.word	0x00000b10


	//   ....[8]....
        /*00f8*/ 	.word	0x00000b60


	//   ....[9]....
        /*00fc*/ 	.word	0x00000b70


	//----- nvinfo : EIATTR_VRC_CTA_INIT_COUNT
	.align		4
.L_283:
        /*0100*/ 	.byte	0x02, 0x4a
	.zero		1
	.zero		1


	//----- nvinfo : EIATTR_EXIT_INSTR_OFFSETS
	.align		4
        /*0104*/ 	.byte	0x04, 0x1c
        /*0106*/ 	.short	(.L_285 - .L_284)


	//   ....[0]....
.L_284:
        /*0108*/ 	.word	0x00000050


	//   ....[1]....
        /*010c*/ 	.word	0x000010f0


	//   ....[2]....
        /*0110*/ 	.word	0x00001700


	//   ....[3]....
        /*0114*/ 	.word	0x00001e10


	//----- nvinfo : EIATTR_MAX_THREADS
	.align		4
.L_285:
        /*0118*/ 	.byte	0x04, 0x05
        /*011a*/ 	.short	(.L_287 - .L_286)
.L_286:
        /*011c*/ 	.word	0x00000400
        /*0120*/ 	.word	0x00000001
        /*0124*/ 	.word	0x00000001


	//----- nvinfo : EIATTR_CRS_STACK_SIZE
	.align		4
.L_287:
        /*0128*/ 	.byte	0x04, 0x1e
        /*012a*/ 	.short	(.L_289 - .L_288)
.L_288:
        /*012c*/ 	.word	0x00000000


	//----- nvinfo : EIATTR_CBANK_PARAM_SIZE
	.align		4
.L_289:
        /*0130*/ 	.byte	0x03, 0x19
        /*0132*/ 	.short	0x0044


	//----- nvinfo : EIATTR_PARAM_CBANK
	.align		4
        /*0134*/ 	.byte	0x04, 0x0a
        /*0136*/ 	.short	(.L_291 - .L_290)
	.align		4
.L_290:
        /*0138*/ 	.word	index@(.nv.constant0._Z31layer_norm_4d_kernel_vectorizedILi512ELi4EEvPKfS1_S1_Pfmmmmf)
        /*013c*/ 	.short	0x0380
        /*013e*/ 	.short	0x0044


	//----- nvinfo : EIATTR_SW_WAR
	.align		4
.L_291:
        /*0140*/ 	.byte	0x04, 0x36
        /*0142*/ 	.short	(.L_293 - .L_292)
.L_292:
        /*0144*/ 	.word	0x00000008
.L_293:


//--------------------- .nv.info._Z31layer_norm_4d_kernel_vectorizedILi512ELi8EEvPKfS1_S1_Pfmmmmf --------------------------
	.section	.nv.info._Z31layer_norm_4d_kernel_vectorizedILi512ELi8EEvPKfS1_S1_Pfmmmmf,"",@"SHT_CUDA_INFO"
	.sectionflags	@""
	.align	4


	//----- nvinfo : EIATTR_CUDA_API_VERSION
	.align		4
        /*0000*/ 	.byte	0x04, 0x37
        /*0002*/ 	.short	(.L_295 - .L_294)
.L_294:
        /*0004*/ 	.word	0x00000082


	//----- nvinfo : EIATTR_KPARAM_INFO
	.align		4
.L_295:
        /*0008*/ 	.byte	0x04, 0x17
        /*000a*/ 	.short	(.L_297 - .L_296)
.L_296:
        /*000c*/ 	.word	0x00000000
        /*0010*/ 	.short	0x0008
        /*0012*/ 	.short	0x0040
        /*0014*/ 	.byte	0x00, 0xf0, 0x11, 0x00


	//----- nvinfo : EIATTR_KPARAM_INFO
	.align		4
.L_297:
        /*0018*/ 	.byte	0x04, 0x17
        /*001a*/ 	.short	(.L_299 - .L_298)
.L_298:
        /*001c*/ 	.word	0x00000000
        /*0020*/ 	.short	0x0007
        /*0022*/ 	.short	0x0038
        /*0024*/ 	.byte	0x00, 0xf0, 0x21, 0x00


	//----- nvinfo : EIATTR_KPARAM_INFO
	.align		4
.L_299:
        /*0028*/ 	.byte	0x04, 0x17
        /*002a*/ 	.short	(.L_301 - .L_300)
.L_300:
        /*002c*/ 	.word	0x00000000
        /*0030*/ 	.short	0x0006
        /*0032*/ 	.short	0x0030
        /*0034*/ 	.byte	0x00, 0xf0, 0x21, 0x00


	//----- nvinfo : EIATTR_KPARAM_INFO
	.align		4
.L_301:
        /*0038*/ 	.byte	0x04, 0x17
        /*003a*/ 	.short	(.L_303 - .L_302)
.L_302:
        /*003c*/ 	.word	0x00000000
        /*0040*/ 	.short	0x0005
        /*0042*/ 	.short	0x0028
        /*0044*/ 	.byte	0x00, 0xf0, 0x21, 0x00


	//----- nvinfo : EIATTR_KPARAM_INFO
	.align		4
.L_303:
        /*0048*/ 	.byte	0x04, 0x17
        /*004a*/ 	.short	(.L_305 - .L_304)
.L_304:
        /*004c*/ 	.word	0x00000000
        /*0050*/ 	.short	0x0004
        /*0052*/ 	.short	0x0020
        /*0054*/ 	.byte	0x00, 0xf0, 0x21, 0x00


	//----- nvinfo : EIATTR_KPARAM_INFO
	.align		4
.L_305:
        /*0058*/ 	.byte	0x04, 0x17
        /*005a*/ 	.short	(.L_307 - .L_306)
.L_306:
        /*005c*/ 	.word	0x00000000
        /*0060*/ 	.short	0x0003
        /*0062*/ 	.short	0x0018
        /*0064*/ 	.byte	0x00, 0xf5, 0x21, 0x00


	//----- nvinfo : EIATTR_KPARAM_INFO
	.align		4
.L_307:
        /*0068*/ 	.byte	0x04, 0x17
        /*006a*/ 	.short	(.L_309 - .L_308)
.L_308:
        /*006c*/ 	.word	0x00000000
        /*0070*/ 	.short	0x0002
        /*0072*/ 	.short	0x0010
        /*0074*/ 	.byte	0x00, 0xf5, 0x21, 0x00


	//----- nvinfo : EIATTR_KPARAM_INFO
	.align		4
.L_309:
        /*0078*/ 	.byte	0x04, 0x17
        /*007a*/ 	.short	(.L_311 - .L_310)
.L_310:
        /*007c*/ 	.word	0x00000000
        /*0080*/ 	.short	0x0001
        /*0082*/ 	.short	0x0008
        /*0084*/ 	.byte	0x00, 0xf5, 0x21, 0x00


	//----- nvinfo : EIATTR_KPARAM_INFO
	.align		4
.L_311:
        /*0088*/ 	.byte	0x04, 0x17
        /*008a*/ 	.short	(.L_313 - .L_312)
.L_312:
        /*008c*/ 	.word	0x00000000
        /*0090*/ 	.short	0x0000
        /*0092*/ 	.short	0x0000
        /*0094*/ 	.byte	0x00, 0xf5, 0x21, 0x00


	//----- nvinfo : EIATTR_SPARSE_MMA_MASK
	.align		4
.L_313:
        /*0098*/ 	.byte	0x03, 0x50
        /*009a*/ 	.short	0x0000


	//----- nvinfo : EIATTR_MAXREG_COUNT
	.align		4
        /*009c*/ 	.byte	0x03, 0x1b
        /*009e*/ 	.short	0x0040


	//----- nvinfo : EIATTR_NUM_BARRIERS
	.align		4
        /*00a0*/ 	.byte	0x02, 0x4c
        /*00a2*/ 	.byte	0x01
	.zero		1


	//----- nvinfo : EIATTR_MERCURY_ISA_VERSION
	.align		4
        /*00a4*/ 	.byte	0x03, 0x5f
        /*00a6*/ 	.short	0x0101


	//----- nvinfo : EIATTR_COOP_GROUP_MASK_REGIDS
	.align		4
        /*00a8*/ 	.byte	0x04, 0x29
        /*00aa*/ 	.short	(.L_315 - .L_314)


	//   ....[0]....
.L_314:
        /*00ac*/ 	.word	0xffffffff


	//   ....[1]....
        /*00b0*/ 	.word	0xffffffff


	//   ....[2]....
        /*00b4*/ 	.word	0xffffffff


	//   ....[3]....
        /*00b8*/ 	.word	0xffffffff


	//   ....[4]....
        /*00bc*/ 	.word	0xffffffff


	//   ....[5]....
        /*00c0*/ 	.word	0xffffffff


	//   ....[6]....
        /*00c4*/ 	.word	0xffffffff


	//   ....[7]....
        /*00c8*/ 	.word	0xffffffff


	//   ....[8]....
        /*00cc*/ 	.word	0xffffffff


	//   ....[9]....
        /*00d0*/ 	.word	0xffffffff


	//----- nvinfo : EIATTR_COOP_GROUP_INSTR_OFFSETS
	.align		4
.L_315:
        /*00d4*/ 	.byte	0x04, 0x28
        /*00d6*/ 	.short	(.L_317 - .L_316)


	//   ....[0]....
.L_316:
        /*00d8*/ 	.word	0x00000c90


	//   ....[1]....
        /*00dc*/ 	.word	0x00000ca0


	//   ....[2]....
        /*00e0*/ 	.word	0x00000d00


	//   ....[3]....
        /*00e4*/ 	.word	0x00000d10


	//   ....[4]....
        /*00e8*/ 	.word	0x00000d40


	//   ....[5]....
        /*00ec*/ 	.word	0x00000d60


	//   ....[6]....
        /*00f0*/ 	.word	0x00000d90


	//   ....[7]....
        /*00f4*/ 	.word	0x00000db0


	//   ....[8]....
        /*00f8*/ 	.word	0x00000e00


	//   ....[9]....
        /*00fc*/ 	.word	0x00000e10


	//----- nvinfo : EIATTR_VRC_CTA_INIT_COUNT
	.align		4
.L_317:
        /*0100*/ 	.byte	0x02, 0x4a
	.zero		1
	.zero		1


	//----- nvinfo : EIATTR_EXIT_INSTR_OFFSETS
	.align		4
        /*0104*/ 	.byte	0x04, 0x1c
        /*0106*/ 	.short	(.L_319 - .L_318)


	//   ....[0]....
.L_318:
        /*0108*/ 	.word	0x00000050


	//   ....[1]....
        /*010c*/ 	.word	0x000013a0


	//   ....[2]....
        /*0110*/ 	.word	0x00001a00


	//   ....[3]....
        /*0114*/ 	.word	0x00002590


	//----- nvinfo : EIATTR_MAX_THREADS
	.align		4
.L_319:
        /*0118*/ 	.byte	0x04, 0x05
        /*011a*/ 	.short	(.L_321 - .L_320)
.L_320:
        /*011c*/ 	.word	0x00000400
        /*0120*/ 	.word	0x00000001
        /*0124*/ 	.word	0x00000001


	//----- nvinfo : EIATTR_CRS_STACK_SIZE
	.align		4
.L_321:
        /*0128*/ 	.byte	0x04, 0x1e
        /*012a*/ 	.short	(.L_323 - .L_322)
.L_322:
        /*012c*/ 	.word	0x00000000


	//----- nvinfo : EIATTR_CBANK_PARAM_SIZE
	.align		4
.L_323:
        /*0130*/ 	.byte	0x03, 0x19
        /*0132*/ 	.short	0x0044


	//----- nvinfo : EIATTR_PARAM_CBANK
	.align		4
        /*0134*/ 	.byte	0x04, 0x0a
        /*0136*/ 	.short	(.L_325 - .L_324)
	.align		4
.L_324:
        /*0138*/ 	.word	index@(.nv.constant0._Z31layer_norm_4d_kernel_vectorizedILi512ELi8EEvPKfS1_S1_Pfmmmmf)
        /*013c*/ 	.short	0x0380
        /*013e*/ 	.short	0x0044


	//----- nvinfo : EIATTR_SW_WAR
	.align		4
.L_325:
        /*0140*/ 	.byte	0x04, 0x36
        /*0142*/ 	.short	(.L_327 - .L_326)
.L_326:
        /*0144*/ 	.word	0x00000008
.L_327:


//--------------------- .nv.info._Z31layer_norm_4d_kernel_vectorizedILi1024ELi2EEvPKfS1_S1_Pfmmmmf --------------------------
	.section	.nv.info._Z31layer_norm_4d_kernel_vectorizedILi1024ELi2EEvPKfS1_S1_Pfmmmmf,"",@"SHT_CUDA_INFO"
	.sectionflags	@""
	.align	4


	//----- nvinfo : EIATTR_CUDA_API_VERSION
	.align		4
        /*0000*/ 	.byte	0x04, 0x37
        /*0002*/ 	.short	(.L_329 - .L_328)
.L_328:
        /*0004*/ 	.word	0x00000082


	//----- nvinfo : EIATTR_KPARAM_INFO
	.align		4
.L_329:
        /*0008*/ 	.byte	0x04, 0x17
        /*000a*/ 	.short	(.L_331 - .L_330)
.L_330:
        /*000c*/ 	.word	0x00000000
        /*0010*/ 	.short	0x0008
        /*0012*/ 	.short	0x0040
        /*0014*/ 	.byte	0x00, 0xf0, 0x11, 0x00


	//----- nvinfo : EIATTR_KPARAM_INFO
	.align		4
.L_331:
        /*0018*/ 	.byte	0x04, 0x17
        /*001a*/ 	.short	(.L_333 - .L_332)
.L_332:
        /*001c*/ 	.word	0x00000000
        /*0020*/ 	.short	0x0007
        /*0022*/ 	.short	0x0038
        /*0024*/ 	.byte	0x00, 0xf0, 0x21, 0x00


	//----- nvinfo : EIATTR_KPARAM_INFO
	.align		4
.L_333:
        /*0028*/ 	.byte	0x04, 0x17
        /*002a*/ 	.short	(.L_335 - .L_334)
.L_334:
        /*002c*/ 	.word	0x00000000
        /*0030*/ 	.short	0x0006
        /*0032*/ 	.short	0x0030
        /*0034*/ 	.byte	0x00, 0xf0, 0x21, 0x00


	//----- nvinfo : EIATTR_KPARAM_INFO
	.align		4
.L_335:
        /*0038*/ 	.byte	0x04, 0x17
        /*003a*/ 	.short	(.L_337 - .L_336)
.L_336:
        /*003c*/ 	.word	0x00000000
        /*0040*/ 	.short	0x0005
        /*0042*/ 	.short	0x0028
        /*0044*/ 	.byte	0x00, 0xf0, 0x21, 0x00


	//----- nvinfo : EIATTR_KPARAM_INFO
	.align		4
.L_337:
        /*0048*/ 	.byte	0x04, 0x17
        /*004a*/ 	.short	(.L_339 - .L_338)
.L_338:
        /*004c*/ 	.word	0x00000000
        /*0050*/ 	.short	0x0004
        /*0052*/ 	.short	0x0020
        /*0054*/ 	.byte	0x00, 0xf0, 0x21, 0x00


	//----- nvinfo : EIATTR_KPARAM_INFO
	.align		4
.L_339:
        /*0058*/ 	.byte	0x04, 0x17
        /*005a*/ 	.short	(.L_341 - .L_340)
.L_340:
        /*005c*/ 	.word	0x00000000
        /*0060*/ 	.short	0x0003
        /*0062*/ 	.short	0x0018
        /*0064*/ 	.byte	0x00, 0xf5, 0x21, 0x00


	//----- nvinfo : EIATTR_KPARAM_INFO
	.align		4
.L_341:
        /*0068*/ 	.byte	0x04, 0x17
        /*006a*/ 	.short	(.L_343 - .L_342)
.L_342:
        /*006c*/ 	.word	0x00000000
        /*0070*/ 	.short	0x0002
        /*0072*/ 	.short	0x0010
        /*0074*/ 	.byte	0x00, 0xf5, 0x21, 0x00


	//----- nvinfo : EIATTR_KPARAM_INFO
	.align		4
.L_343:
        /*0078*/ 	.byte	0x04, 0x17
        /*007a*/ 	.short	(.L_345 - .L_344)
.L_344:
        /*007c*/ 	.word	0x00000000
        /*0080*/ 	.short	0x0001
        /*0082*/ 	.short	0x0008
        /*0084*/ 	.byte	0x00, 0xf5, 0x21, 0x00


	//----- nvinfo : EIATTR_KPARAM_INFO
	.align		4
.L_345:
        /*0088*/ 	.byte	0x04, 0x17
        /*008a*/ 	.short	(.L_347 - .L_346)
.L_346:
        /*008c*/ 	.word	0x00000000
        /*0090*/ 	.short	0x0000
        /*0092*/ 	.short	0x0000
        /*0094*/ 	.byte	0x00, 0xf5, 0x21, 0x00


	//----- nvinfo : EIATTR_SPARSE_MMA_MASK
	.align		4
.L_347:
        /*0098*/ 	.byte	0x03, 0x50
        /*009a*/ 	.short	0x0000


	//----- nvinfo : EIATTR_MAXREG_COUNT
	.align		4
        /*009c*/ 	.byte	0x03, 0x1b
        /*009e*/ 	.short	0x0040


	//----- nvinfo : EIATTR_NUM_BARRIERS
	.align		4
        /*00a0*/ 	.byte	0x02, 0x4c
        /*00a2*/ 	.byte	0x01
	.zero		1


	//----- nvinfo : EIATTR_MERCURY_ISA_VERSION
	.align		4
        /*00a4*/ 	.byte	0x03, 0x5f
        /*00a6*/ 	.short	0x0101


	//----- nvinfo : EIATTR_COOP_GROUP_MASK_REGIDS
	.align		4
        /*00a8*/ 	.byte	0x04, 0x29
        /*00aa*/ 	.short	(.L_349 - .L_348)


	//   ....[0]....
.L_348:
        /*00ac*/ 	.word	0xffffffff


	//   ....[1]....
        /*00b0*/ 	.word	0xffffffff


	//   ....[2]....
        /*00b4*/ 	.word	0xffffffff


	//   ....[3]....
        /*00b8*/ 	.word	0xffffffff


	//   ....[4]....
        /*00bc*/ 	.word	0xffffffff


	//   ....[5]....
        /*00c0*/ 	.word	0xffffffff


	//   ....[6]....
        /*00c4*/ 	.word	0xffffffff


	//   ....[7]....
        /*00c8*/ 	.word	0xffffffff


	//   ....[8]....
        /*00cc*/ 	.word	0xffffffff


	//   ....[9]....
        /*00d0*/ 	.word	0xffffffff


	//----- nvinfo : EIATTR_COOP_GROUP_INSTR_OFFSETS
	.align		4
.L_349:
        /*00d4*/ 	.byte	0x04, 0x28
        /*00d6*/ 	.short	(.L_351 - .L_350)


	//   ....[0]....
.L_350:
        /*00d8*/ 	.word	0x00000710


	//   ....[1]....
        /*00dc*/ 	.word	0x00000720


	//   ....[2]....
        /*00e0*/ 	.word	0x00000780


	//   ....[3]....
        /*00e4*/ 	.word	0x00000790


	//   ....[4]....
        /*00e8*/ 	.word	0x000007c0


	//   ....[5]....
        /*00ec*/ 	.word	0x000007e0


	//   ....[6]....
        /*00f0*/ 	.word	0x00000810


	//   ....[7]....
        /*00f4*/ 	.word	0x00000830


	//   ....[8]....
        /*00f8*/ 	.word	0x00000880


	//   ....[9]....
        /*00fc*/ 	.word	0x00000890


	//----- nvinfo : EIATTR_VRC_CTA_INIT_COUNT
	.align		4
.L_351:
        /*0100*/ 	.byte	0x02, 0x4a
	.zero		1
	.zero		1


	//----- nvinfo : EIATTR_EXIT_INSTR_OFFSETS
	.align		4
        /*0104*/ 	.byte	0x04, 0x1c
        /*0106*/ 	.short	(.L_353 - .L_352)


	//   ....[0]....
.L_352:
        /*0108*/ 	.word	0x00000050


	//   ....[1]....
        /*010c*/ 	.word	0x000010b0


	//   ....[2]....
        /*0110*/ 	.word	0x00001370


	//   ....[3]....
        /*0114*/ 	.word	0x00001710


	//----- nvinfo : EIATTR_MAX_THREADS
	.align		4
.L_353:
        /*0118*/ 	.byte	0x04, 0x05
        /*011a*/ 	.short	(.L_355 - .L_354)
.L_354:
        /*011c*/ 	.word	0x00000400
        /*0120*/ 	.word	0x00000001
        /*0124*/ 	.word	0x00000001


	//----- nvinfo : EIATTR_CRS_STACK_SIZE
	.align		4
.L_355:
        /*0128*/ 	.byte	0x04, 0x1e
        /*012a*/ 	.short	(.L_357 - .L_356)
.L_356:
        /*012c*/ 	.word	0x00000000


	//----- nvinfo : EIATTR_CBANK_PARAM_SIZE
	.align		4
.L_357:
        /*0130*/ 	.byte	0x03, 0x19
        /*0132*/ 	.short	0x0044


	//----- nvinfo : EIATTR_PARAM_CBANK
	.align		4
        /*0134*/ 	.byte	0x04, 0x0a
        /*0136*/ 	.short	(.L_359 - .L_358)
	.align		4
.L_358:
        /*0138*/ 	.word	index@(.nv.constant0._Z31layer_norm_4d_kernel_vectorizedILi1024ELi2EEvPKfS1_S1_Pfmmmmf)
        /*013c*/ 	.short	0x0380
        /*013e*/ 	.short	0x0044


	//----- nvinfo : EIATTR_SW_WAR
	.align		4
.L_359:
        /*0140*/ 	.byte	0x04, 0x36
        /*0142*/ 	.short	(.L_361 - .L_360)
.L_360:
        /*0144*/ 	.word	0x00000008
.L_361:


//--------------------- .nv.info._Z31layer_norm_4d_kernel_vectorizedILi1024ELi4EEvPKfS1_S1_Pfmmmmf --------------------------
	.section	.nv.info._Z31layer_norm_4d_kernel_vectorizedILi1024ELi4EEvPKfS1_S1_Pfmmmmf,"",@"SHT_CUDA_INFO"
	.sectionflags	@""
	.align	4


	//----- nvinfo : EIATTR_CUDA_API_VERSION
	.align		4
        /*0000*/ 	.byte	0x04, 0x37
        /*0002*/ 	.short	(.L_363 - .L_362)
.L_362:
        /*0004*/ 	.word	0x00000082


	//----- nvinfo : EIATTR_KPARAM_INFO
	.align		4
.L_363:
        /*0008*/ 	.byte	0x04, 0x17
        /*000a*/ 	.short	(.L_365 - .L_364)
.L_364:
        /*000c*/ 	.word	0x00000000
        /*0010*/ 	.short	0x0008
        /*0012*/ 	.short	0x0040
        /*0014*/ 	.byte	0x00, 0xf0, 0x11, 0x00


	//----- nvinfo : EIATTR_KPARAM_INFO
	.align		4
.L_365:
        /*0018*/ 	.byte	0x04, 0x17
        /*001a*/ 	.short	(.L_367 - .L_366)
.L_366:
        /*001c*/ 	.word	0x00000000
        /*0020*/ 	.short	0x0007
        /*0022*/ 	.short	0x0038
        /*0024*/ 	.byte	0x00, 0xf0, 0x21, 0x00


	//----- nvinfo : EIATTR_KPARAM_INFO
	.align		4
.L_367:
        /*0028*/ 	.byte	0x04, 0x17
        /*002a*/ 	.short	(.L_369 - .L_368)
.L_368:
        /*002c*/ 	.word	0x00000000
        /*0030*/ 	.short	0x0006
        /*0032*/ 	.short	0x0030
        /*0034*/ 	.byte	0x00, 0xf0, 0x21, 0x00


	//----- nvinfo : EIATTR_KPARAM_INFO
	.align		4
.L_369:
        /*0038*/ 	.byte	0x04, 0x17
        /*003a*/ 	.short	(.L_371 - .L_370)
.L_370:
        /*003c*/ 	.word	0x00000000
        /*0040*/ 	.short	0x0005
        /*0042*/ 	.short	0x0028
        /*0044*/ 	.byte	0x00, 0xf0, 0x21, 0x00


	//----- nvinfo : EIATTR_KPARAM_INFO
	.align		4
.L_371:
        /*0048*/ 	.byte	0x04, 0x17
        /*004a*/ 	.short	(.L_373 - .L_372)
.L_372:
        /*004c*/ 	.word	0x00000000
        /*0050*/ 	.short	0x0004
        /*0052*/ 	.short	0x0020
        /*0054*/ 	.byte	0x00, 0xf0, 0x21, 0x00


	//----- nvinfo : EIATTR_KPARAM_INFO
	.align		4
.L_373:
        /*0058*/ 	.byte	0x04, 0x17
        /*005a*/ 	.short	(.L_375 - .L_374)
.L_374:
        /*005c*/ 	.word	0x00000000
        /*0060*/ 	.short	0x0003
        /*0062*/ 	.short	0x0018
        /*0064*/ 	.byte	0x00, 0xf5, 0x21, 0x00


	//----- nvinfo : EIATTR_KPARAM_INFO
	.align		4
.L_375:
        /*0068*/ 	.byte	0x04, 0x17
        /*006a*/ 	.short	(.L_377 - .L_376)
.L_376:
        /*006c*/ 	.word	0x00000000
        /*0070*/ 	.short	0x0002
        /*0072*/ 	.short	0x0010
        /*0074*/ 	.byte	0x00, 0xf5, 0x21, 0x00


	//----- nvinfo : EIATTR_KPARAM_INFO
	.align		4
.L_377:
        /*0078*/ 	.byte	0x04, 0x17
        /*007a*/ 	.short	(.L_379 - .L_378)
.L_378:
        /*007c*/ 	.word	0x00000000
        /*0080*/ 	.short	0x0001
        /*0082*/ 	.short	0x0008
        /*0084*/ 	.byte	0x00, 0xf5, 0x21, 0x00


	//----- nvinfo : EIATTR_KPARAM_INFO
	.align		4
.L_379:
        /*0088*/ 	.byte	0x04, 0x17
        /*008a*/ 	.short	(.L_381 - .L_380)
.L_380:
        /*008c*/ 	.word	0x00000000
        /*0090*/ 	.short	0x0000
        /*0092*/ 	.short	0x0000
        /*0094*/ 	.byte	0x00, 0xf5, 0x21, 0x00


	//----- nvinfo : EIATTR_SPARSE_MMA_MASK
	.align		4
.L_381:
        /*0098*/ 	.byte	0x03, 0x50
        /*009a*/ 	.short	0x0000


	//----- nvinfo : EIATTR_MAXREG_COUNT
	.align		4
        /*009c*/ 	.byte	0x03, 0x1b
        /*009e*/ 	.short	0x0040


	//----- nvinfo : EIATTR_NUM_BARRIERS
	.align		4
        /*00a0*/ 	.byte	0x02, 0x4c
        /*00a2*/ 	.byte	0x01
	.zero		1


	//----- nvinfo : EIATTR_MERCURY_ISA_VERSION
	.align		4
        /*00a4*/ 	.byte	0x03, 0x5f
        /*00a6*/ 	.short	0x0101


	//----- nvinfo : EIATTR_COOP_GROUP_MASK_REGIDS
	.align		4
        /*00a8*/ 	.byte	0x04, 0x29
        /*00aa*/ 	.short	(.L_383 - .L_382)


	//   ....[0]....
.L_382:
        /*00ac*/ 	.word	0xffffffff


	//   ....[1]....
        /*00b0*/ 	.word	0xffffffff


	//   ....[2]....
        /*00b4*/ 	.word	0xffffffff


	//   ....[3]....
        /*00b8*/ 	.word	0xffffffff


	//   ....[4]....
        /*00bc*/ 	.word	0xffffffff


	//   ....[5]....
        /*00c0*/ 	.word	0xffffffff


	//   ....[6]....
        /*00c4*/ 	.word	0xffffffff


	//   ....[7]....
        /*00c8*/ 	.word	0xffffffff


	//   ....[8]....
        /*00cc*/ 	.word	0xffffffff


	//   ....[9]....
        /*00d0*/ 	.word	0xffffffff


	//----- nvinfo : EIATTR_COOP_GROUP_INSTR_OFFSETS
	.align		4
.L_383:
        /*00d4*/ 	.byte	0x04, 0x28
        /*00d6*/ 	.short	(.L_385 - .L_384)


	//   ....[0]....
.L_384:
        /*00d8*/ 	.word	0x000009f0


	//   ....[1]....
        /*00dc*/ 	.word	0x00000a00


	//   ....[2]....
        /*00e0*/ 	.word	0x00000a60


	//   ....[3]....
        /*00e4*/ 	.word	0x00000a70


	//   ....[4]....
        /*00e8*/ 	.word	0x00000aa0


	//   ....[5]....
        /*00ec*/ 	.word	0x00000ac0


	//   ....[6]....
        /*00f0*/ 	.word	0x00000af0


	//   ....[7]....
        /*00f4*/ 	.word	0x00000b10


	//   ....[8]....
        /*00f8*/ 	.word	0x00000b60


	//   ....[9]....
        /*00fc*/ 	.word	0x00000b70


	//----- nvinfo : EIATTR_VRC_CTA_INIT_COUNT
	.align		4
.L_385:
        /*0100*/ 	.byte	0x02, 0x4a
	.zero		1
	.zero		1


	//----- nvinfo : EIATTR_EXIT_INSTR_OFFSETS
	.align		4
        /*0104*/ 	.byte	0x04, 0x1c
        /*0106*/ 	.short	(.L_387 - .L_386)


	//   ....[0]....
.L_386:
        /*0108*/ 	.word	0x00000050


	//   ....[1]....
        /*010c*/ 	.word	0x00001370


	//   ....[2]....
        /*0110*/ 	.word	0x00001970


	//   ....[3]....
        /*0114*/ 	.word	0x00002080


	//----- nvinfo : EIATTR_MAX_THREADS
	.align		4
.L_387:
        /*0118*/ 	.byte	0x04, 0x05
        /*011a*/ 	.short	(.L_389 - .L_388)
.L_388:
        /*011c*/ 	.word	0x00000400
        /*0120*/ 	.word	0x00000001
        /*0124*/ 	.word	0x00000001


	//----- nvinfo : EIATTR_CRS_STACK_SIZE
	.align		4
.L_389:
        /*0128*/ 	.byte	0x04, 0x1e
        /*012a*/ 	.short	(.L_391 - .L_390)
.L_390:
        /*012c*/ 	.word	0x00000000


	//----- nvinfo : EIATTR_CBANK_PARAM_SIZE
	.align		4
.L_391:
        /*0130*/ 	.byte	0x03, 0x19
        /*0132*/ 	.short	0x0044


	//----- nvinfo : EIATTR_PARAM_CBANK
	.align		4
        /*0134*/ 	.byte	0x04, 0x0a
        /*0136*/ 	.short	(.L_393 - .L_392)
	.align		4
.L_392:
        /*0138*/ 	.word	index@(.nv.constant0._Z31layer_norm_4d_kernel_vectorizedILi1024ELi4EEvPKfS1_S1_Pfmmmmf)
        /*013c*/ 	.short	0x0380
        /*013e*/ 	.short	0x0044


	//----- nvinfo : EIATTR_SW_WAR
	.align		4
.L_393:
        /*0140*/ 	.byte	0x04, 0x36
        /*0142*/ 	.short	(.L_395 - .L_394)
.L_394:
        /*0144*/ 	.word	0x00000008
.L_395:


//--------------------- .nv.info._Z31layer_norm_4d_kernel_vectorizedILi1024ELi8EEvPKfS1_S1_Pfmmmmf --------------------------
	.section	.nv.info._Z31layer_norm_4d_kernel_vectorizedILi1024ELi8EEvPKfS1_S1_Pfmmmmf,"",@"SHT_CUDA_INFO"
	.sectionflags	@""
	.align	4


	//----- nvinfo : EIATTR_CUDA_API_VERSION
	.align		4
        /*0000*/ 	.byte	0x04, 0x37
        /*0002*/ 	.short	(.L_397 - .L_396)
.L_396:
        /*0004*/ 	.word	0x00000082


	//----- nvinfo : EIATTR_KPARAM_INFO
	.align		4
.L_397:
        /*0008*/ 	.byte	0x04, 0x17
        /*000a*/ 	.short	(.L_399 - .L_398)
.L_398:
        /*000c*/ 	.word	0x00000000
        /*0010*/ 	.short	0x0008
        /*0012*/ 	.short	0x0040
        /*0014*/ 	.byte	0x00, 0xf0, 0x11, 0x00


	//----- nvinfo : EIATTR_KPARAM_INFO
	.align		4
.L_399:
        /*0018*/ 	.byte	0x04, 0x17
        /*001a*/ 	.short	(.L_401 - .L_400)
.L_400:
        /*001c*/ 	.word	0x00000000
        /*0020*/ 	.short	0x0007
        /*0022*/ 	.short	0x0038
        /*0024*/ 	.byte	0x00, 0xf0, 0x21, 0x00


	//----- nvinfo : EIATTR_KPARAM_INFO
	.align		4
.L_401:
        /*0028*/ 	.byte	0x04, 0x17
        /*002a*/ 	.short	(.L_403 - .L_402)
.L_402:
        /*002c*/ 	.word	0x00000000
        /*0030*/ 	.short	0x0006
        /*0032*/ 	.short	0x0030
        /*0034*/ 	.byte	0x00, 0xf0, 0x21, 0x00


	//----- nvinfo : EIATTR_KPARAM_INFO
	.align		4
.L_403:
        /*0038*/ 	.byte	0x04, 0x17
        /*003a*/ 	.short	(.L_405 - .L_404)
.L_404:
        /*003c*/ 	.word	0x00000000
        /*0040*/ 	.short	0x0005
        /*0042*/ 	.short	0x0028
        /*0044*/ 	.byte	0x00, 0xf0, 0x21, 0x00


	//----- nvinfo : EIATTR_KPARAM_INFO
	.align		4
.L_405:
        /*0048*/ 	.byte	0x04, 0x17
        /*004a*/ 	.short	(.L_407 - .L_406)
.L_406:
        /*004c*/ 	.word	0x00000000
        /*0050*/ 	.short	0x0004
        /*0052*/ 	.short	0x0020
        /*0054*/ 	.byte	0x00, 0xf0, 0x21, 0x00


	//----- nvinfo : EIATTR_KPARAM_INFO
	.align		4
.L_407:
        /*0058*/ 	.byte	0x04, 0x17
        /*005a*/ 	.short	(.L_409 - .L_408)
.L_408:
        /*005c*/ 	.word	0x00000000
        /*0060*/ 	.short	0x0003
        /*0062*/ 	.short	0x0018
        /*0064*/ 	.byte	0x00, 0xf5, 0x21, 0x00


	//----- nvinfo : EIATTR_KPARAM_INFO
	.align		4
.L_409:
        /*0068*/ 	.byte	0x04, 0x17
        /*006a*/ 	.short	(.L_411 - .L_410)
.L_410:
        /*006c*/ 	.word	0x00000000
        /*0070*/ 	.short	0x0002
        /*0072*/ 	.short	0x0010
        /*0074*/ 	.byte	0x00, 0xf5, 0x21, 0x00


	//----- nvinfo : EIATTR_KPARAM_INFO
	.align		4
.L_411:
        /*0078*/ 	.byte	0x04, 0x17
        /*007a*/ 	.short	(.L_413 - .L_412)
.L_412:
        /*007c*/ 	.word	0x00000000
        /*0080*/ 	.short	0x0001
        /*0082*/ 	.short	0x0008
        /*0084*/ 	.byte	0x00, 0xf5, 0x21, 0x00


	//----- nvinfo : EIATTR_KPARAM_INFO
	.align		4
.L_413:
        /*0088*/ 	.byte	0x04, 0x17
        /*008a*/ 	.short	(.L_415 - .L_414)
.L_414:
        /*008c*/ 	.word	0x00000000
        /*0090*/ 	.short	0x0000
        /*0092*/ 	.short	0x0000
        /*0094*/ 	.byte	0x00, 0xf5, 0x21, 0x00


	//----- nvinfo : EIATTR_SPARSE_MMA_MASK
	.align		4
.L_415:
        /*0098*/ 	.byte	0x03, 0x50
        /*009a*/ 	.short	0x0000


	//----- nvinfo : EIATTR_MAXREG_COUNT
	.align		4
        /*009c*/ 	.byte	0x03, 0x1b
        /*009e*/ 	.short	0x0040


	//----- nvinfo : EIATTR_NUM_BARRIERS
	.align		4
        /*00a0*/ 	.byte	0x02, 0x4c
        /*00a2*/ 	.byte	0x01
	.zero		1


	//----- nvinfo : EIATTR_MERCURY_ISA_VERSION
	.align		4
        /*00a4*/ 	.byte	0x03, 0x5f
        /*00a6*/ 	.short	0x0101


	//----- nvinfo : EIATTR_COOP_GROUP_MASK_REGIDS
	.align		4
        /*00a8*/ 	.byte	0x04, 0x29
        /*00aa*/ 	.short	(.L_417 - .L_416)


	//   ....[0]....
.L_416:
        /*00ac*/ 	.word	0xffffffff


	//   ....[1]....
        /*00b0*/ 	.word	0xffffffff


	//   ....[2]....
        /*00b4*/ 	.word	0xffffffff


	//   ....[3]....
        /*00b8*/ 	.word	0xffffffff


	//   ....[4]....
        /*00bc*/ 	.word	0xffffffff


	//   ....[5]....
        /*00c0*/ 	.word	0xffffffff


	//   ....[6]....
        /*00c4*/ 	.word	0xffffffff


	//   ....[7]....
        /*00c8*/ 	.word	0xffffffff


	//   ....[8]....
        /*00cc*/ 	.word	0xffffffff


	//   ....[9]....
        /*00d0*/ 	.word	0xffffffff


	//----- nvinfo : EIATTR_COOP_GROUP_INSTR_OFFSETS
	.align		4
.L_417:
        /*00d4*/ 	.byte	0x04, 0x28
        /*00d6*/ 	.short	(.L_419 - .L_418)


	//   ....[0]....
.L_418:
        /*00d8*/ 	.word	0x00000c90


	//   ....[1]....
        /*00dc*/ 	.word	0x00000ca0


	//   ....[2]....
        /*00e0*/ 	.word	0x00000d00


	//   ....[3]....
        /*00e4*/ 	.word	0x00000d10


	//   ....[4]....
        /*00e8*/ 	.word	0x00000d40


	//   ....[5]....
        /*00ec*/ 	.word	0x00000d60


	//   ....[6]....
        /*00f0*/ 	.word	0x00000d90


	//   ....[7]....
        /*00f4*/ 	.word	0x00000db0


	//   ....[8]....
        /*00f8*/ 	.word	0x00000e00


	//   ....[9]....
        /*00fc*/ 	.word	0x00000e10


	//----- nvinfo : EIATTR_VRC_CTA_INIT_COUNT
	.align		4
.L_419:
        /*0100*/ 	.byte	0x02, 0x4a
	.zero		1
	.zero		1


	//----- nvinfo : EIATTR_EXIT_INSTR_OFFSETS
	.align		4
        /*0104*/ 	.byte	0x04, 0x1c
        /*0106*/ 	.short	(.L_421 - .L_420)


	//   ....[0]....
.L_420:
        /*0108*/ 	.word	0x00000050


	//   ....[1]....
        /*010c*/ 	.word	0x00001620


	//   ....[2]....
        /*0110*/ 	.word	0x00001c70


	//   ....[3]....
        /*0114*/ 	.word	0x00002800


	//----- nvinfo : EIATTR_MAX_THREADS
	.align		4
.L_421:
        /*0118*/ 	.byte	0x04, 0x05
        /*011a*/ 	.short	(.L_423 - .L_422)
.L_422:
        /*011c*/ 	.word	0x00000400
        /*0120*/ 	.word	0x00000001
        /*0124*/ 	.word	0x00000001


	//----- nvinfo : EIATTR_CRS_STACK_SIZE
	.align		4
.L_423:
        /*0128*/ 	.byte	0x04, 0x1e
        /*012a*/ 	.short	(.L_425 - .L_424)
.L_424:
        /*012c*/ 	.word	0x00000000


	//----- nvinfo : EIATTR_CBANK_PARAM_SIZE
	.align		4
.L_425:
        /*0130*/ 	.byte	0x03, 0x19
        /*0132*/ 	.short	0x0044


	//----- nvinfo : EIATTR_PARAM_CBANK
	.align		4
        /*0134*/ 	.byte	0x04, 0x0a
        /*0136*/ 	.short	(.L_427 - .L_426)
	.align		4
.L_426:
        /*0138*/ 	.word	index@(.nv.constant0._Z31layer_norm_4d_kernel_vectorizedILi1024ELi8EEvPKfS1_S1_Pfmmmmf)
        /*013c*/ 	.short	0x0380
        /*013e*/ 	.short	0x0044


	//----- nvinfo : EIATTR_SW_WAR
	.align		4
.L_427:
        /*0140*/ 	.byte	0x04, 0x36
        /*0142*/ 	.short	(.L_429 - .L_428)
.L_428:
        /*0144*/ 	.word	0x00000008
.L_429:


//--------------------- .nv.callgraph             --------------------------
	.section	.nv.callgraph,"",@"SHT_CUDA_CALLGRAPH"
	.align	4
	.sectionentsize	8
	.align		4
        /*0000*/ 	.word	0x00000000
	.align		4
        /*0004*/ 	.word	0xffffffff
	.align		4
        /*0008*/ 	.word	0x00000000
	.align		4
        /*000c*/ 	.word	0xfffffffe
	.align		4
        /*0010*/ 	.word	0x00000000
	.align		4
        /*0014*/ 	.word	0xfffffffd
	.align		4
        /*0018*/ 	.word	0x00000000
	.align		4
        /*001c*/ 	.word	0xfffffffc


//--------------------- .nv.constant4             --------------------------
	.section	.nv.constant4,"a",@progbits
	.align	8
	.align		8
.nv.constant4:
        /*0000*/ 	.dword	_ZN34_INTERNAL_e32a5770_4_k_cu_solution4cuda3std3__45__cpo5beginE
	.align		8
        /*0008*/ 	.dword	_ZN34_INTERNAL_e32a5770_4_k_cu_solution4cuda3std3__45__cpo3endE
	.align		8
        /*0010*/ 	.dword	_ZN34_INTERNAL_e32a5770_4_k_cu_solution4cuda3std3__45__cpo6cbeginE
	.align		8
        /*0018*/ 	.dword	_ZN34_INTERNAL_e32a5770_4_k_cu_solution4cuda3std3__45__cpo4cendE
	.align		8
        /*0020*/ 	.dword	_ZN34_INTERNAL_e32a5770_4_k_cu_solution4cuda3std3__45__cpo6rbeginE
	.align		8
        /*0028*/ 	.dword	_ZN34_INTERNAL_e32a5770_4_k_cu_solution4cuda3std3__45__cpo4rendE
	.align		8
        /*0030*/ 	.dword	_ZN34_INTERNAL_e32a5770_4_k_cu_solution4cuda3std3__45__cpo7crbeginE
	.align		8
        /*0038*/ 	.dword	_ZN34_INTERNAL_e32a5770_4_k_cu_solution4cuda3std3__45__cpo5crendE
	.align		8
        /*0040*/ 	.dword	_ZN34_INTERNAL_e32a5770_4_k_cu_solution4cuda3std3__436_GLOBAL__N__e32a5770_4_k_cu_solution6ignoreE
	.align		8
        /*0048*/ 	.dword	_ZN34_INTERNAL_e32a5770_4_k_cu_solution4cuda3std3__419piecewise_constructE
	.align		8
        /*0050*/ 	.dword	_ZN34_INTERNAL_e32a5770_4_k_cu_solution4cuda3std3__48in_placeE
	.align		8
        /*0058*/ 	.dword	_ZN34_INTERNAL_e32a5770_4_k_cu_solution4cuda3std3__420unreachable_sentinelE
	.align		8
        /*0060*/ 	.dword	_ZN34_INTERNAL_e32a5770_4_k_cu_solution4cuda3std3__47nulloptE
	.align		8
        /*0068*/ 	.dword	_ZN34_INTERNAL_e32a5770_4_k_cu_solution4cuda3std3__48unexpectE
	.align		8
        /*0070*/ 	.dword	_ZN34_INTERNAL_e32a5770_4_k_cu_solution4cuda3std6ranges3__45__cpo4swapE
	.align		8
        /*0078*/ 	.dword	_ZN34_INTERNAL_e32a5770_4_k_cu_solution4cuda3std6ranges3__45__cpo9iter_moveE
	.align		8
        /*0080*/ 	.dword	_ZN34_INTERNAL_e32a5770_4_k_cu_solution4cuda3std6ranges3__45__cpo5beginE
	.align		8
        /*0088*/ 	.dword	_ZN34_INTERNAL_e32a5770_4_k_cu_solution4cuda3std6ranges3__45__cpo3endE
	.align		8
        /*0090*/ 	.dword	_ZN34_INTERNAL_e32a5770_4_k_cu_solution4cuda3std6ranges3__45__cpo6cbeginE
	.align		8
        /*0098*/ 	.dword	_ZN34_INTERNAL_e32a5770_4_k_cu_solution4cuda3std6ranges3__45__cpo4cendE
	.align		8
        /*00a0*/ 	.dword	_ZN34_INTERNAL_e32a5770_4_k_cu_solution4cuda3std6ranges3__45__cpo7advanceE
	.align		8
        /*00a8*/ 	.dword	_ZN34_INTERNAL_e32a5770_4_k_cu_solution4cuda3std6ranges3__45__cpo9iter_swapE
	.align		8
        /*00b0*/ 	.dword	_ZN34_INTERNAL_e32a5770_4_k_cu_solution4cuda3std6ranges3__45__cpo4nextE
	.align		8
        /*00b8*/ 	.dword	_ZN34_INTERNAL_e32a5770_4_k_cu_solution4cuda3std6ranges3__45__cpo4prevE
	.align		8
        /*00c0*/ 	.dword	_ZN34_INTERNAL_e32a5770_4_k_cu_solution4cuda3std6ranges3__45__cpo4dataE
	.align		8
        /*00c8*/ 	.dword	_ZN34_INTERNAL_e32a5770_4_k_cu_solution4cuda3std6ranges3__45__cpo5cdataE
	.align		8
        /*00d0*/ 	.dword	_ZN34_INTERNAL_e32a5770_4_k_cu_solution4cuda3std6ranges3__45__cpo4sizeE
	.align		8
        /*00d8*/ 	.dword	_ZN34_INTERNAL_e32a5770_4_k_cu_solution4cuda3std6ranges3__45__cpo5ssizeE
	.align		8
        /*00e0*/ 	.dword	_ZN34_INTERNAL_e32a5770_4_k_cu_solution4cuda3std6ranges3__45__cpo8distanceE
	.align		8
        /*00e8*/ 	.dword	_ZN34_INTERNAL_e32a5770_4_k_cu_solution6thrust24THRUST_300001_SM_1000_NS6system6detail10sequential3seqE
	.align		8
        /*00f0*/ 	.dword	_ZN34_INTERNAL_e32a5770_4_k_cu_solution6thrust24THRUST_300001_SM_1000_NS12placeholders2_1E
	.align		8
        /*00f8*/ 	.dword	_ZN34_INTERNAL_e32a5770_4_k_cu_solution6thrust24THRUST_300001_SM_1000_NS12placeholders2_2E
	.align		8
        /*0100*/ 	.dword	_ZN34_INTERNAL_e32a5770_4_k_cu_solution6thrust24THRUST_300001_SM_1000_NS12placeholders2_3E
	.align		8
        /*0108*/ 	.dword	_ZN34_INTERNAL_e32a5770_4_k_cu_solution6thrust24THRUST_300001_SM_1000_NS12placeholders2_4E
	.align		8
        /*0110*/ 	.dword	_ZN34_INTERNAL_e32a5770_4_k_cu_solution6thrust24THRUST_300001_SM_1000_NS12placeholders2_5E
	.align		8
        /*0118*/ 	.dword	_ZN34_INTERNAL_e32a5770_4_k_cu_solution6thrust24THRUST_300001_SM_1000_NS12placeholders2_6E
	.align		8
        /*0120*/ 	.dword	_ZN34_INTERNAL_e32a5770_4_k_cu_solution6thrust24THRUST_300001_SM_1000_NS12placeholders2_7E
	.align		8
        /*0128*/ 	.dword	_ZN34_INTERNAL_e32a5770_4_k_cu_solution6thrust24THRUST_300001_SM_1000_NS12placeholders2_8E
	.align		8
        /*0130*/ 	.dword	_ZN34_INTERNAL_e32a5770_4_k_cu_solution6thrust24THRUST_300001_SM_1000_NS12placeholders2_9E
	.align		8
        /*0138*/ 	.dword	_ZN34_INTERNAL_e32a5770_4_k_cu_solution6thrust24THRUST_300001_SM_1000_NS12placeholders3_10E


//--------------------- .text._ZN3cub18CUB_300001_SM_10006detail11EmptyKernelIvEEvv --------------------------
	.section	.text._ZN3cub18CUB_300001_SM_10006detail11EmptyKernelIvEEvv,"ax",@progbits
	.align	128
        .global         _ZN3cub18CUB_300001_SM_10006detail11EmptyKernelIvEEvv
        .type           _ZN3cub18CUB_300001_SM_10006detail11EmptyKernelIvEEvv,@function
        .size           _ZN3cub18CUB_300001_SM_10006detail11EmptyKernelIvEEvv,(.L_x_190 - _ZN3cub18CUB_300001_SM_10006detail11EmptyKernelIvEEvv)
        .other          _ZN3cub18CUB_300001_SM_10006detail11EmptyKernelIvEEvv,@"STO_CUDA_ENTRY STV_DEFAULT"
_ZN3cub18CUB_300001_SM_10006detail11EmptyKernelIvEEvv:
.text._ZN3cub18CUB_300001_SM_10006detail11EmptyKernelIvEEvv:
[----:B------:R-:W-:Y:S01]  /*0000*/  LDC R1, c[0x0][0x37c] ;  /* 0x0000df00ff017b82 */ /* 0x000fe20000000800 */
[----:B------:R-:W-:Y:S05]  /*0010*/  EXIT ;  /* 0x000000000000794d */ /* 0x000fea0003800000 */
.L_x_0:
[----:B------:R-:W-:-:S00]  /*0020*/  BRA `(.L_x_0) ;  /* 0xfffffffc00fc7947 */ /* 0x000fc0000383ffff */
[----:B------:R-:W-:-:S00]  /*0030*/  NOP ;  /* 0x0000000000007918 */ /* 0x000fc00000000000 */
        /* <DEDUP_REMOVED lines=12> */
.L_x_190:


//--------------------- .text._Z31layer_norm_4d_kernel_vectorizedILi256ELi2EEvPKfS1_S1_Pfmmmmf --------------------------
	.section	.text._Z31layer_norm_4d_kernel_vectorizedILi256ELi2EEvPKfS1_S1_Pfmmmmf,"ax",@progbits
	.align	128
        .global         _Z31layer_norm_4d_kernel_vectorizedILi256ELi2EEvPKfS1_S1_Pfmmmmf
        .type           _Z31layer_norm_4d_kernel_vectorizedILi256ELi2EEvPKfS1_S1_Pfmmmmf,@function
        .size           _Z31layer_norm_4d_kernel_vectorizedILi256ELi2EEvPKfS1_S1_Pfmmmmf,(.L_x_181 - _Z31layer_norm_4d_kernel_vectorizedILi256ELi2EEvPKfS1_S1_Pfmmmmf)
        .other          _Z31layer_norm_4d_kernel_vectorizedILi256ELi2EEvPKfS1_S1_Pfmmmmf,@"STO_CUDA_ENTRY STV_DEFAULT"
_Z31layer_norm_4d_kernel_vectorizedILi256ELi2EEvPKfS1_S1_Pfmmmmf:
.text._Z31layer_norm_4d_kernel_vectorizedILi256ELi2EEvPKfS1_S1_Pfmmmmf:
[----:B------:R-:W-:Y:S08]  /*0000*/  LDC R1, c[0x0][0x37c] ;  /* 0x0000df00ff017b82 */ /* 0x000ff00000000800 */
[----:B------:R-:W0:Y:S08]  /*0010*/  S2UR UR13, SR_CTAID.X ;  /* 0x00000000000d79c3 */ /* 0x000e300000002500 */
[----:B------:R-:W0:Y:S02]  /*0020*/  LDC.64 R2, c[0x0][0x3a0] ;  /* 0x0000e800ff027b82 */ /* 0x000e240000000a00 */
[----:B0-----:R-:W-:-:S04]  /*0030*/  ISETP.LE.U32.AND P0, PT, R2, UR13, PT ;  /* 0x0000000d02007c0c */ /* 0x001fc8000bf03070 */
[----:B------:R-:W-:-:S13]  /*0040*/  ISETP.GE.U32.AND.EX P0, PT, RZ, R3, PT, P0 ;  /* 0x00000003ff00720c */ /* 0x000fda0003f06100 */
[----:B------:R-:W-:Y:S05]  /*0050*/  @P0 EXIT ;  /* 0x000000000000094d */ /* 0x000fea0003800000 */
[----:B------:R-:W0:Y:S01]  /*0060*/  LDCU.64 UR22, c[0x0][0x3a8] ;  /* 0x00007500ff1677ac */ /* 0x000e220008000a00 */
[----:B------:R-:W1:Y:S01]  /*0070*/  S2R R29, SR_TID.X ;  /* 0x00000000001d7919 */ /* 0x000e620000002100 */
[----:B------:R-:W-:Y:S01]  /*0080*/  BSSY.RECONVERGENT B0, `(.L_x_1) ;  /* 0x0000066000007945 */ /* 0x000fe20003800200 */
[----:B------:R-:W-:Y:S01]  /*0090*/  MOV R14, RZ ;  /* 0x000000ff000e7202 */ /* 0x000fe20000000f00 */
[----:B------:R-:W0:Y:S01]  /*00a0*/  LDCU.128 UR4, c[0x0][0x3b0] ;  /* 0x00007600ff0477ac */ /* 0x000e220008000c00 */
[----:B------:R-:W-:Y:S01]  /*00b0*/  IMAD.MOV.U32 R13, RZ, RZ, RZ ;  /* 0x000000ffff0d7224 */ /* 0x000fe200078e00ff */
[----:B------:R-:W2:Y:S01]  /*00c0*/  LDCU.64 UR14, c[0x0][0x398] ;  /* 0x00007300ff0e77ac */ /* 0x000ea20008000a00 */
[----:B------:R-:W3:Y:S01]  /*00d0*/  LDCU.64 UR24, c[0x0][0x380] ;  /* 0x00007000ff1877ac */ /* 0x000ee20008000a00 */
[----:B------:R-:W4:Y:S01]  /*00e0*/  LDCU.64 UR16, c[0x0][0x358] ;  /* 0x00006b00ff1077ac */ /* 0x000f220008000a00 */
[----:B0-----:R-:W-:Y:S02]  /*00f0*/  UIMAD UR5, UR5, UR22, URZ ;  /* 0x00000016050572a4 */ /* 0x001fe4000f8e02ff */
[----:B------:R-:W-:-:S02]  /*0100*/  UIMAD.WIDE.U32 UR8, UR4, UR22, URZ ;  /* 0x00000016040872a5 */ /* 0x000fc4000f8e00ff */
[----:B------:R-:W-:Y:S02]  /*0110*/  UIMAD UR4, UR4, UR23, UR5 ;  /* 0x00000017040472a4 */ /* 0x000fe4000f8e0205 */
[----:B------:R-:W-:Y:S02]  /*0120*/  UIMAD.WIDE.U32 UR20, UR8, UR6, URZ ;  /* 0x00000006081472a5 */ /* 0x000fe4000f8e00ff */
[----:B------:R-:W-:-:S04]  /*0130*/  UIADD3 UR4, UPT, UPT, UR9, UR4, URZ ;  /* 0x0000000409047290 */ /* 0x000fc8000fffe0ff */
[----:B------:R-:W-:-:S04]  /*0140*/  UIMAD UR4, UR4, UR6, URZ ;  /* 0x00000006040472a4 */ /* 0x000fc8000f8e02ff */
[----:B------:R-:W-:Y:S02]  /*0150*/  UIMAD UR12, UR8, UR7, UR4 ;  /* 0x00000007080c72a4 */ /* 0x000fe4000f8e0204 */
[----:B------:R-:W-:Y:S02]  /*0160*/  UIMAD.WIDE.U32 UR4, UR20, UR13, URZ ;  /* 0x0000000d140472a5 */ /* 0x000fe4000f8e00ff */
[----:B------:R-:W-:Y:S02]  /*0170*/  UIADD3 UR12, UPT, UPT, UR21, UR12, URZ ;  /* 0x0000000c150c7290 */ /* 0x000fe4000fffe0ff */
[----:B------:R-:W-:Y:S02]  /*0180*/  USHF.L.U32 UR10, UR4, 0x2, URZ ;  /* 0x00000002040a7899 */ /* 0x000fe400080006ff */
[----:B------:R-:W-:Y:S02]  /*0190*/  USHF.R.U64 UR18, UR20, 0x2, UR12 ;  /* 0x0000000214127899 */ /* 0x000fe4000800120c */
[----:B------:R-:W-:-:S02]  /*01a0*/  USHF.R.U32.HI UR19, URZ, 0x2, UR12 ;  /* 0x00000002ff137899 */ /* 0x000fc4000801160c */
[----:B------:R-:W-:Y:S02]  /*01b0*/  UIMAD UR8, UR12, UR13, URZ ;  /* 0x0000000d0c0872a4 */ /* 0x000fe4000f8e02ff */
[----:B-1----:R-:W-:Y:S02]  /*01c0*/  ISETP.LT.U32.AND P0, PT, R29, UR18, PT ;  /* 0x000000121d007c0c */ /* 0x002fe4000bf01070 */
[----:B------:R-:W-:Y:S01]  /*01d0*/  MOV R0, UR19 ;  /* 0x0000001300007c02 */ /* 0x000fe20008000f00 */
[----:B------:R-:W-:Y:S02]  /*01e0*/  UIADD3 UR5, UPT, UPT, UR5, UR8, URZ ;  /* 0x0000000805057290 */ /* 0x000fe4000fffe0ff */
[----:B--2---:R-:W-:Y:S01]  /*01f0*/  UIADD3 UR8, UP1, UPT, UR10, UR14, URZ ;  /* 0x0000000e0a087290 */ /* 0x004fe2000ff3e0ff */
[----:B------:R-:W-:Y:S01]  /*0200*/  ISETP.GT.U32.AND.EX P0, PT, R0, RZ, PT, P0 ;  /* 0x000000ff0000720c */ /* 0x000fe20003f04100 */
[----:B------:R-:W-:Y:S01]  /*0210*/  USHF.L.U64.HI UR4, UR4, 0x2, UR5 ;  /* 0x0000000204047899 */ /* 0x000fe20008010205 */
[----:B------:R-:W-:Y:S01]  /*0220*/  HFMA2 R0, -RZ, RZ, 0, 0 ;  /* 0x00000000ff007431 */ /* 0x000fe200000001ff */
[----:B---3--:R-:W-:-:S02]  /*0230*/  UIADD3 UR10, UP0, UPT, UR10, UR24, URZ ;  /* 0x000000180a0a7290 */ /* 0x008fc4000ff1e0ff */
[----:B------:R-:W-:Y:S02]  /*0240*/  UIADD3.X UR9, UPT, UPT, UR4, UR15, URZ, UP1, !UPT ;  /* 0x0000000f04097290 */ /* 0x000fe40008ffe4ff */
[----:B------:R-:W-:-:S06]  /*0250*/  UIADD3.X UR11, UPT, UPT, UR4, UR25, URZ, UP0, !UPT ;  /* 0x00000019040b7290 */ /* 0x000fcc00087fe4ff */
[----:B----4-:R-:W-:Y:S06]  /*0260*/  @!P0 BRA `(.L_x_2) ;  /* 0x00000004001c8947 */ /* 0x010fec0003800000 */
[----:B------:R-:W-:-:S04]  /*0270*/  LOP3.LUT R2, RZ, R29, RZ, 0x33, !PT ;  /* 0x0000001dff027212 */ /* 0x000fc800078e33ff */
[----:B------:R-:W-:-:S04]  /*0280*/  IADD3 R8, P1, PT, R2, UR18, RZ ;  /* 0x0000001202087c10 */ /* 0x000fc8000ff3e0ff */
[----:B------:R-:W-:-:S13]  /*0290*/  LOP3.LUT P2, RZ, R8, 0x100, RZ, 0xc0, !PT ;  /* 0x0000010008ff7812 */ /* 0x000fda000784c0ff */
[----:B------:R-:W-:-:S04]  /*02a0*/  @!P2 LEA R4, P0, R29, UR10, 0x4 ;  /* 0x0000000a1d04ac11 */ /* 0x000fc8000f8020ff */
[----:B------:R-:W-:-:S06]  /*02b0*/  @!P2 LEA.HI.X R5, R29, UR11, R0, 0x4, P0 ;  /* 0x0000000b1d05ac11 */ /* 0x000fcc00080f2400 */
[----:B------:R-:W2:Y:S01]  /*02c0*/  @!P2 LDG.E.128.CONSTANT R4, desc[UR16][R4.64] ;  /* 0x000000100404a981 */ /* 0x000ea2000c1e9d00 */
[----:B------:R-:W-:Y:S01]  /*02d0*/  ISETP.GE.U32.AND P0, PT, R8, 0x100, PT ;  /* 0x000001000800780c */ /* 0x000fe20003f06070 */
[----:B------:R-:W-:Y:S01]  /*02e0*/  IMAD.MOV.U32 R12, RZ, RZ, R0 ;  /* 0x000000ffff0c7224 */ /* 0x000fe200078e0000 */
[----:B------:R-:W-:Y:S02]  /*02f0*/  MOV R15, R29 ;  /* 0x0000001d000f7202 */ /* 0x000fe40000000f00 */
[----:B------:R-:W-:Y:S02]  /*0300*/  MOV R14, RZ ;  /* 0x000000ff000e7202 */ /* 0x000fe40000000f00 */
[----:B------:R-:W-:Y:S01]  /*0310*/  MOV R13, RZ ;  /* 0x000000ff000d7202 */ /* 0x000fe20000000f00 */
[----:B--2---:R-:W-:Y:S01]  /*0320*/  @!P2 FADD R3, R4, R5 ;  /* 0x000000050403a221 */ /* 0x004fe20000000000 */
[----:B------:R-:W-:-:S03]  /*0330*/  @!P2 FMUL R9, R5, R5 ;  /* 0x000000050509a220 */ /* 0x000fc60000400000 */
[----:B------:R-:W-:Y:S01]  /*0340*/  @!P2 FADD R2, R6, R3 ;  /* 0x000000030602a221 */ /* 0x000fe20000000000 */
[----:B------:R-:W-:Y:S01]  /*0350*/  LOP3.LUT R3, RZ, R0, RZ, 0x33, !PT ;  /* 0x00000000ff037212 */ /* 0x000fe200078e33ff */
[----:B------:R-:W-:Y:S02]  /*0360*/  @!P2 FFMA R9, R4, R4, R9 ;  /* 0x000000040409a223 */ /* 0x000fe40000000009 */
[----:B------:R-:W-:Y:S01]  /*0370*/  @!P2 FADD R2, R7, R2 ;  /* 0x000000020702a221 */ /* 0x000fe20000000000 */
[----:B------:R-:W-:Y:S01]  /*0380*/  IADD3.X R3, PT, PT, R3, UR19, RZ, P1, !PT ;  /* 0x0000001303037c10 */ /* 0x000fe20008ffe4ff */
[----:B------:R-:W-:Y:S01]  /*0390*/  @!P2 FFMA R6, R6, R6, R9 ;  /* 0x000000060606a223 */ /* 0x000fe20000000009 */
[----:B------:R-:W-:Y:S01]  /*03a0*/  @!P2 IADD3 R15, P1, PT, R29, 0x100, RZ ;  /* 0x000001001d0fa810 */ /* 0x000fe20007f3e0ff */
[----:B------:R-:W-:Y:S01]  /*03b0*/  @!P2 FADD R14, RZ, R2 ;  /* 0x00000002ff0ea221 */ /* 0x000fe20000000000 */
[----:B------:R-:W-:Y:S01]  /*03c0*/  ISETP.GE.U32.AND.EX P0, PT, R3, RZ, PT, P0 ;  /* 0x000000ff0300720c */ /* 0x000fe20003f06100 */
[----:B------:R-:W-:Y:S01]  /*03d0*/  @!P2 FFMA R6, R7, R7, R6 ;  /* 0x000000070706a223 */ /* 0x000fe20000000006 */
[----:B------:R-:W-:-:S03]  /*03e0*/  @!P2 IADD3.X R12, PT, PT, RZ, R0, RZ, P1, !PT ;  /* 0x00000000ff0ca210 */ /* 0x000fc60000ffe4ff */
[----:B------:R-:W-:-:S08]  /*03f0*/  @!P2 FADD R13, RZ, R6 ;  /* 0x00000006ff0da221 */ /* 0x000fd00000000000 */
[----:B------:R-:W-:Y:S05]  /*0400*/  @!P0 BRA `(.L_x_2) ;  /* 0x0000000000b48947 */ /* 0x000fea0003800000 */
[----:B------:R-:W0:Y:S02]  /*0410*/  LDC.64 R6, c[0x0][0x3b0] ;  /* 0x0000ec00ff067b82 */ /* 0x000e240000000a00 */
[C---:B0-----:R-:W-:Y:S02]  /*0420*/  IMAD R4, R6.reuse, UR7, RZ ;  /* 0x0000000706047c24 */ /* 0x041fe4000f8e02ff */
[----:B------:R-:W-:-:S04]  /*0430*/  IMAD.WIDE.U32 R2, R6, UR6, RZ ;  /* 0x0000000606027c25 */ /* 0x000fc8000f8e00ff */
[----:B------:R-:W-:-:S05]  /*0440*/  IMAD R5, R7, UR6, R4 ;  /* 0x0000000607057c24 */ /* 0x000fca000f8e0204 */
[----:B------:R-:W-:Y:S01]  /*0450*/  IADD3 R3, PT, PT, R3, R5, RZ ;  /* 0x0000000503037210 */ /* 0x000fe20007ffe0ff */
[----:B------:R-:W-:-:S04]  /*0460*/  IMAD.WIDE.U32 R4, R2, UR22, RZ ;  /* 0x0000001602047c25 */ /* 0x000fc8000f8e00ff */
[----:B------:R-:W-:-:S04]  /*0470*/  IMAD R3, R3, UR22, RZ ;  /* 0x0000001603037c24 */ /* 0x000fc8000f8e02ff */
[----:B------:R-:W-:-:S05]  /*0480*/  IMAD R3, R2, UR23, R3 ;  /* 0x0000001702037c24 */ /* 0x000fca000f8e0203 */
[----:B------:R-:W-:Y:S01]  /*0490*/  IADD3 R2, PT, PT, R5, R3, RZ ;  /* 0x0000000305027210 */ /* 0x000fe20007ffe0ff */
[----:B------:R-:W-:-:S04]  /*04a0*/  IMAD.WIDE.U32 R4, R4, UR13, RZ ;  /* 0x0000000d04047c25 */ /* 0x000fc8000f8e00ff */
[----:B------:R-:W-:Y:S02]  /*04b0*/  IMAD.SHL.U32 R3, R15, 0x10, RZ ;  /* 0x000000100f037824 */ /* 0x000fe400078e00ff */
[----:B------:R-:W-:-:S03]  /*04c0*/  IMAD R7, R2, UR13, RZ ;  /* 0x0000000d02077c24 */ /* 0x000fc6000f8e02ff */
[----:B------:R-:W-:Y:S02]  /*04d0*/  LEA R2, P0, R4, R3, 0x2 ;  /* 0x0000000304027211 */ /* 0x000fe400078010ff */
[----:B------:R-:W-:Y:S02]  /*04e0*/  SHF.L.U64.HI R3, R15, 0x4, R12 ;  /* 0x000000040f037819 */ /* 0x000fe4000001020c */
[----:B------:R-:W-:Y:S02]  /*04f0*/  IADD3 R5, PT, PT, R5, R7, RZ ;  /* 0x0000000705057210 */ /* 0x000fe40007ffe0ff */
[----:B------:R-:W-:Y:S02]  /*0500*/  IADD3 R2, P1, PT, R2, UR24, RZ ;  /* 0x0000001802027c10 */ /* 0x000fe4000ff3e0ff */
[----:B------:R-:W-:-:S04]  /*0510*/  LEA.HI.X R3, R4, R3, R5, 0x2, P0 ;  /* 0x0000000304037211 */ /* 0x000fc800000f1405 */
[----:B------:R-:W-:-:S07]  /*0520*/  IADD3.X R3, PT, PT, R3, UR25, RZ, P1, !PT ;  /* 0x0000001903037c10 */ /* 0x000fce0008ffe4ff */
.L_x_3:
[----:B------:R-:W2:Y:S04]  /*0530*/  LDG.E.128.CONSTANT R4, desc[UR16][R2.64] ;  /* 0x0000001002047981 */ /* 0x000ea8000c1e9d00 */
[----:B------:R0:W3:Y:S01]  /*0540*/  LDG.E.128.CONSTANT R8, desc[UR16][R2.64+0x1000] ;  /* 0x0010001002087981 */ /* 0x0000e2000c1e9d00 */
[----:B------:R-:W-:-:S04]  /*0550*/  IADD3 R15, P0, PT, R15, 0x200, RZ ;  /* 0x000002000f0f7810 */ /* 0x000fc80007f1e0ff */
[----:B------:R-:W-:Y:S02]  /*0560*/  IADD3.X R12, PT, PT, RZ, R12, RZ, P0, !PT ;  /* 0x0000000cff0c7210 */ /* 0x000fe400007fe4ff */
[----:B------:R-:W-:Y:S02]  /*0570*/  ISETP.GE.U32.AND P0, PT, R15, UR18, PT ;  /* 0x000000120f007c0c */ /* 0x000fe4000bf06070 */
[----:B0-----:R-:W-:Y:S02]  /*0580*/  IADD3 R2, P1, PT, R2, 0x2000, RZ ;  /* 0x0000200002027810 */ /* 0x001fe40007f3e0ff */
[----:B------:R-:W-:Y:S02]  /*0590*/  ISETP.GE.U32.AND.EX P0, PT, R12, UR19, PT, P0 ;  /* 0x000000130c007c0c */ /* 0x000fe4000bf06100 */
[----:B------:R-:W-:Y:S01]  /*05a0*/  IADD3.X R3, PT, PT, RZ, R3, RZ, P1, !PT ;  /* 0x00000003ff037210 */ /* 0x000fe20000ffe4ff */
[----:B--2---:R-:W-:Y:S01]  /*05b0*/  FADD R17, R4, R5 ;  /* 0x0000000504117221 */ /* 0x004fe20000000000 */
[----:B------:R-:W-:-:S03]  /*05c0*/  FMUL R5, R5, R5 ;  /* 0x0000000505057220 */ /* 0x000fc60000400000 */
[----:B------:R-:W-:Y:S01]  /*05d0*/  FADD R16, R6, R17 ;  /* 0x0000001106107221 */ /* 0x000fe20000000000 */
[----:B------:R-:W-:-:S03]  /*05e0*/  FFMA R17, R4, R4, R5 ;  /* 0x0000000404117223 */ /* 0x000fc60000000005 */
[----:B------:R-:W-:Y:S01]  /*05f0*/  FADD R5, R7, R16 ;  /* 0x0000001007057221 */ /* 0x000fe20000000000 */
[----:B------:R-:W-:Y:S01]  /*0600*/  FFMA R6, R6, R6, R17 ;  /* 0x0000000606067223 */ /* 0x000fe20000000011 */
[----:B---3--:R-:W-:Y:S01]  /*0610*/  FMUL R17, R9, R9 ;  /* 0x0000000909117220 */ /* 0x008fe20000400000 */
[C---:B------:R-:W-:Y:S01]  /*0620*/  FADD R9, R8.reuse, R9 ;  /* 0x0000000908097221 */ /* 0x040fe20000000000 */
[----:B------:R-:W-:Y:S01]  /*0630*/  FADD R5, R5, R14 ;  /* 0x0000000e05057221 */ /* 0x000fe20000000000 */
[----:B------:R-:W-:Y:S01]  /*0640*/  FFMA R6, R7, R7, R6 ;  /* 0x0000000707067223 */ /* 0x000fe20000000006 */
[----:B------:R-:W-:Y:S01]  /*0650*/  FFMA R17, R8, R8, R17 ;  /* 0x0000000808117223 */ /* 0x000fe20000000011 */
[----:B------:R-:W-:Y:S02]  /*0660*/  FADD R4, R10, R9 ;  /* 0x000000090a047221 */ /* 0x000fe40000000000 */
[----:B------:R-:W-:Y:S01]  /*0670*/  FADD R6, R6, R13 ;  /* 0x0000000d06067221 */ /* 0x000fe20000000000 */
[----:B------:R-:W-:Y:S01]  /*0680*/  FFMA R10, R10, R10, R17 ;  /* 0x0000000a0a0a7223 */ /* 0x000fe20000000011 */
[----:B------:R-:W-:-:S03]  /*0690*/  FADD R4, R11, R4 ;  /* 0x000000040b047221 */ /* 0x000fc60000000000 */
[----:B------:R-:W-:Y:S01]  /*06a0*/  FFMA R11, R11, R11, R10 ;  /* 0x0000000b0b0b7223 */ /* 0x000fe2000000000a */
[----:B------:R-:W-:-:S03]  /*06b0*/  FADD R14, R5, R4 ;  /* 0x00000004050e7221 */ /* 0x000fc60000000000 */
[----:B------:R-:W-:Y:S01]  /*06c0*/  FADD R13, R6, R11 ;  /* 0x0000000b060d7221 */ /* 0x000fe20000000000 */
[----:B------:R-:W-:Y:S06]  /*06d0*/  @!P0 BRA `(.L_x_3) ;  /* 0xfffffffc00948947 */ /* 0x000fec000383ffff */
.L_x_2:
[----:B------:R-:W-:Y:S05]  /*06e0*/  BSYNC.RECONVERGENT B0 ;  /* 0x0000000000007941 */ /* 0x000fea0003800200 */
.L_x_1:
[----:B------:R-:W0:Y:S01]  /*06f0*/  S2R R4, SR_LANEID ;  /* 0x0000000000047919 */ /* 0x000e220000000000 */
[----:B------:R-:W-:Y:S01]  /*0700*/  BSSY.RECONVERGENT B0, `(.L_x_4) ;  /* 0x0000025000007945 */ /* 0x000fe20003800200 */
[----:B------:R-:W1:Y:S04]  /*0710*/  SHFL.DOWN PT, R2, R14, 0x1, 0x1f ;  /* 0x08201f000e027f89 */ /* 0x000e6800000e0000 */
[----:B------:R-:W2:Y:S01]  /*0720*/  SHFL.DOWN PT, R3, R13, 0x1, 0x1f ;  /* 0x08201f000d037f89 */ /* 0x000ea200000e0000 */
[C---:B0-----:R-:W-:Y:S02]  /*0730*/  ISETP.GT.AND P0, PT, R4.reuse, 0x1e, PT ;  /* 0x0000001e0400780c */ /* 0x041fe40003f04270 */
[----:B------:R-:W-:-:S11]  /*0740*/  ISETP.GT.AND P1, PT, R4, 0xf, PT ;  /* 0x0000000f0400780c */ /* 0x000fd60003f24270 */
[----:B-1----:R-:W-:Y:S01]  /*0750*/  @!P0 FADD R14, R2, R14 ;  /* 0x0000000e020e8221 */ /* 0x002fe20000000000 */
[----:B--2---:R-:W-:Y:S01]  /*0760*/  @!P0 FADD R13, R3, R13 ;  /* 0x0000000d030d8221 */ /* 0x004fe20000000000 */
[----:B------:R-:W-:-:S03]  /*0770*/  ISETP.GT.AND P0, PT, R4, 0x1d, PT ;  /* 0x0000001d0400780c */ /* 0x000fc60003f04270 */
[----:B------:R-:W0:Y:S04]  /*0780*/  SHFL.DOWN PT, R2, R14, 0x2, 0x1f ;  /* 0x08401f000e027f89 */ /* 0x000e2800000e0000 */
[----:B------:R-:W1:Y:S06]  /*0790*/  SHFL.DOWN PT, R3, R13, 0x2, 0x1f ;  /* 0x08401f000d037f89 */ /* 0x000e6c00000e0000 */
[----:B0-----:R-:W-:Y:S01]  /*07a0*/  @!P0 FADD R14, R14, R2 ;  /* 0x000000020e0e8221 */ /* 0x001fe20000000000 */
[----:B-1----:R-:W-:-:S04]  /*07b0*/  @!P0 FADD R13, R13, R3 ;  /* 0x000000030d0d8221 */ /* 0x002fc80000000000 */
[----:B------:R-:W0:Y:S01]  /*07c0*/  SHFL.DOWN PT, R2, R14, 0x4, 0x1f ;  /* 0x08801f000e027f89 */ /* 0x000e2200000e0000 */
[----:B------:R-:W-:-:S03]  /*07d0*/  ISETP.GT.AND P0, PT, R4, 0x1b, PT ;  /* 0x0000001b0400780c */ /* 0x000fc60003f04270 */
[----:B------:R-:W1:Y:S10]  /*07e0*/  SHFL.DOWN PT, R3, R13, 0x4, 0x1f ;  /* 0x08801f000d037f89 */ /* 0x000e7400000e0000 */
[----:B0-----:R-:W-:Y:S01]  /*07f0*/  @!P0 FADD R14, R14, R2 ;  /* 0x000000020e0e8221 */ /* 0x001fe20000000000 */
[----:B-1----:R-:W-:-:S04]  /*0800*/  @!P0 FADD R13, R13, R3 ;  /* 0x000000030d0d8221 */ /* 0x002fc80000000000 */
[----:B------:R-:W0:Y:S01]  /*0810*/  SHFL.DOWN PT, R2, R14, 0x8, 0x1f ;  /* 0x09001f000e027f89 */ /* 0x000e2200000e0000 */
[----:B------:R-:W-:-:S03]  /*0820*/  ISETP.GT.AND P0, PT, R4, 0x17, PT ;  /* 0x000000170400780c */ /* 0x000fc60003f04270 */
[----:B------:R-:W1:Y:S01]  /*0830*/  SHFL.DOWN PT, R3, R13, 0x8, 0x1f ;  /* 0x09001f000d037f89 */ /* 0x000e6200000e0000 */
[----:B0-----:R-:W-:Y:S01]  /*0840*/  FADD R6, R14, R2 ;  /* 0x000000020e067221 */ /* 0x001fe20000000000 */
[----:B-1----:R-:W-:-:S04]  /*0850*/  FADD R7, R13, R3 ;  /* 0x000000030d077221 */ /* 0x002fc80000000000 */
[----:B------:R-:W-:Y:S02]  /*0860*/  FSEL R2, R14, R6, P0 ;  /* 0x000000060e027208 */ /* 0x000fe40000000000 */
[----:B------:R-:W-:-:S03]  /*0870*/  FSEL R3, R13, R7, P0 ;  /* 0x000000070d037208 */ /* 0x000fc60000000000 */
[----:B------:R0:W1:Y:S04]  /*0880*/  SHFL.DOWN PT, R9, R2, 0x10, 0x1f ;  /* 0x0a001f0002097f89 */ /* 0x00006800000e0000 */
[----:B------:R0:W2:Y:S01]  /*0890*/  SHFL.DOWN PT, R8, R3, 0x10, 0x1f ;  /* 0x0a001f0003087f89 */ /* 0x0000a200000e0000 */
[----:B------:R-:W-:Y:S05]  /*08a0*/  @P1 BRA `(.L_x_5) ;  /* 0x0000000000281947 */ /* 0x000fea0003800000 */
[----:B------:R-:W-:-:S13]  /*08b0*/  ISETP.NE.AND P0, PT, R4, RZ, PT ;  /* 0x000000ff0400720c */ /* 0x000fda0003f05270 */
[----:B------:R-:W3:Y:S01]  /*08c0*/  @!P0 S2R R4, SR_CgaCtaId ;  /* 0x0000000000048919 */ /* 0x000ee20000008800 */
[----:B0-----:R-:W-:Y:S02]  /*08d0*/  @!P0 MOV R3, 0x400 ;  /* 0x0000040000038802 */ /* 0x001fe40000000f00 */
[----:B------:R-:W-:Y:S02]  /*08e0*/  @!P0 SHF.R.U32.HI R2, RZ, 0x2, R29 ;  /* 0x00000002ff028819 */ /* 0x000fe4000001161d */
[----:B---3--:R-:W-:Y:S01]  /*08f0*/  @!P0 LEA R5, R4, R3, 0x18 ;  /* 0x0000000304058211 */ /* 0x008fe200078ec0ff */
[----:B--2---:R-:W-:Y:S01]  /*0900*/  FADD R3, R7, R8 ;  /* 0x0000000807037221 */ /* 0x004fe20000000000 */
[----:B------:R-:W-:Y:S01]  /*0910*/  @!P0 LOP3.LUT R4, R2, 0xf8, RZ, 0xc0, !PT ;  /* 0x000000f802048812 */ /* 0x000fe200078ec0ff */
[----:B-1----:R-:W-:-:S04]  /*0920*/  FADD R2, R6, R9 ;  /* 0x0000000906027221 */ /* 0x002fc80000000000 */
[----:B------:R-:W-:-:S05]  /*0930*/  @!P0 IMAD.IADD R4, R4, 0x1, R5 ;  /* 0x0000000104048824 */ /* 0x000fca00078e0205 */
[----:B------:R3:W-:Y:S02]  /*0940*/  @!P0 STS.64 [R4+0x8], R2 ;  /* 0x0000080204008388 */ /* 0x0007e40000000a00 */
.L_x_5:
[----:B------:R-:W-:Y:S05]  /*0950*/  BSYNC.RECONVERGENT B0 ;  /* 0x0000000000007941 */ /* 0x000fea0003800200 */
.L_x_4:
[----:B------:R-:W-:Y:S01]  /*0960*/  BAR.SYNC.DEFER_BLOCKING 0x0 ;  /* 0x0000000000007b1d */ /* 0x000fe20000010000 */
[----:B------:R-:W-:-:S05]  /*0970*/  ISETP.NE.AND P0, PT, R29, RZ, PT ;  /* 0x000000ff1d00720c */ /* 0x000fca0003f05270 */
[----:B------:R-:W-:Y:S08]  /*0980*/  BSSY.RECONVERGENT B0, `(.L_x_6) ;  /* 0x0000033000007945 */ /* 0x000ff00003800200 */
[----:B------:R-:W-:Y:S05]  /*0990*/  @P0 BRA `(.L_x_7) ;  /* 0x0000000000c40947 */ /* 0x000fea0003800000 */
[----:B------:R-:W4:Y:S01]  /*09a0*/  S2UR UR5, SR_CgaCtaId ;  /* 0x00000000000579c3 */ /* 0x000f220000008800 */
[----:B------:R-:W-:Y:S02]  /*09b0*/  UMOV UR4, 0x400 ;  /* 0x0000040000047882 */ /* 0x000fe40000000000 */
[----:B----4-:R-:W-:-:S03]  /*09c0*/  ULEA UR4, UR5, UR4, 0x18 ;  /* 0x0000000405047291 */ /* 0x010fc6000f8ec0ff */
[----:B------:R-:W-:-:S06]  /*09d0*/  UMOV UR5, UR12 ;  /* 0x0000000c00057c82 */ /* 0x000fcc0008000000 */
[----:B------:R-:W4:Y:S04]  /*09e0*/  LDS.128 R12, [UR4+0x10] ;  /* 0x00001004ff0c7984 */ /* 0x000f280008000c00 */
[----:B-12---:R-:W1:Y:S04]  /*09f0*/  LDS.128 R8, [UR4+0x20] ;  /* 0x00002004ff087984 */ /* 0x006e680008000c00 */
[----:B---3--:R-:W2:Y:S04]  /*0a00*/  LDS.128 R4, [UR4+0x30] ;  /* 0x00003004ff047984 */ /* 0x008ea80008000c00 */
[----:B------:R-:W3:Y:S01]  /*0a10*/  LDS.64 R16, [UR4+0x40] ;  /* 0x00004004ff107984 */ /* 0x000ee20008000a00 */
[----:B------:R-:W-:-:S02]  /*0a20*/  UMOV UR4, UR20 ;  /* 0x0000001400047c82 */ /* 0x000fc40008000000 */
[----:B------:R-:W5:Y:S01]  /*0a30*/  I2F.U64 R18, UR4 ;  /* 0x0000000400127d12 */ /* 0x000f620008301000 */
[----:B----4-:R-:W-:Y:S01]  /*0a40*/  FADD R19, R12, R2 ;  /* 0x000000020c137221 */ /* 0x010fe20000000000 */
[----:B0-----:R-:W-:Y:S01]  /*0a50*/  FADD R2, R3, R13 ;  /* 0x0000000d03027221 */ /* 0x001fe20000000000 */
[----:B-----5:R-:W-:Y:S02]  /*0a60*/  IADD3 R3, PT, PT, R18, 0x1800000, RZ ;  /* 0x0180000012037810 */ /* 0x020fe40007ffe0ff */
[----:B------:R-:W-:Y:S01]  /*0a70*/  FADD R19, R19, R14 ;  /* 0x0000000e13137221 */ /* 0x000fe20000000000 */
[----:B------:R-:W-:Y:S01]  /*0a80*/  FADD R2, R2, R15 ;  /* 0x0000000f02027221 */ /* 0x000fe20000000000 */
[----:B------:R-:W-:Y:S02]  /*0a90*/  LOP3.LUT R3, R3, 0x7f800000, RZ, 0xc0, !PT ;  /* 0x7f80000003037812 */ /* 0x000fe400078ec0ff */
[----:B-1----:R-:W-:Y:S01]  /*0aa0*/  FADD R19, R19, R8 ;  /* 0x0000000813137221 */ /* 0x002fe20000000000 */
[----:B------:R-:W-:Y:S01]  /*0ab0*/  FADD R2, R2, R9 ;  /* 0x0000000902027221 */ /* 0x000fe20000000000 */
[----:B------:R-:W-:-:S02]  /*0ac0*/  ISETP.GT.U32.AND P0, PT, R3, 0x1ffffff, PT ;  /* 0x01ffffff0300780c */ /* 0x000fc40003f04070 */
[----:B------:R-:W-:Y:S01]  /*0ad0*/  FADD R19, R19, R10 ;  /* 0x0000000a13137221 */ /* 0x000fe20000000000 */
[----:B------:R-:W-:-:S03]  /*0ae0*/  FADD R2, R2, R11 ;  /* 0x0000000b02027221 */ /* 0x000fc60000000000 */
[----:B--2---:R-:W-:Y:S01]  /*0af0*/  FADD R19, R19, R4 ;  /* 0x0000000413137221 */ /* 0x004fe20000000000 */
[----:B------:R-:W-:-:S03]  /*0b00*/  FADD R2, R2, R5 ;  /* 0x0000000502027221 */ /* 0x000fc60000000000 */
[----:B------:R-:W-:Y:S01]  /*0b10*/  FADD R19, R19, R6 ;  /* 0x0000000613137221 */ /* 0x000fe20000000000 */
[----:B------:R-:W-:-:S03]  /*0b20*/  FADD R2, R2, R7 ;  /* 0x0000000702027221 */ /* 0x000fc60000000000 */
[----:B---3--:R-:W-:Y:S01]  /*0b30*/  FADD R16, R19, R16 ;  /* 0x0000001013107221 */ /* 0x008fe20000000000 */
[----:B------:R-:W-:Y:S01]  /*0b40*/  FADD R17, R2, R17 ;  /* 0x0000001102117221 */ /* 0x000fe20000000000 */
[----:B------:R-:W-:Y:S06]  /*0b50*/  @P0 BRA `(.L_x_8) ;  /* 0x0000000000100947 */ /* 0x000fec0003800000 */
[----:B------:R-:W-:-:S07]  /*0b60*/  MOV R4, 0xb80 ;  /* 0x00000b8000047802 */ /* 0x000fce0000000f00 */
[----:B------:R-:W-:Y:S05]  /*0b70*/  CALL.REL.NOINC `($__internal_0_$__cuda_sm20_rcp_rn_f32_slowpath) ;  /* 0x0000000800007944 */ /* 0x000fea0003c00000 */
[----:B------:R-:W-:Y:S01]  /*0b80*/  MOV R2, R3 ;  /* 0x0000000300027202 */ /* 0x000fe20000000f00 */
[----:B------:R-:W-:Y:S06]  /*0b90*/  BRA `(.L_x_9) ;  /* 0x0000000000107947 */ /* 0x000fec0003800000 */
.L_x_8:
[----:B------:R-:W0:Y:S02]  /*0ba0*/  MUFU.RCP R3, R18 ;  /* 0x0000001200037308 */ /* 0x000e240000001000 */
[----:B0-----:R-:W-:-:S04]  /*0bb0*/  FFMA R2, R18, R3, -1 ;  /* 0xbf80000012027423 */ /* 0x001fc80000000003 */
[----:B------:R-:W-:-:S04]  /*0bc0*/  FADD.FTZ R2, -R2, -RZ ;  /* 0x800000ff02027221 */ /* 0x000fc80000010100 */
[----:B------:R-:W-:-:S07]  /*0bd0*/  FFMA R2, R3, R2, R3 ;  /* 0x0000000203027223 */ /* 0x000fce0000000003 */
.L_x_9:
[----:B------:R-:W0:Y:S01]  /*0be0*/  LDCU UR4, c[0x0][0x3c0] ;  /* 0x00007800ff0477ac */ /* 0x000e220008000800 */
[----:B------:R-:W-:Y:S01]  /*0bf0*/  FMUL R16, R16, R2 ;  /* 0x0000000210107220 */ /* 0x000fe20000400000 */
[----:B------:R-:W1:Y:S03]  /*0c00*/  S2UR UR5, SR_CgaCtaId ;  /* 0x00000000000579c3 */ /* 0x000e660000008800 */
[----:B------:R-:W-:-:S04]  /*0c10*/  FMUL R4, R16, -R16 ;  /* 0x8000001010047220 */ /* 0x000fc80000400000 */
[----:B------:R-:W-:-:S04]  /*0c20*/  FFMA R4, R17, R2, R4 ;  /* 0x0000000211047223 */ /* 0x000fc80000000004 */
[----:B0-----:R-:W-:Y:S01]  /*0c30*/  FADD R4, R4, UR4 ;  /* 0x0000000404047e21 */ /* 0x001fe20008000000 */
[----:B------:R-:W-:-:S04]  /*0c40*/  UMOV UR4, 0x400 ;  /* 0x0000040000047882 */ /* 0x000fc80000000000 */
[----:B------:R-:W-:Y:S01]  /*0c50*/  FSETP.GEU.AND P0, PT, |R4|, 1.175494350822287508e-38, PT ;  /* 0x008000000400780b */ /* 0x000fe20003f0e200 */
[----:B-1----:R-:W-:-:S12]  /*0c60*/  ULEA UR4, UR5, UR4, 0x18 ;  /* 0x0000000405047291 */ /* 0x002fd8000f8ec0ff */
[----:B------:R-:W-:-:S04]  /*0c70*/  @!P0 FMUL R4, R4, 16777216 ;  /* 0x4b80000004048820 */ /* 0x000fc80000400000 */
[----:B------:R-:W0:Y:S02]  /*0c80*/  MUFU.RSQ R17, R4 ;  /* 0x0000000400117308 */ /* 0x000e240000001400 */
[----:B0-----:R-:W-:-:S05]  /*0c90*/  @!P0 FMUL R17, R17, 4096 ;  /* 0x4580000011118820 */ /* 0x001fca0000400000 */
[----:B------:R4:W-:Y:S02]  /*0ca0*/  STS.64 [UR4+0x50], R16 ;  /* 0x00005010ff007988 */ /* 0x0009e40008000a04 */
.L_x_7:
[----:B------:R-:W-:Y:S05]  /*0cb0*/  BSYNC.RECONVERGENT B0 ;  /* 0x0000000000007941 */ /* 0x000fea0003800200 */
.L_x_6:
[----:B------:R-:W-:Y:S01]  /*0cc0*/  BAR.SYNC.DEFER_BLOCKING 0x0 ;  /* 0x0000000000007b1d */ /* 0x000fe20000010000 */
[----:B------:R-:W-:Y:S02]  /*0cd0*/  ISETP.LT.U32.AND P0, PT, R29, UR18, PT ;  /* 0x000000121d007c0c */ /* 0x000fe4000bf01070 */
[----:B0--3--:R-:W-:-:S04]  /*0ce0*/  MOV R3, UR19 ;  /* 0x0000001300037c02 */ /* 0x009fc80008000f00 */
[----:B------:R-:W-:-:S13]  /*0cf0*/  ISETP.GT.U32.AND.EX P0, PT, R3, R0, PT, P0 ;  /* 0x000000000300720c */ /* 0x000fda0003f04100 */
[----:B------:R-:W-:Y:S05]  /*0d00*/  @!P0 EXIT ;  /* 0x000000000000894d */ /* 0x000fea0003800000 */
[----:B------:R-:W-:Y:S01]  /*0d10*/  LOP3.LUT R2, RZ, R29, RZ, 0x33, !PT ;  /* 0x0000001dff027212 */ /* 0x000fe200078e33ff */
[----:B------:R-:W-:Y:S01]  /*0d20*/  BSSY.RECONVERGENT B0, `(.L_x_10) ;  /* 0x000002a000007945 */ /* 0x000fe20003800200 */
[----:B------:R-:W-:Y:S02]  /*0d30*/  LOP3.LUT R3, RZ, R0, RZ, 0x33, !PT ;  /* 0x00000000ff037212 */ /* 0x000fe400078e33ff */
[----:B------:R-:W-:-:S04]  /*0d40*/  IADD3 R2, P0, PT, R2, UR18, RZ ;  /* 0x0000001202027c10 */ /* 0x000fc8000ff1e0ff */
[C---:B------:R-:W-:Y:S02]  /*0d50*/  LOP3.LUT P1, RZ, R2.reuse, 0x100, RZ, 0xc0, !PT ;  /* 0x0000010002ff7812 */ /* 0x040fe4000782c0ff */
[----:B------:R-:W-:Y:S02]  /*0d60*/  IADD3.X R3, PT, PT, R3, UR19, RZ, P0, !PT ;  /* 0x0000001303037c10 */ /* 0x000fe400087fe4ff */
[----:B------:R-:W-:-:S04]  /*0d70*/  ISETP.GE.U32.AND P0, PT, R2, 0x100, PT ;  /* 0x000001000200780c */ /* 0x000fc80003f06070 */
[----:B------:R-:W-:-:S05]  /*0d80*/  ISETP.GE.U32.AND.EX P0, PT, R3, RZ, PT, P0 ;  /* 0x000000ff0300720c */ /* 0x000fca0003f06100 */
[----:B------:R-:W-:Y:S08]  /*0d90*/  @P1 BRA `(.L_x_11) ;  /* 0x0000000000881947 */ /* 0x000ff00003800000 */
[----:B------:R-:W2:Y:S01]  /*0da0*/  LDCU.64 UR4, c[0x0][0x388] ;  /* 0x00007100ff0477ac */ /* 0x000ea20008000a00 */
[C---:B----4-:R-:W-:Y:S01]  /*0db0*/  IMAD.SHL.U32 R16, R29.reuse, 0x10, RZ ;  /* 0x000000101d107824 */ /* 0x050fe200078e00ff */
[----:B------:R-:W-:Y:S01]  /*0dc0*/  SHF.L.U64.HI R17, R29, 0x4, R0 ;  /* 0x000000041d117819 */ /* 0x000fe20000010200 */
[----:B------:R-:W0:Y:S03]  /*0dd0*/  LDCU.64 UR6, c[0x0][0x390] ;  /* 0x00007200ff0677ac */ /* 0x000e260008000a00 */
[----:B------:R-:W-:-:S04]  /*0de0*/  IADD3 R4, P1, PT, R16, UR10, RZ ;  /* 0x0000000a10047c10 */ /* 0x000fc8000ff3e0ff */
[----:B------:R-:W-:-:S06]  /*0df0*/  IADD3.X R5, PT, PT, R17, UR11, RZ, P1, !PT ;  /* 0x0000000b11057c10 */ /* 0x000fcc0008ffe4ff */
[----:B------:R-:W3:Y:S01]  /*0e00*/  LDG.E.128.CONSTANT R4, desc[UR16][R4.64] ;  /* 0x0000001004047981 */ /* 0x000ee2000c1e9d00 */
[C---:B--2---:R-:W-:Y:S02]  /*0e10*/  IADD3 R8, P1, PT, R16.reuse, UR4, RZ ;  /* 0x0000000410087c10 */ /* 0x044fe4000ff3e0ff */
[----:B0-----:R-:W-:Y:S02]  /*0e20*/  IADD3 R12, P2, PT, R16, UR6, RZ ;  /* 0x00000006100c7c10 */ /* 0x001fe4000ff5e0ff */
[C---:B-1----:R-:W-:Y:S02]  /*0e30*/  IADD3.X R9, PT, PT, R17.reuse, UR5, RZ, P1, !PT ;  /* 0x0000000511097c10 */ /* 0x042fe40008ffe4ff */
[----:B------:R-:W-:-:S04]  /*0e40*/  IADD3.X R13, PT, PT, R17, UR7, RZ, P2, !PT ;  /* 0x00000007110d7c10 */ /* 0x000fc800097fe4ff */
[----:B------:R-:W2:Y:S04]  /*0e50*/  LDG.E.128.CONSTANT R8, desc[UR16][R8.64] ;  /* 0x0000001008087981 */ /* 0x000ea8000c1e9d00 */
[----:B------:R-:W2:Y:S01]  /*0e60*/  LDG.E.128.CONSTANT R12, desc[UR16][R12.64] ;  /* 0x000000100c0c7981 */ /* 0x000ea2000c1e9d00 */
[----:B------:R-:W0:Y:S01]  /*0e70*/  S2UR UR5, SR_CgaCtaId ;  /* 0x00000000000579c3 */ /* 0x000e220000008800 */
[----:B------:R-:W-:Y:S02]  /*0e80*/  UMOV UR4, 0x400 ;  /* 0x0000040000047882 */ /* 0x000fe40000000000 */
[----:B0-----:R-:W-:-:S09]  /*0e90*/  ULEA UR4, UR5, UR4, 0x18 ;  /* 0x0000000405047291 */ /* 0x001fd2000f8ec0ff */
[----:B------:R-:W3:Y:S01]  /*0ea0*/  LDS.64 R2, [UR4+0x50] ;  /* 0x00005004ff027984 */ /* 0x000ee20008000a00 */
[----:B------:R-:W-:-:S04]  /*0eb0*/  IADD3 R16, P1, PT, R16, UR8, RZ ;  /* 0x0000000810107c10 */ /* 0x000fc8000ff3e0ff */
[----:B------:R-:W-:Y:S02]  /*0ec0*/  IADD3.X R17, PT, PT, R17, UR9, RZ, P1, !PT ;  /* 0x0000000911117c10 */ /* 0x000fe40008ffe4ff */
[----:B------:R-:W-:-:S04]  /*0ed0*/  IADD3 R29, P1, PT, R29, 0x100, RZ ;  /* 0x000001001d1d7810 */ /* 0x000fc80007f3e0ff */
[----:B------:R-:W-:Y:S01]  /*0ee0*/  IADD3.X R0, PT, PT, RZ, R0, RZ, P1, !PT ;  /* 0x00000000ff007210 */ /* 0x000fe20000ffe4ff */
[--C-:B---3--:R-:W-:Y:S01]  /*0ef0*/  FADD R18, R4, -R2.reuse ;  /* 0x8000000204127221 */ /* 0x108fe20000000000 */
[--C-:B------:R-:W-:Y:S01]  /*0f00*/  FADD R20, R5, -R2.reuse ;  /* 0x8000000205147221 */ /* 0x100fe20000000000 */
[--C-:B------:R-:W-:Y:S01]  /*0f10*/  FADD R6, R6, -R2.reuse ;  /* 0x8000000206067221 */ /* 0x100fe20000000000 */
[----:B------:R-:W-:Y:S01]  /*0f20*/  FADD R2, R7, -R2 ;  /* 0x8000000207027221 */ /* 0x000fe20000000000 */
[-C--:B------:R-:W-:Y:S01]  /*0f30*/  FMUL R5, R18, R3.reuse ;  /* 0x0000000312057220 */ /* 0x080fe20000400000 */
[-C--:B------:R-:W-:Y:S01]  /*0f40*/  FMUL R20, R20, R3.reuse ;  /* 0x0000000314147220 */ /* 0x080fe20000400000 */
[-C--:B------:R-:W-:Y:S01]  /*0f50*/  FMUL R7, R6, R3.reuse ;  /* 0x0000000306077220 */ /* 0x080fe20000400000 */
[----:B------:R-:W-:Y:S01]  /*0f60*/  FMUL R2, R2, R3 ;  /* 0x0000000302027220 */ /* 0x000fe20000400000 */
[----:B--2---:R-:W-:Y:S01]  /*0f70*/  FFMA R8, R8, R5, R12 ;  /* 0x0000000508087223 */ /* 0x004fe2000000000c */
[----:B------:R-:W-:Y:S01]  /*0f80*/  FFMA R9, R9, R20, R13 ;  /* 0x0000001409097223 */ /* 0x000fe2000000000d */
[----:B------:R-:W-:Y:S01]  /*0f90*/  FFMA R10, R10, R7, R14 ;  /* 0x000000070a0a7223 */ /* 0x000fe2000000000e */
[----:B------:R-:W-:-:S05]  /*0fa0*/  FFMA R11, R11, R2, R15 ;  /* 0x000000020b0b7223 */ /* 0x000fca000000000f */
[----:B------:R0:W-:Y:S02]  /*0fb0*/  STG.E.128 desc[UR16][R16.64], R8 ;  /* 0x0000000810007986 */ /* 0x0001e4000c101d10 */
.L_x_11:
[----:B------:R-:W-:Y:S05]  /*0fc0*/  BSYNC.RECONVERGENT B0 ;  /* 0x0000000000007941 */ /* 0x000fea0003800200 */
.L_x_10:
[----:B------:R-:W-:Y:S05]  /*0fd0*/  @!P0 EXIT ;  /* 0x000000000000894d */ /* 0x000fea0003800000 */
[----:B------:R-:W3:Y:S01]  /*0fe0*/  S2UR UR5, SR_CgaCtaId ;  /* 0x00000000000579c3 */ /* 0x000ee20000008800 */
[----:B------:R-:W-:Y:S01]  /*0ff0*/  UMOV UR4, 0x400 ;  /* 0x0000040000047882 */ /* 0x000fe20000000000 */
[----:B------:R-:W-:Y:S01]  /*1000*/  BSSY.RECONVERGENT B0, `(.L_x_12) ;  /* 0x0000036000007945 */ /* 0x000fe20003800200 */
[C---:B------:R-:W-:Y:S01]  /*1010*/  SHF.L.U64.HI R28, R29.reuse, 0x4, R0 ;  /* 0x000000041d1c7819 */ /* 0x040fe20000010200 */
[----:B------:R-:W0:Y:S01]  /*1020*/  LDCU.64 UR6, c[0x0][0x390] ;  /* 0x00007200ff0677ac */ /* 0x000e220008000a00 */
[----:B------:R-:W-:Y:S01]  /*1030*/  SHF.L.U32 R30, R29, 0x4, RZ ;  /* 0x000000041d1e7819 */ /* 0x000fe200000006ff */
[----:B---3--:R-:W-:-:S09]  /*1040*/  ULEA UR4, UR5, UR4, 0x18 ;  /* 0x0000000405047291 */ /* 0x008fd2000f8ec0ff */
[----:B------:R-:W3:Y:S02]  /*1050*/  LDS.64 R2, [UR4+0x50] ;  /* 0x00005004ff027984 */ /* 0x000ee40008000a00 */
[----:B------:R-:W0:Y:S02]  /*1060*/  LDCU.64 UR4, c[0x0][0x388] ;  /* 0x00007100ff0477ac */ /* 0x000e240008000a00 */
.L_x_13:
[C---:B------:R-:W-:Y:S02]  /*1070*/  IADD3 R36, P0, PT, R30.reuse, UR10, RZ ;  /* 0x0000000a1e247c10 */ /* 0x040fe4000ff1e0ff */
[----:B0-----:R-:W-:Y:S02]  /*1080*/  IADD3 R32, P1, PT, R30, UR6, RZ ;  /* 0x000000061e207c10 */ /* 0x001fe4000ff3e0ff */
[----:B------:R-:W-:Y:S02]  /*1090*/  IADD3.X R37, PT, PT, R28, UR11, RZ, P0, !PT ;  /* 0x0000000b1c257c10 */ /* 0x000fe400087fe4ff */
[----:B------:R-:W-:-:S03]  /*10a0*/  IADD3 R34, P0, PT, R30, UR4, RZ ;  /* 0x000000041e227c10 */ /* 0x000fc6000ff1e0ff */
[----:B------:R-:W3:Y:S01]  /*10b0*/  LDG.E.128.CONSTANT R4, desc[UR16][R36.64] ;  /* 0x0000001024047981 */ /* 0x000ee2000c1e9d00 */
[C---:B------:R-:W-:Y:S02]  /*10c0*/  IADD3.X R35, PT, PT, R28.reuse, UR5, RZ, P0, !PT ;  /* 0x000000051c237c10 */ /* 0x040fe400087fe4ff */
[----:B------:R-:W-:Y:S01]  /*10d0*/  IADD3.X R33, PT, PT, R28, UR7, RZ, P1, !PT ;  /* 0x000000071c217c10 */ /* 0x000fe20008ffe4ff */
[----:B----4-:R-:W4:Y:S04]  /*10e0*/  LDG.E.128.CONSTANT R16, desc[UR16][R36.64+0x1000] ;  /* 0x0010001024107981 */ /* 0x010f28000c1e9d00 */
[----:B-12---:R-:W2:Y:S04]  /*10f0*/  LDG.E.128.CONSTANT R8, desc[UR16][R34.64] ;  /* 0x0000001022087981 */ /* 0x006ea8000c1e9d00 */
[----:B------:R-:W2:Y:S04]  /*1100*/  LDG.E.128.CONSTANT R12, desc[UR16][R32.64] ;  /* 0x00000010200c7981 */ /* 0x000ea8000c1e9d00 */
[----:B------:R-:W5:Y:S01]  /*1110*/  LDG.E.128.CONSTANT R24, desc[UR16][R32.64+0x1000] ;  /* 0x0010001020187981 */ /* 0x000f62000c1e9d00 */
[----:B---3--:R-:W-:-:S04]  /*1120*/  FADD R4, -R2, R4 ;  /* 0x0000000402047221 */ /* 0x008fc80000000100 */
[----:B------:R-:W-:-:S04]  /*1130*/  FMUL R21, R4, R3 ;  /* 0x0000000304157220 */ /* 0x000fc80000400000 */
[----:B--2---:R-:W-:Y:S02]  /*1140*/  FFMA R8, R8, R21, R12 ;  /* 0x0000001508087223 */ /* 0x004fe4000000000c */
[----:B------:R-:W5:Y:S01]  /*1150*/  LDG.E.128.CONSTANT R20, desc[UR16][R34.64+0x1000] ;  /* 0x0010001022147981 */ /* 0x000f62000c1e9d00 */
[----:B------:R-:W-:-:S04]  /*1160*/  FADD R4, -R2, R5 ;  /* 0x0000000502047221 */ /* 0x000fc80000000100 */
[----:B------:R-:W-:-:S04]  /*1170*/  FMUL R4, R4, R3 ;  /* 0x0000000304047220 */ /* 0x000fc80000400000 */
[----:B------:R-:W-:Y:S01]  /*1180*/  FFMA R9, R9, R4, R13 ;  /* 0x0000000409097223 */ /* 0x000fe2000000000d */
[C---:B------:R-:W-:Y:S01]  /*1190*/  FADD R4, -R2.reuse, R7 ;  /* 0x0000000702047221 */ /* 0x040fe20000000100 */
[----:B------:R-:W-:-:S03]  /*11a0*/  FADD R6, -R2, R6 ;  /* 0x0000000602067221 */ /* 0x000fc60000000100 */
[-C--:B------:R-:W-:Y:S01]  /*11b0*/  FMUL R4, R4, R3.reuse ;  /* 0x0000000304047220 */ /* 0x080fe20000400000 */
[----:B------:R-:W-:Y:S01]  /*11c0*/  FMUL R5, R6, R3 ;  /* 0x0000000306057220 */ /* 0x000fe20000400000 */
[C---:B----4-:R-:W-:Y:S02]  /*11d0*/  FADD R16, -R2.reuse, R16 ;  /* 0x0000001002107221 */ /* 0x050fe40000000100 */
[----:B------:R-:W-:Y:S01]  /*11e0*/  FFMA R11, R11, R4, R15 ;  /* 0x000000040b0b7223 */ /* 0x000fe2000000000f */
[C---:B------:R-:W-:Y:S01]  /*11f0*/  FADD R4, -R2.reuse, R17 ;  /* 0x0000001102047221 */ /* 0x040fe20000000100 */
[C---:B------:R-:W-:Y:S01]  /*1200*/  FADD R18, -R2.reuse, R18 ;  /* 0x0000001202127221 */ /* 0x040fe20000000100 */
[----:B------:R-:W-:Y:S01]  /*1210*/  FADD R12, -R2, R19 ;  /* 0x00000013020c7221 */ /* 0x000fe20000000100 */
[----:B------:R-:W-:Y:S01]  /*1220*/  FFMA R10, R10, R5, R14 ;  /* 0x000000050a0a7223 */ /* 0x000fe2000000000e */
[-C--:B------:R-:W-:Y:S01]  /*1230*/  FMUL R5, R16, R3.reuse ;  /* 0x0000000310057220 */ /* 0x080fe20000400000 */
[-C--:B------:R-:W-:Y:S01]  /*1240*/  FMUL R6, R4, R3.reuse ;  /* 0x0000000304067220 */ /* 0x080fe20000400000 */
[----:B------:R-:W-:Y:S01]  /*1250*/  IADD3 R4, P0, PT, R30, UR8, RZ ;  /* 0x000000081e047c10 */ /* 0x000fe2000ff1e0ff */
[-C--:B------:R-:W-:Y:S01]  /*1260*/  FMUL R7, R18, R3.reuse ;  /* 0x0000000312077220 */ /* 0x080fe20000400000 */
[----:B------:R-:W-:Y:S01]  /*1270*/  FMUL R12, R12, R3 ;  /* 0x000000030c0c7220 */ /* 0x000fe20000400000 */
[----:B------:R-:W-:Y:S01]  /*1280*/  IADD3 R30, P1, PT, R30, 0x2000, RZ ;  /* 0x000020001e1e7810 */ /* 0x000fe20007f3e0ff */
[----:B-----5:R-:W-:Y:S01]  /*1290*/  FFMA R20, R20, R5, R24 ;  /* 0x0000000514147223 */ /* 0x020fe20000000018 */
[----:B------:R-:W-:Y:S01]  /*12a0*/  FFMA R21, R21, R6, R25 ;  /* 0x0000000615157223 */ /* 0x000fe20000000019 */
[----:B------:R-:W-:Y:S01]  /*12b0*/  IADD3.X R5, PT, PT, R28, UR9, RZ, P0, !PT ;  /* 0x000000091c057c10 */ /* 0x000fe200087fe4ff */
[----:B------:R-:W-:Y:S01]  /*12c0*/  FFMA R22, R22, R7, R26 ;  /* 0x0000000716167223 */ /* 0x000fe2000000001a */
[----:B------:R-:W-:Y:S01]  /*12d0*/  FFMA R23, R23, R12, R27 ;  /* 0x0000000c17177223 */ /* 0x000fe2000000001b */
[----:B------:R-:W-:-:S02]  /*12e0*/  IADD3 R29, P0, PT, R29, 0x200, RZ ;  /* 0x000002001d1d7810 */ /* 0x000fc40007f1e0ff */
[----:B------:R0:W-:Y:S02]  /*12f0*/  STG.E.128 desc[UR16][R4.64], R8 ;  /* 0x0000000804007986 */ /* 0x0001e4000c101d10 */
[----:B------:R-:W-:Y:S02]  /*1300*/  IADD3.X R0, PT, PT, RZ, R0, RZ, P0, !PT ;  /* 0x00000000ff007210 */ /* 0x000fe400007fe4ff */
[----:B------:R0:W-:Y:S01]  /*1310*/  STG.E.128 desc[UR16][R4.64+0x1000], R20 ;  /* 0x0010001404007986 */ /* 0x0001e2000c101d10 */
[----:B------:R-:W-:-:S04]  /*1320*/  ISETP.GE.U32.AND P0, PT, R29, UR18, PT ;  /* 0x000000121d007c0c */ /* 0x000fc8000bf06070 */
[----:B------:R-:W-:Y:S01]  /*1330*/  ISETP.GE.U32.AND.EX P0, PT, R0, UR19, PT, P0 ;  /* 0x0000001300007c0c */ /* 0x000fe2000bf06100 */
[----:B------:R-:W-:-:S12]  /*1340*/  IMAD.X R28, RZ, RZ, R28, P1 ;  /* 0x000000ffff1c7224 */ /* 0x000fd800008e061c */
[----:B0-----:R-:W-:Y:S05]  /*1350*/  @!P0 BRA `(.L_x_13) ;  /* 0xfffffffc00448947 */ /* 0x001fea000383ffff */
[----:B------:R-:W-:Y:S05]  /*1360*/  BSYNC.RECONVERGENT B0 ;  /* 0x0000000000007941 */ /* 0x000fea0003800200 */
.L_x_12:
[----:B------:R-:W-:Y:S05]  /*1370*/  EXIT ;  /* 0x000000000000794d */ /* 0x000fea0003800000 */
        .weak           $__internal_0_$__cuda_sm20_rcp_rn_f32_slowpath
        .type           $__internal_0_$__cuda_sm20_rcp_rn_f32_slowpath,@function
        .size           $__internal_0_$__cuda_sm20_rcp_rn_f32_slowpath,(.L_x_181 - $__internal_0_$__cuda_sm20_rcp_rn_f32_slowpath)
$__internal_0_$__cuda_sm20_rcp_rn_f32_slowpath:
[----:B------:R-:W-:-:S04]  /*1380*/  SHF.L.U32 R2, R18, 0x1, RZ ;  /* 0x0000000112027819 */ /* 0x000fc800000006ff */
[----:B------:R-:W-:Y:S02]  /*1390*/  SHF.R.U32.HI R3, RZ, 0x18, R2 ;  /* 0x00000018ff037819 */ /* 0x000fe40000011602 */
[----:B------:R-:W-:Y:S02]  /*13a0*/  MOV R2, R18 ;  /* 0x0000001200027202 */ /* 0x000fe40000000f00 */
[----:B------:R-:W-:-:S13]  /*13b0*/  ISETP.NE.U32.AND P0, PT, R3, RZ, PT ;  /* 0x000000ff0300720c */ /* 0x000fda0003f05070 */
[----:B------:R-:W-:Y:S05]  /*13c0*/  @P0 BRA `(.L_x_14) ;  /* 0x00000000002c0947 */ /* 0x000fea0003800000 */
[----:B------:R-:W-:-:S04]  /*13d0*/  SHF.L.U32 R3, R2, 0x1, RZ ;  /* 0x0000000102037819 */ /* 0x000fc800000006ff */
[----:B------:R-:W-:-:S13]  /*13e0*/  ISETP.NE.AND P0, PT, R3, RZ, PT ;  /* 0x000000ff0300720c */ /* 0x000fda0003f05270 */
[----:B------:R0:W1:Y:S01]  /*13f0*/  @!P0 MUFU.RCP R3, R2 ;  /* 0x0000000200038308 */ /* 0x0000620000001000 */
[----:B------:R-:W-:Y:S05]  /*1400*/  @!P0 BRA `(.L_x_15) ;  /* 0x0000000000a48947 */ /* 0x000fea0003800000 */
[----:B------:R-:W-:-:S04]  /*1410*/  FFMA R5, R2, 1.84467440737095516160e+19, RZ ;  /* 0x5f80000002057823 */ /* 0x000fc800000000ff */
[----:B0-----:R-:W1:Y:S02]  /*1420*/  MUFU.RCP R2, R5 ;  /* 0x0000000500027308 */ /* 0x001e640000001000 */
[----:B-1----:R-:W-:-:S04]  /*1430*/  FFMA R3, R5, R2, -1 ;  /* 0xbf80000005037423 */ /* 0x002fc80000000002 */
[----:B------:R-:W-:-:S04]  /*1440*/  FADD.FTZ R3, -R3, -RZ ;  /* 0x800000ff03037221 */ /* 0x000fc80000010100 */
[----:B------:R-:W-:-:S04]  /*1450*/  FFMA R2, R2, R3, R2 ;  /* 0x0000000302027223 */ /* 0x000fc80000000002 */
[----:B------:R-:W-:Y:S01]  /*1460*/  FFMA R3, R2, 1.84467440737095516160e+19, RZ ;  /* 0x5f80000002037823 */ /* 0x000fe200000000ff */
[----:B------:R-:W-:Y:S06]  /*1470*/  BRA `(.L_x_15) ;  /* 0x0000000000887947 */ /* 0x000fec0003800000 */
.L_x_14:
[----:B------:R-:W-:-:S05]  /*1480*/  VIADD R5, R3, 0xffffff03 ;  /* 0xffffff0303057836 */ /* 0x000fca0000000000 */
[----:B------:R-:W-:-:S13]  /*1490*/  ISETP.GT.U32.AND P0, PT, R5, 0x1, PT ;  /* 0x000000010500780c */ /* 0x000fda0003f04070 */
[----:B------:R-:W-:Y:S05]  /*14a0*/  @P0 BRA `(.L_x_16) ;  /* 0x0000000000780947 */ /* 0x000fea0003800000 */
[----:B------:R-:W-:Y:S01]  /*14b0*/  LOP3.LUT R6, R2, 0x7fffff, RZ, 0xc0, !PT ;  /* 0x007fffff02067812 */ /* 0x000fe200078ec0ff */
[----:B------:R-:W-:Y:S02]  /*14c0*/  HFMA2 R10, -RZ, RZ, 0, 1.78813934326171875e-07 ;  /* 0x00000003ff0a7431 */ /* 0x000fe400000001ff */
[----:B------:R-:W-:Y:S01]  /*14d0*/  VIADD R3, R3, 0xffffff04 ;  /* 0xffffff0403037836 */ /* 0x000fe20000000000 */
[----:B------:R-:W-:-:S04]  /*14e0*/  LOP3.LUT R6, R6, 0x3f800000, RZ, 0xfc, !PT ;  /* 0x3f80000006067812 */ /* 0x000fc800078efcff */
[----:B------:R-:W0:Y:S01]  /*14f0*/  MUFU.RCP R7, R6 ;  /* 0x0000000600077308 */ /* 0x000e220000001000 */
[----:B------:R-:W-:Y:S01]  /*1500*/  SHF.L.U32 R11, R10, R5, RZ ;  /* 0x000000050a0b7219 */ /* 0x000fe200000006ff */
[----:B0-----:R-:W-:-:S04]  /*1510*/  FFMA R8, R6, R7, -1 ;  /* 0xbf80000006087423 */ /* 0x001fc80000000007 */
[----:B------:R-:W-:-:S04]  /*1520*/  FADD.FTZ R8, -R8, -RZ ;  /* 0x800000ff08087221 */ /* 0x000fc80000010100 */
[CCC-:B------:R-:W-:Y:S01]  /*1530*/  FFMA.RM R9, R7.reuse, R8.reuse, R7.reuse ;  /* 0x0000000807097223 */ /* 0x1c0fe20000004007 */
[----:B------:R-:W-:-:S04]  /*1540*/  FFMA.RP R8, R7, R8, R7 ;  /* 0x0000000807087223 */ /* 0x000fc80000008007 */
[C---:B------:R-:W-:Y:S02]  /*1550*/  LOP3.LUT R7, R9.reuse, 0x7fffff, RZ, 0xc0, !PT ;  /* 0x007fffff09077812 */ /* 0x040fe400078ec0ff */
[----:B------:R-:W-:Y:S02]  /*1560*/  FSETP.NEU.FTZ.AND P0, PT, R9, R8, PT ;  /* 0x000000080900720b */ /* 0x000fe40003f1d000 */
[----:B------:R-:W-:Y:S02]  /*1570*/  LOP3.LUT R8, R7, 0x800000, RZ, 0xfc, !PT ;  /* 0x0080000007087812 */ /* 0x000fe400078efcff */
[----:B------:R-:W-:Y:S02]  /*1580*/  SEL R7, RZ, 0xffffffff, !P0 ;  /* 0xffffffffff077807 */ /* 0x000fe40004000000 */
[----:B------:R-:W-:Y:S02]  /*1590*/  LOP3.LUT R6, R11, R8, RZ, 0xc0, !PT ;  /* 0x000000080b067212 */ /* 0x000fe400078ec0ff */
[----:B------:R-:W-:-:S02]  /*15a0*/  IADD3 R7, PT, PT, -R7, RZ, RZ ;  /* 0x000000ff07077210 */ /* 0x000fc40007ffe1ff */
[-C--:B------:R-:W-:Y:S02]  /*15b0*/  SHF.R.U32.HI R6, RZ, R5.reuse, R6 ;  /* 0x00000005ff067219 */ /* 0x080fe40000011606 */
[--C-:B------:R-:W-:Y:S02]  /*15c0*/  LOP3.LUT P1, RZ, R7, R5, R8.reuse, 0xf8, !PT ;  /* 0x0000000507ff7212 */ /* 0x100fe4000782f808 */
[C---:B------:R-:W-:Y:S02]  /*15d0*/  LOP3.LUT P0, RZ, R6.reuse, 0x1, RZ, 0xc0, !PT ;  /* 0x0000000106ff7812 */ /* 0x040fe4000780c0ff */
[----:B------:R-:W-:Y:S02]  /*15e0*/  LOP3.LUT P2, RZ, R6, 0x2, RZ, 0xc0, !PT ;  /* 0x0000000206ff7812 */ /* 0x000fe4000784c0ff */
[----:B------:R-:W-:Y:S02]  /*15f0*/  SHF.R.U32.HI R3, RZ, R3, R8 ;  /* 0x00000003ff037219 */ /* 0x000fe40000011608 */
[----:B------:R-:W-:-:S02]  /*1600*/  PLOP3.LUT P0, PT, P0, P1, P2, 0xe0, 0x0 ;  /* 0x000000000000781c */ /* 0x000fc40000703c20 */
[----:B------:R-:W-:Y:S02]  /*1610*/  LOP3.LUT P1, RZ, R2, 0x7fffff, RZ, 0xc0, !PT ;  /* 0x007fffff02ff7812 */ /* 0x000fe4000782c0ff */
[----:B------:R-:W-:-:S04]  /*1620*/  SEL R5, RZ, 0x1, !P0 ;  /* 0x00000001ff057807 */ /* 0x000fc80004000000 */
[----:B------:R-:W-:-:S04]  /*1630*/  IADD3 R5, PT, PT, -R5, RZ, RZ ;  /* 0x000000ff05057210 */ /* 0x000fc80007ffe1ff */
[----:B------:R-:W-:-:S13]  /*1640*/  ISETP.GE.AND P0, PT, R5, RZ, PT ;  /* 0x000000ff0500720c */ /* 0x000fda0003f06270 */
[----:B------:R-:W-:-:S04]  /*1650*/  @!P0 IADD3 R3, PT, PT, R3, 0x1, RZ ;  /* 0x0000000103038810 */ /* 0x000fc80007ffe0ff */
[----:B------:R-:W-:-:S04]  /*1660*/  @!P1 SHF.L.U32 R3, R3, 0x1, RZ ;  /* 0x0000000103039819 */ /* 0x000fc800000006ff */
[----:B------:R-:W-:Y:S01]  /*1670*/  LOP3.LUT R3, R3, 0x80000000, R2, 0xf8, !PT ;  /* 0x8000000003037812 */ /* 0x000fe200078ef802 */
[----:B------:R-:W-:Y:S06]  /*1680*/  BRA `(.L_x_15) ;  /* 0x0000000000047947 */ /* 0x000fec0003800000 */
.L_x_16:
[----:B------:R2:W3:Y:S02]  /*1690*/  MUFU.RCP R3, R2 ;  /* 0x0000000200037308 */ /* 0x0004e40000001000 */
.L_x_15:
[----:B------:R-:W-:-:S04]  /*16a0*/  MOV R5, 0x0 ;  /* 0x0000000000057802 */ /* 0x000fc80000000f00 */
[----:B0123--:R-:W-:Y:S05]  /*16b0*/  RET.REL.NODEC R4 `(_Z31layer_norm_4d_kernel_vectorizedILi256ELi2EEvPKfS1_S1_Pfmmmmf) ;  /* 0xffffffe804507950 */ /* 0x00ffea0003c3ffff */
.L_x_17:
        /* <DEDUP_REMOVED lines=12> */
.L_x_181:


//--------------------- .text._Z31layer_norm_4d_kernel_vectorizedILi256ELi4EEvPKfS1_S1_Pfmmmmf --------------------------
	.section	.text._Z31layer_norm_4d_kernel_vectorizedILi256ELi4EEvPKfS1_S1_Pfmmmmf,"ax",@progbits
	.align	128
        .global         _Z31layer_norm_4d_kernel_vectorizedILi256ELi4EEvPKfS1_S1_Pfmmmmf
        .type           _Z31layer_norm_4d_kernel_vectorizedILi256ELi4EEvPKfS1_S1_Pfmmmmf,@function
        .size           _Z31layer_norm_4d_kernel_vectorizedILi256ELi4EEvPKfS1_S1_Pfmmmmf,(.L_x_182 - _Z31layer_norm_4d_kernel_vectorizedILi256ELi4EEvPKfS1_S1_Pfmmmmf)
        .other          _Z31layer_norm_4d_kernel_vectorizedILi256ELi4EEvPKfS1_S1_Pfmmmmf,@"STO_CUDA_ENTRY STV_DEFAULT"
_Z31layer_norm_4d_kernel_vectorizedILi256ELi4EEvPKfS1_S1_Pfmmmmf:
.text._Z31layer_norm_4d_kernel_vectorizedILi256ELi4EEvPKfS1_S1_Pfmmmmf:
[----:B------:R-:W-:Y:S08]  /*0000*/  LDC R1, c[0x0][0x37c] ;  /* 0x0000df00ff017b82 */ /* 0x000ff00000000800 */
[----:B------:R-:W0:Y:S08]  /*0010*/  S2UR UR16, SR_CTAID.X ;  /* 0x00000000001079c3 */ /* 0x000e300000002500 */
[----:B------:R-:W0:Y:S02]  /*0020*/  LDC.64 R2, c[0x0][0x3a0] ;  /* 0x0000e800ff027b82 */ /* 0x000e240000000a00 */
[----:B0-----:R-:W-:-:S04]  /*0030*/  ISETP.LE.U32.AND P0, PT, R2, UR16, PT ;  /* 0x0000001002007c0c */ /* 0x001fc8000bf03070 */
[----:B------:R-:W-:-:S13]  /*0040*/  ISETP.GE.U32.AND.EX P0, PT, RZ, R3, PT, P0 ;  /* 0x00000003ff00720c */ /* 0x000fda0003f06100 */
[----:B------:R-:W-:Y:S05]  /*0050*/  @P0 EXIT ;  /* 0x000000000000094d */ /* 0x000fea0003800000 */
[----:B------:R-:W0:Y:S01]  /*0060*/  LDC.64 R12, c[0x0][0x3a8] ;  /* 0x0000ea00ff0c7b82 */ /* 0x000e220000000a00 */
[----:B------:R-:W0:Y:S01]  /*0070*/  LDCU.128 UR8, c[0x0][0x3b0] ;  /* 0x00007600ff0877ac */ /* 0x000e220008000c00 */
[----:B------:R-:W1:Y:S01]  /*0080*/  S2R R7, SR_TID.X ;  /* 0x0000000000077919 */ /* 0x000e620000002100 */
[----:B------:R-:W-:Y:S01]  /*0090*/  BSSY.RECONVERGENT B0, `(.L_x_18) ;  /* 0x0000093000007945 */ /* 0x000fe20003800200 */
[----:B------:R-:W-:Y:S01]  /*00a0*/  HFMA2 R6, -RZ, RZ, 0, 0 ;  /* 0x00000000ff067431 */ /* 0x000fe200000001ff */
[----:B------:R-:W2:Y:S01]  /*00b0*/  LDCU.64 UR14, c[0x0][0x358] ;  /* 0x00006b00ff0e77ac */ /* 0x000ea20008000a00 */
[----:B------:R-:W-:Y:S01]  /*00c0*/  IMAD.MOV.U32 R28, RZ, RZ, RZ ;  /* 0x000000ffff1c7224 */ /* 0x000fe200078e00ff */
[----:B------:R-:W-:Y:S01]  /*00d0*/  MOV R30, RZ ;  /* 0x000000ff001e7202 */ /* 0x000fe20000000f00 */
[C---:B0-----:R-:W-:Y:S02]  /*00e0*/  IMAD R0, R12.reuse, UR9, RZ ;  /* 0x000000090c007c24 */ /* 0x041fe4000f8e02ff */
[----:B------:R-:W-:-:S04]  /*00f0*/  IMAD.WIDE.U32 R4, R12, UR8, RZ ;  /* 0x000000080c047c25 */ /* 0x000fc8000f8e00ff */
[----:B------:R-:W-:-:S05]  /*0100*/  IMAD R3, R13, UR8, R0 ;  /* 0x000000080d037c24 */ /* 0x000fca000f8e0200 */
[----:B------:R-:W-:Y:S01]  /*0110*/  IADD3 R0, PT, PT, R5, R3, RZ ;  /* 0x0000000305007210 */ /* 0x000fe20007ffe0ff */
[----:B------:R-:W-:-:S04]  /*0120*/  IMAD.WIDE.U32 R2, R4, UR10, RZ ;  /* 0x0000000a04027c25 */ /* 0x000fc8000f8e00ff */
[----:B------:R-:W-:-:S04]  /*0130*/  IMAD R5, R0, UR10, RZ ;  /* 0x0000000a00057c24 */ /* 0x000fc8000f8e02ff */
[----:B------:R-:W-:-:S05]  /*0140*/  IMAD R5, R4, UR11, R5 ;  /* 0x0000000b04057c24 */ /* 0x000fca000f8e0205 */
[----:B------:R-:W-:-:S04]  /*0150*/  IADD3 R5, PT, PT, R3, R5, RZ ;  /* 0x0000000503057210 */ /* 0x000fc80007ffe0ff */
[--C-:B------:R-:W-:Y:S02]  /*0160*/  SHF.R.U64 R24, R2, 0x2, R5.reuse ;  /* 0x0000000202187819 */ /* 0x100fe40000001205 */
[----:B------:R-:W-:Y:S02]  /*0170*/  SHF.R.U32.HI R25, RZ, 0x2, R5 ;  /* 0x00000002ff197819 */ /* 0x000fe40000011605 */
[----:B-1----:R-:W-:-:S04]  /*0180*/  ISETP.GT.U32.AND P0, PT, R24, R7, PT ;  /* 0x000000071800720c */ /* 0x002fc80003f04070 */
[----:B------:R-:W-:-:S13]  /*0190*/  ISETP.GT.U32.AND.EX P0, PT, R25, RZ, PT, P0 ;  /* 0x000000ff1900720c */ /* 0x000fda0003f04100 */
[----:B--2---:R-:W-:Y:S05]  /*01a0*/  @!P0 BRA `(.L_x_19) ;  /* 0x0000000800048947 */ /* 0x004fea0003800000 */
[----:B------:R-:W-:Y:S01]  /*01b0*/  LOP3.LUT R9, RZ, R7, RZ, 0x33, !PT ;  /* 0x00000007ff097212 */ /* 0x000fe200078e33ff */
[----:B------:R-:W-:Y:S01]  /*01c0*/  BSSY.RECONVERGENT B1, `(.L_x_20) ;  /* 0x000003d000017945 */ /* 0x000fe20003800200 */
[----:B------:R-:W-:Y:S01]  /*01d0*/  LOP3.LUT R0, RZ, R6, RZ, 0x33, !PT ;  /* 0x00000006ff007212 */ /* 0x000fe200078e33ff */
[----:B------:R-:W-:Y:S01]  /*01e0*/  IMAD.MOV.U32 R29, RZ, RZ, R7 ;  /* 0x000000ffff1d7224 */ /* 0x000fe200078e0007 */
[----:B------:R-:W-:Y:S02]  /*01f0*/  IADD3 R16, P0, PT, R9, R24, RZ ;  /* 0x0000001809107210 */ /* 0x000fe40007f1e0ff */
[----:B------:R-:W-:Y:S02]  /*0200*/  MOV R30, RZ ;  /* 0x000000ff001e7202 */ /* 0x000fe40000000f00 */
[----:B------:R-:W-:Y:S02]  /*0210*/  LOP3.LUT R8, R16, 0x300, RZ, 0xc0, !PT ;  /* 0x0000030010087812 */ /* 0x000fe400078ec0ff */
[----:B------:R-:W-:-:S02]  /*0220*/  IADD3.X R15, PT, PT, R0, R25, RZ, P0, !PT ;  /* 0x00000019000f7210 */ /* 0x000fc400007fe4ff */
[----:B------:R-:W-:Y:S02]  /*0230*/  ISETP.NE.U32.AND P1, PT, R8, 0x300, PT ;  /* 0x000003000800780c */ /* 0x000fe40003f25070 */
[----:B------:R-:W-:Y:S02]  /*0240*/  ISETP.GE.U32.AND P0, PT, R16, 0x300, PT ;  /* 0x000003001000780c */ /* 0x000fe40003f06070 */
[----:B------:R-:W-:Y:S02]  /*0250*/  ISETP.NE.AND.EX P1, PT, RZ, RZ, PT, P1 ;  /* 0x000000ffff00720c */ /* 0x000fe40003f25310 */
[----:B------:R-:W-:Y:S02]  /*0260*/  ISETP.GE.U32.AND.EX P0, PT, R15, RZ, PT, P0 ;  /* 0x000000ff0f00720c */ /* 0x000fe40003f06100 */
[----:B------:R-:W-:Y:S02]  /*0270*/  MOV R0, R6 ;  /* 0x0000000600007202 */ /* 0x000fe40000000f00 */
[----:B------:R-:W-:-:S07]  /*0280*/  MOV R28, RZ ;  /* 0x000000ff001c7202 */ /* 0x000fce0000000f00 */
[----:B------:R-:W-:Y:S05]  /*0290*/  @!P1 BRA `(.L_x_21) ;  /* 0x0000000000bc9947 */ /* 0x000fea0003800000 */
[----:B------:R-:W-:Y:S01]  /*02a0*/  UIMAD UR4, UR11, UR8, URZ ;  /* 0x000000080b0472a4 */ /* 0x000fe2000f8e02ff */
[----:B------:R-:W-:Y:S01]  /*02b0*/  SHF.R.U64 R16, R16, 0x8, R15 ;  /* 0x0000000810107819 */ /* 0x000fe2000000120f */
[----:B------:R-:W-:Y:S01]  /*02c0*/  UIMAD.WIDE.U32 UR6, UR10, UR8, URZ ;  /* 0x000000080a0672a5 */ /* 0x000fe2000f8e00ff */
[----:B------:R-:W-:Y:S01]  /*02d0*/  IMAD.SHL.U32 R19, R7, 0x10, RZ ;  /* 0x0000001007137824 */ /* 0x000fe200078e00ff */
[----:B------:R-:W-:Y:S01]  /*02e0*/  UIMAD UR4, UR9, UR10, UR4 ;  /* 0x0000000a090472a4 */ /* 0x000fe2000f8e0204 */
[----:B------:R-:W-:Y:S01]  /*02f0*/  IADD3 R16, PT, PT, R16, 0x1, RZ ;  /* 0x0000000110107810 */ /* 0x000fe20007ffe0ff */
[----:B------:R-:W-:Y:S02]  /*0300*/  HFMA2 R30, -RZ, RZ, 0, 0 ;  /* 0x00000000ff1e7431 */ /* 0x000fe400000001ff */
[----:B------:R-:W-:Y:S01]  /*0310*/  IMAD.MOV.U32 R29, RZ, RZ, R7 ;  /* 0x000000ffff1d7224 */ /* 0x000fe200078e0007 */
[----:B------:R-:W-:Y:S01]  /*0320*/  UIADD3 UR4, UPT, UPT, UR7, UR4, URZ ;  /* 0x0000000407047290 */ /* 0x000fe2000fffe0ff */
[----:B------:R-:W-:Y:S01]  /*0330*/  IMAD.WIDE.U32 R8, R12, UR6, RZ ;  /* 0x000000060c087c25 */ /* 0x000fe2000f8e00ff */
[----:B------:R-:W-:-:S04]  /*0340*/  LOP3.LUT R16, R16, 0x3, RZ, 0xc0, !PT ;  /* 0x0000000310107812 */ /* 0x000fc800078ec0ff */
[----:B------:R-:W-:-:S04]  /*0350*/  IMAD R0, R12, UR4, RZ ;  /* 0x000000040c007c24 */ /* 0x000fc8000f8e02ff */
[----:B------:R-:W-:Y:S01]  /*0360*/  IMAD R11, R13, UR6, R0 ;  /* 0x000000060d0b7c24 */ /* 0x000fe2000f8e0200 */
[----:B------:R-:W0:Y:S04]  /*0370*/  LDCU.64 UR4, c[0x0][0x380] ;  /* 0x00007000ff0477ac */ /* 0x000e280008000a00 */
[----:B------:R-:W-:Y:S01]  /*0380*/  IADD3 R0, PT, PT, R9, R11, RZ ;  /* 0x0000000b09007210 */ /* 0x000fe20007ffe0ff */
[----:B------:R-:W-:Y:S01]  /*0390*/  IMAD.WIDE.U32 R8, R8, UR16, RZ ;  /* 0x0000001008087c25 */ /* 0x000fe2000f8e00ff */
[----:B------:R-:W-:-:S03]  /*03a0*/  SHF.L.U64.HI R11, R7, 0x4, R6 ;  /* 0x00000004070b7819 */ /* 0x000fc60000010206 */
[----:B------:R-:W-:Y:S01]  /*03b0*/  IMAD R15, R0, UR16, RZ ;  /* 0x00000010000f7c24 */ /* 0x000fe2000f8e02ff */
[----:B------:R-:W-:-:S04]  /*03c0*/  LEA R19, P1, R8, R19, 0x2 ;  /* 0x0000001308137211 */ /* 0x000fc800078210ff */
[----:B------:R-:W-:-:S04]  /*03d0*/  IADD3 R0, PT, PT, R9, R15, RZ ;  /* 0x0000000f09007210 */ /* 0x000fc80007ffe0ff */
[----:B------:R-:W-:Y:S02]  /*03e0*/  LEA.HI.X R8, R8, R11, R0, 0x2, P1 ;  /* 0x0000000b08087211 */ /* 0x000fe400008f1400 */
[----:B0-----:R-:W-:Y:S02]  /*03f0*/  IADD3 R19, P2, PT, R19, UR4, RZ ;  /* 0x0000000413137c10 */ /* 0x001fe4000ff5e0ff */
[----:B------:R-:W-:Y:S02]  /*0400*/  IADD3 R16, P1, PT, RZ, -R16, RZ ;  /* 0x80000010ff107210 */ /* 0x000fe40007f3e0ff */
[----:B------:R-:W-:Y:S02]  /*0410*/  IADD3.X R20, PT, PT, R8, UR5, RZ, P2, !PT ;  /* 0x0000000508147c10 */ /* 0x000fe400097fe4ff */
[----:B------:R-:W-:Y:S02]  /*0420*/  MOV R0, R6 ;  /* 0x0000000600007202 */ /* 0x000fe40000000f00 */
[----:B------:R-:W-:-:S07]  /*0430*/  IADD3.X R18, PT, PT, RZ, -0x1, RZ, P1, !PT ;  /* 0xffffffffff127810 */ /* 0x000fce0000ffe4ff */
.L_x_22:
[----:B------:R-:W-:Y:S01]  /*0440*/  MOV R8, R19 ;  /* 0x0000001300087202 */ /* 0x000fe20000000f00 */
[----:B------:R-:W-:-:S06]  /*0450*/  IMAD.MOV.U32 R9, RZ, RZ, R20 ;  /* 0x000000ffff097224 */ /* 0x000fcc00078e0014 */
[----:B------:R-:W2:Y:S01]  /*0460*/  LDG.E.128.CONSTANT R8, desc[UR14][R8.64] ;  /* 0x0000000e08087981 */ /* 0x000ea2000c1e9d00 */
[----:B------:R-:W-:Y:S02]  /*0470*/  IADD3 R16, P1, PT, R16, 0x1, RZ ;  /* 0x0000000110107810 */ /* 0x000fe40007f3e0ff */
[----:B------:R-:W-:Y:S02]  /*0480*/  IADD3 R29, P2, PT, R29, 0x100, RZ ;  /* 0x000001001d1d7810 */ /* 0x000fe40007f5e0ff */
[----:B------:R-:W-:Y:S02]  /*0490*/  IADD3.X R18, PT, PT, RZ, R18, RZ, P1, !PT ;  /* 0x00000012ff127210 */ /* 0x000fe40000ffe4ff */
[----:B------:R-:W-:Y:S02]  /*04a0*/  ISETP.NE.U32.AND P1, PT, R16, RZ, PT ;  /* 0x000000ff1000720c */ /* 0x000fe40003f25070 */
[----:B------:R-:W-:Y:S02]  /*04b0*/  IADD3 R19, P3, PT, R19, 0x1000, RZ ;  /* 0x0000100013137810 */ /* 0x000fe40007f7e0ff */
[----:B------:R-:W-:-:S02]  /*04c0*/  ISETP.NE.AND.EX P1, PT, R18, RZ, PT, P1 ;  /* 0x000000ff1200720c */ /* 0x000fc40003f25310 */
[----:B------:R-:W-:Y:S02]  /*04d0*/  IADD3.X R0, PT, PT, RZ, R0, RZ, P2, !PT ;  /* 0x00000000ff007210 */ /* 0x000fe400017fe4ff */
[----:B------:R-:W-:Y:S01]  /*04e0*/  IADD3.X R20, PT, PT, RZ, R20, RZ, P3, !PT ;  /* 0x00000014ff147210 */ /* 0x000fe20001ffe4ff */
[----:B--2---:R-:W-:Y:S01]  /*04f0*/  FMUL R17, R9, R9 ;  /* 0x0000000909117220 */ /* 0x004fe20000400000 */
[----:B------:R-:W-:-:S03]  /*0500*/  FADD R15, R8, R9 ;  /* 0x00000009080f7221 */ /* 0x000fc60000000000 */
[----:B------:R-:W-:Y:S01]  /*0510*/  FFMA R17, R8, R8, R17 ;  /* 0x0000000808117223 */ /* 0x000fe20000000011 */
[----:B------:R-:W-:-:S03]  /*0520*/  FADD R14, R10, R15 ;  /* 0x0000000f0a0e7221 */ /* 0x000fc60000000000 */
[----:B------:R-:W-:Y:S01]  /*0530*/  FFMA R10, R10, R10, R17 ;  /* 0x0000000a0a0a7223 */ /* 0x000fe20000000011 */
[----:B------:R-:W-:-:S03]  /*0540*/  FADD R15, R11, R14 ;  /* 0x0000000e0b0f7221 */ /* 0x000fc60000000000 */
[----:B------:R-:W-:Y:S01]  /*0550*/  FFMA R11, R11, R11, R10 ;  /* 0x0000000b0b0b7223 */ /* 0x000fe2000000000a */
[----:B------:R-:W-:-:S03]  /*0560*/  FADD R28, R15, R28 ;  /* 0x0000001c0f1c7221 */ /* 0x000fc60000000000 */
[----:B------:R-:W-:Y:S01]  /*0570*/  FADD R30, R11, R30 ;  /* 0x0000001e0b1e7221 */ /* 0x000fe20000000000 */
[----:B------:R-:W-:Y:S06]  /*0580*/  @P1 BRA `(.L_x_22) ;  /* 0xfffffffc00ac1947 */ /* 0x000fec000383ffff */
.L_x_21:
[----:B------:R-:W-:Y:S05]  /*0590*/  BSYNC.RECONVERGENT B1 ;  /* 0x0000000000017941 */ /* 0x000fea0003800200 */
.L_x_20:
[----:B------:R-:W-:Y:S05]  /*05a0*/  @!P0 BRA `(.L_x_19) ;  /* 0x0000000400048947 */ /* 0x000fea0003800000 */
[----:B------:R-:W-:Y:S01]  /*05b0*/  UIMAD UR4, UR11, UR8, URZ ;  /* 0x000000080b0472a4 */ /* 0x000fe2000f8e02ff */
[----:B------:R-:W-:Y:S01]  /*05c0*/  SHF.L.U32 R11, R29, 0x4, RZ ;  /* 0x000000041d0b7819 */ /* 0x000fe200000006ff */
[----:B------:R-:W-:Y:S02]  /*05d0*/  UIMAD.WIDE.U32 UR6, UR10, UR8, URZ ;  /* 0x000000080a0672a5 */ /* 0x000fe4000f8e00ff */
[----:B------:R-:W-:-:S04]  /*05e0*/  UIMAD UR4, UR9, UR10, UR4 ;  /* 0x0000000a090472a4 */ /* 0x000fc8000f8e0204 */
[----:B------:R-:W-:Y:S01]  /*05f0*/  UIADD3 UR4, UPT, UPT, UR7, UR4, URZ ;  /* 0x0000000407047290 */ /* 0x000fe2000fffe0ff */
[----:B------:R-:W-:-:S05]  /*0600*/  IMAD.WIDE.U32 R8, R12, UR6, RZ ;  /* 0x000000060c087c25 */ /* 0x000fca000f8e00ff */
[----:B------:R-:W-:-:S04]  /*0610*/  IMAD R10, R12, UR4, RZ ;  /* 0x000000040c0a7c24 */ /* 0x000fc8000f8e02ff */
[----:B------:R-:W-:Y:S01]  /*0620*/  IMAD R13, R13, UR6, R10 ;  /* 0x000000060d0d7c24 */ /* 0x000fe2000f8e020a */
[----:B------:R-:W0:Y:S03]  /*0630*/  LDCU.64 UR4, c[0x0][0x380] ;  /* 0x00007000ff0477ac */ /* 0x000e260008000a00 */
[----:B------:R-:W-:Y:S02]  /*0640*/  IMAD.IADD R13, R9, 0x1, R13 ;  /* 0x00000001090d7824 */ /* 0x000fe400078e020d */
[----:B------:R-:W-:-:S04]  /*0650*/  IMAD.WIDE.U32 R8, R8, UR16, RZ ;  /* 0x0000001008087c25 */ /* 0x000fc8000f8e00ff */
[----:B------:R-:W-:Y:S01]  /*0660*/  IMAD R13, R13, UR16, RZ ;  /* 0x000000100d0d7c24 */ /* 0x000fe2000f8e02ff */
[----:B------:R-:W-:Y:S02]  /*0670*/  LEA R26, P0, R8, R11, 0x2 ;  /* 0x0000000b081a7211 */ /* 0x000fe400078010ff */
[----:B------:R-:W-:Y:S02]  /*0680*/  SHF.L.U64.HI R11, R29, 0x4, R0 ;  /* 0x000000041d0b7819 */ /* 0x000fe40000010200 */
[----:B------:R-:W-:Y:S02]  /*0690*/  IADD3 R13, PT, PT, R9, R13, RZ ;  /* 0x0000000d090d7210 */ /* 0x000fe40007ffe0ff */
[----:B0-----:R-:W-:Y:S02]  /*06a0*/  IADD3 R26, P1, PT, R26, UR4, RZ ;  /* 0x000000041a1a7c10 */ /* 0x001fe4000ff3e0ff */
[----:B------:R-:W-:-:S04]  /*06b0*/  LEA.HI.X R8, R8, R11, R13, 0x2, P0 ;  /* 0x0000000b08087211 */ /* 0x000fc800000f140d */
[----:B------:R-:W-:-:S07]  /*06c0*/  IADD3.X R27, PT, PT, R8, UR5, RZ, P1, !PT ;  /* 0x00000005081b7c10 */ /* 0x000fce0008ffe4ff */
.L_x_23:
[----:B------:R-:W2:Y:S04]  /*06d0*/  LDG.E.128.CONSTANT R8, desc[UR14][R26.64] ;  /* 0x0000000e1a087981 */ /* 0x000ea8000c1e9d00 */
[----:B------:R-:W3:Y:S04]  /*06e0*/  LDG.E.128.CONSTANT R12, desc[UR14][R26.64+0x1000] ;  /* 0x0010000e1a0c7981 */ /* 0x000ee8000c1e9d00 */
[----:B------:R-:W4:Y:S04]  /*06f0*/  LDG.E.128.CONSTANT R16, desc[UR14][R26.64+0x2000] ;  /* 0x0020000e1a107981 */ /* 0x000f28000c1e9d00 */
[----:B------:R0:W5:Y:S01]  /*0700*/  LDG.E.128.CONSTANT R20, desc[UR14][R26.64+0x3000] ;  /* 0x0030000e1a147981 */ /* 0x000162000c1e9d00 */
[----:B------:R-:W-:-:S04]  /*0710*/  IADD3 R29, P0, PT, R29, 0x400, RZ ;  /* 0x000004001d1d7810 */ /* 0x000fc80007f1e0ff */
[----:B------:R-:W-:Y:S02]  /*0720*/  IADD3.X R0, PT, PT, RZ, R0, RZ, P0, !PT ;  /* 0x00000000ff007210 */ /* 0x000fe400007fe4ff */
[----:B------:R-:W-:Y:S02]  /*0730*/  ISETP.GE.U32.AND P0, PT, R29, R24, PT ;  /* 0x000000181d00720c */ /* 0x000fe40003f06070 */
[----:B0-----:R-:W-:Y:S02]  /*0740*/  IADD3 R26, P1, PT, R26, 0x4000, RZ ;  /* 0x000040001a1a7810 */ /* 0x001fe40007f3e0ff */
[----:B------:R-:W-:-:S03]  /*0750*/  ISETP.GE.U32.AND.EX P0, PT, R0, R25, PT, P0 ;  /* 0x000000190000720c */ /* 0x000fc60003f06100 */
[----:B------:R-:W-:Y:S02]  /*0760*/  IMAD.X R27, RZ, RZ, R27, P1 ;  /* 0x000000ffff1b7224 */ /* 0x000fe400008e061b */
[----:B--2---:R-:W-:Y:S01]  /*0770*/  FMUL R31, R9, R9 ;  /* 0x00000009091f7220 */ /* 0x004fe20000400000 */
[----:B------:R-:W-:-:S03]  /*0780*/  FADD R9, R8, R9 ;  /* 0x0000000908097221 */ /* 0x000fc60000000000 */
[----:B------:R-:W-:Y:S01]  /*0790*/  FFMA R31, R8, R8, R31 ;  /* 0x00000008081f7223 */ /* 0x000fe2000000001f */
[----:B------:R-:W-:-:S03]  /*07a0*/  FADD R8, R10, R9 ;  /* 0x000000090a087221 */ /* 0x000fc60000000000 */
[----:B------:R-:W-:Y:S01]  /*07b0*/  FFMA R10, R10, R10, R31 ;  /* 0x0000000a0a0a7223 */ /* 0x000fe2000000001f */
[----:B---3--:R-:W-:Y:S01]  /*07c0*/  FMUL R31, R13, R13 ;  /* 0x0000000d0d1f7220 */ /* 0x008fe20000400000 */
[C---:B------:R-:W-:Y:S01]  /*07d0*/  FADD R13, R12.reuse, R13 ;  /* 0x0000000d0c0d7221 */ /* 0x040fe20000000000 */
[C---:B------:R-:W-:Y:S01]  /*07e0*/  FADD R9, R11.reuse, R8 ;  /* 0x000000080b097221 */ /* 0x040fe20000000000 */
[----:B------:R-:W-:Y:S01]  /*07f0*/  FFMA R11, R11, R11, R10 ;  /* 0x0000000b0b0b7223 */ /* 0x000fe2000000000a */
[----:B------:R-:W-:Y:S01]  /*0800*/  FFMA R31, R12, R12, R31 ;  /* 0x0000000c0c1f7223 */ /* 0x000fe2000000001f */
[----:B------:R-:W-:Y:S01]  /*0810*/  FADD R8, R14, R13 ;  /* 0x0000000d0e087221 */ /* 0x000fe20000000000 */
[----:B----4-:R-:W-:Y:S01]  /*0820*/  FMUL R13, R17, R17 ;  /* 0x00000011110d7220 */ /* 0x010fe20000400000 */
[----:B------:R-:W-:Y:S01]  /*0830*/  FADD R17, R16, R17 ;  /* 0x0000001110117221 */ /* 0x000fe20000000000 */
[----:B------:R-:W-:Y:S01]  /*0840*/  FFMA R14, R14, R14, R31 ;  /* 0x0000000e0e0e7223 */ /* 0x000fe2000000001f */
[----:B------:R-:W-:Y:S01]  /*0850*/  FADD R9, R9, R28 ;  /* 0x0000001c09097221 */ /* 0x000fe20000000000 */
[----:B------:R-:W-:Y:S01]  /*0860*/  FFMA R13, R16, R16, R13 ;  /* 0x00000010100d7223 */ /* 0x000fe2000000000d */
[C---:B------:R-:W-:Y:S01]  /*0870*/  FADD R10, R18.reuse, R17 ;  /* 0x00000011120a7221 */ /* 0x040fe20000000000 */
[----:B------:R-:W-:Y:S01]  /*0880*/  FADD R8, R15, R8 ;  /* 0x000000080f087221 */ /* 0x000fe20000000000 */
[----:B------:R-:W-:Y:S01]  /*0890*/  FADD R11, R11, R30 ;  /* 0x0000001e0b0b7221 */ /* 0x000fe20000000000 */
[----:B------:R-:W-:Y:S01]  /*08a0*/  FFMA R18, R18, R18, R13 ;  /* 0x0000001212127223 */ /* 0x000fe2000000000d */
[----:B-----5:R-:W-:Y:S01]  /*08b0*/  FMUL R13, R21, R21 ;  /* 0x00000015150d7220 */ /* 0x020fe20000400000 */
[C---:B------:R-:W-:Y:S01]  /*08c0*/  FADD R21, R20.reuse, R21 ;  /* 0x0000001514157221 */ /* 0x040fe20000000000 */
[----:B------:R-:W-:Y:S01]  /*08d0*/  FFMA R14, R15, R15, R14 ;  /* 0x0000000f0f0e7223 */ /* 0x000fe2000000000e */
[----:B------:R-:W-:Y:S01]  /*08e0*/  FADD R8, R9, R8 ;  /* 0x0000000809087221 */ /* 0x000fe20000000000 */
[----:B------:R-:W-:Y:S01]  /*08f0*/  FFMA R13, R20, R20, R13 ;  /* 0x00000014140d7223 */ /* 0x000fe2000000000d */
[----:B------:R-:W-:Y:S01]  /*0900*/  FADD R9, R19, R10 ;  /* 0x0000000a13097221 */ /* 0x000fe20000000000 */
[C---:B------:R-:W-:Y:S01]  /*0910*/  FADD R10, R22.reuse, R21 ;  /* 0x00000015160a7221 */ /* 0x040fe20000000000 */
[----:B------:R-:W-:Y:S01]  /*0920*/  FADD R11, R11, R14 ;  /* 0x0000000e0b0b7221 */ /* 0x000fe20000000000 */
[----:B------:R-:W-:Y:S01]  /*0930*/  FFMA R18, R19, R19, R18 ;  /* 0x0000001313127223 */ /* 0x000fe20000000012 */
[----:B------:R-:W-:Y:S01]  /*0940*/  FFMA R22, R22, R22, R13 ;  /* 0x0000001616167223 */ /* 0x000fe2000000000d */
[----:B------:R-:W-:Y:S01]  /*0950*/  FADD R8, R8, R9 ;  /* 0x0000000908087221 */ /* 0x000fe20000000000 */
[----:B------:R-:W-:Y:S01]  /*0960*/  FADD R9, R23, R10 ;  /* 0x0000000a17097221 */ /* 0x000fe20000000000 */
[----:B------:R-:W-:Y:S01]  /*0970*/  FADD R11, R11, R18 ;  /* 0x000000120b0b7221 */ /* 0x000fe20000000000 */
[----:B------:R-:W-:-:S02]  /*0980*/  FFMA R22, R23, R23, R22 ;  /* 0x0000001717167223 */ /* 0x000fc40000000016 */
[----:B------:R-:W-:Y:S02]  /*0990*/  FADD R28, R8, R9 ;  /* 0x00000009081c7221 */ /* 0x000fe40000000000 */
[----:B------:R-:W-:Y:S01]  /*09a0*/  FADD R30, R11, R22 ;  /* 0x000000160b1e7221 */ /* 0x000fe20000000000 */
[----:B------:R-:W-:Y:S06]  /*09b0*/  @!P0 BRA `(.L_x_23) ;  /* 0xfffffffc00448947 */ /* 0x000fec000383ffff */
.L_x_19:
[----:B------:R-:W-:Y:S05]  /*09c0*/  BSYNC.RECONVERGENT B0 ;  /* 0x0000000000007941 */ /* 0x000fea0003800200 */
.L_x_18:
        /* <DEDUP_REMOVED lines=28> */
[----:B------:R-:W-:Y:S01]  /*0b90*/  ISETP.NE.AND P0, PT, R9, RZ, PT ;  /* 0x000000ff0900720c */ /* 0x000fe20003f05270 */
[----:B01----:R-:W-:Y:S01]  /*0ba0*/  FADD R20, R10, R13 ;  /* 0x0000000d0a147221 */ /* 0x003fe20000000000 */
[----:B--2---:R-:W-:-:S11]  /*0bb0*/  FADD R21, R11, R12 ;  /* 0x0000000c0b157221 */ /* 0x004fd60000000000 */
[----:B------:R-:W0:Y:S01]  /*0bc0*/  @!P0 S2R R9, SR_CgaCtaId ;  /* 0x0000000000098919 */ /* 0x000e220000008800 */
[----:B------:R-:W-:Y:S02]  /*0bd0*/  @!P0 MOV R8, 0x400 ;  /* 0x0000040000088802 */ /* 0x000fe40000000f00 */
[----:B------:R-:W-:-:S04]  /*0be0*/  @!P0 SHF.R.U32.HI R0, RZ, 0x2, R7 ;  /* 0x00000002ff008819 */ /* 0x000fc80000011607 */
[----:B------:R-:W-:Y:S02]  /*0bf0*/  @!P0 LOP3.LUT R0, R0, 0xf8, RZ, 0xc0, !PT ;  /* 0x000000f800008812 */ /* 0x000fe400078ec0ff */
[----:B0-----:R-:W-:-:S04]  /*0c00*/  @!P0 LEA R9, R9, R8, 0x18 ;  /* 0x0000000809098211 */ /* 0x001fc800078ec0ff */
[----:B------:R-:W-:-:S05]  /*0c10*/  @!P0 IADD3 R0, PT, PT, R0, R9, RZ ;  /* 0x0000000900008210 */ /* 0x000fca0007ffe0ff */
[----:B------:R3:W-:Y:S02]  /*0c20*/  @!P0 STS.64 [R0+0x8], R20 ;  /* 0x0000081400008388 */ /* 0x0007e40000000a00 */
.L_x_25:
[----:B------:R-:W-:Y:S05]  /*0c30*/  BSYNC.RECONVERGENT B0 ;  /* 0x0000000000007941 */ /* 0x000fea0003800200 */
.L_x_24:
[----:B------:R-:W-:Y:S01]  /*0c40*/  BAR.SYNC.DEFER_BLOCKING 0x0 ;  /* 0x0000000000007b1d */ /* 0x000fe20000010000 */
[----:B------:R-:W-:-:S05]  /*0c50*/  ISETP.NE.AND P0, PT, R7, RZ, PT ;  /* 0x000000ff0700720c */ /* 0x000fca0003f05270 */
[----:B------:R-:W-:Y:S08]  /*0c60*/  BSSY.RECONVERGENT B0, `(.L_x_26) ;  /* 0x0000031000007945 */ /* 0x000ff00003800200 */
[----:B------:R-:W-:Y:S05]  /*0c70*/  @P0 BRA `(.L_x_27) ;  /* 0x0000000000bc0947 */ /* 0x000fea0003800000 */
[----:B------:R-:W4:Y:S01]  /*0c80*/  S2UR UR5, SR_CgaCtaId ;  /* 0x00000000000579c3 */ /* 0x000f220000008800 */
[----:B------:R-:W-:Y:S01]  /*0c90*/  UMOV UR4, 0x400 ;  /* 0x0000040000047882 */ /* 0x000fe20000000000 */
[----:B------:R-:W-:-:S04]  /*0ca0*/  MOV R4, R2 ;  /* 0x0000000200047202 */ /* 0x000fc80000000f00 */
[----:B------:R-:W5:Y:S01]  /*0cb0*/  I2F.U64 R22, R4 ;  /* 0x0000000400167312 */ /* 0x000f620000301000 */
[----:B----4-:R-:W-:-:S09]  /*0cc0*/  ULEA UR4, UR5, UR4, 0x18 ;  /* 0x0000000405047291 */ /* 0x010fd2000f8ec0ff */
[----:B------:R-:W4:Y:S04]  /*0cd0*/  LDS.128 R16, [UR4+0x10] ;  /* 0x00001004ff107984 */ /* 0x000f280008000c00 */
[----:B-12---:R-:W1:Y:S04]  /*0ce0*/  LDS.128 R12, [UR4+0x20] ;  /* 0x00002004ff0c7984 */ /* 0x006e680008000c00 */
[----:B------:R-:W2:Y:S04]  /*0cf0*/  LDS.128 R8, [UR4+0x30] ;  /* 0x00003004ff087984 */ /* 0x000ea80008000c00 */
[----:B------:R-:W0:Y:S01]  /*0d00*/  LDS.64 R26, [UR4+0x40] ;  /* 0x00004004ff1a7984 */ /* 0x000e220008000a00 */
[----:B----4-:R-:W-:Y:S01]  /*0d10*/  FADD R23, R16, R20 ;  /* 0x0000001410177221 */ /* 0x010fe20000000000 */
[----:B---3--:R-:W-:-:S03]  /*0d20*/  FADD R0, R21, R17 ;  /* 0x0000001115007221 */ /* 0x008fc60000000000 */
[----:B------:R-:W-:Y:S01]  /*0d30*/  FADD R23, R23, R18 ;  /* 0x0000001217177221 */ /* 0x000fe20000000000 */
[----:B------:R-:W-:-:S03]  /*0d40*/  FADD R0, R0, R19 ;  /* 0x0000001300007221 */ /* 0x000fc60000000000 */
[----:B-1----:R-:W-:Y:S01]  /*0d50*/  FADD R23, R23, R12 ;  /* 0x0000000c17177221 */ /* 0x002fe20000000000 */
[----:B-----5:R-:W-:Y:S01]  /*0d60*/  IADD3 R12, PT, PT, R22, 0x1800000, RZ ;  /* 0x01800000160c7810 */ /* 0x020fe20007ffe0ff */
[----:B------:R-:W-:Y:S02]  /*0d70*/  FADD R0, R0, R13 ;  /* 0x0000000d00007221 */ /* 0x000fe40000000000 */
[----:B------:R-:W-:Y:S01]  /*0d80*/  FADD R23, R23, R14 ;  /* 0x0000000e17177221 */ /* 0x000fe20000000000 */
[----:B------:R-:W-:Y:S01]  /*0d90*/  LOP3.LUT R12, R12, 0x7f800000, RZ, 0xc0, !PT ;  /* 0x7f8000000c0c7812 */ /* 0x000fe200078ec0ff */
[----:B------:R-:W-:Y:S02]  /*0da0*/  FADD R0, R0, R15 ;  /* 0x0000000f00007221 */ /* 0x000fe40000000000 */
[----:B--2---:R-:W-:Y:S01]  /*0db0*/  FADD R23, R23, R8 ;  /* 0x0000000817177221 */ /* 0x004fe20000000000 */
[----:B------:R-:W-:Y:S01]  /*0dc0*/  ISETP.GT.U32.AND P0, PT, R12, 0x1ffffff, PT ;  /* 0x01ffffff0c00780c */ /* 0x000fe20003f04070 */
[----:B------:R-:W-:-:S02]  /*0dd0*/  FADD R0, R0, R9 ;  /* 0x0000000900007221 */ /* 0x000fc40000000000 */
[----:B------:R-:W-:Y:S02]  /*0de0*/  FADD R23, R23, R10 ;  /* 0x0000000a17177221 */ /* 0x000fe40000000000 */
[----:B------:R-:W-:Y:S02]  /*0df0*/  FADD R0, R0, R11 ;  /* 0x0000000b00007221 */ /* 0x000fe40000000000 */
[----:B0-----:R-:W-:Y:S02]  /*0e00*/  FADD R23, R23, R26 ;  /* 0x0000001a17177221 */ /* 0x001fe40000000000 */
[----:B------:R-:W-:-:S04]  /*0e10*/  FADD R18, R0, R27 ;  /* 0x0000001b00127221 */ /* 0x000fc80000000000 */
[----:B------:R-:W-:Y:S05]  /*0e20*/  @P0 BRA `(.L_x_28) ;  /* 0x00000000000c0947 */ /* 0x000fea0003800000 */
[----:B------:R-:W-:-:S07]  /*0e30*/  MOV R14, 0xe50 ;  /* 0x00000e50000e7802 */ /* 0x000fce0000000f00 */
[----:B------:R-:W-:Y:S05]  /*0e40*/  CALL.REL.NOINC `($__internal_1_$__cuda_sm20_rcp_rn_f32_slowpath) ;  /* 0x0000000c00a47944 */ /* 0x000fea0003c00000 */
[----:B------:R-:W-:Y:S05]  /*0e50*/  BRA `(.L_x_29) ;  /* 0x0000000000107947 */ /* 0x000fea0003800000 */
.L_x_28:
[----:B------:R-:W0:Y:S02]  /*0e60*/  MUFU.RCP R9, R22 ;  /* 0x0000001600097308 */ /* 0x000e240000001000 */
[----:B0-----:R-:W-:-:S04]  /*0e70*/  FFMA R0, R22, R9, -1 ;  /* 0xbf80000016007423 */ /* 0x001fc80000000009 */
[----:B------:R-:W-:-:S04]  /*0e80*/  FADD.FTZ R0, -R0, -RZ ;  /* 0x800000ff00007221 */ /* 0x000fc80000010100 */
[----:B------:R-:W-:-:S07]  /*0e90*/  FFMA R0, R9, R0, R9 ;  /* 0x0000000009007223 */ /* 0x000fce0000000009 */
.L_x_29:
        /* <DEDUP_REMOVED lines=13> */
.L_x_27:
[----:B------:R-:W-:Y:S05]  /*0f70*/  BSYNC.RECONVERGENT B0 ;  /* 0x0000000000007941 */ /* 0x000fea0003800200 */
.L_x_26:
[----:B------:R-:W-:Y:S01]  /*0f80*/  BAR.SYNC.DEFER_BLOCKING 0x0 ;  /* 0x0000000000007b1d */ /* 0x000fe20000010000 */
[----:B------:R-:W-:-:S04]  /*0f90*/  ISETP.GT.U32.AND P0, PT, R24, R7, PT ;  /* 0x000000071800720c */ /* 0x000fc80003f04070 */
[----:B------:R-:W-:-:S13]  /*0fa0*/  ISETP.GT.U32.AND.EX P0, PT, R25, R6, PT, P0 ;  /* 0x000000061900720c */ /* 0x000fda0003f04100 */
[----:B------:R-:W-:Y:S05]  /*0fb0*/  @!P0 EXIT ;  /* 0x000000000000894d */ /* 0x000fea0003800000 */
[----:B----4-:R-:W-:Y:S01]  /*0fc0*/  LOP3.LUT R9, RZ, R7, RZ, 0x33, !PT ;  /* 0x00000007ff097212 */ /* 0x010fe200078e33ff */
[----:B------:R-:W-:Y:S03]  /*0fd0*/  BSSY.RECONVERGENT B0, `(.L_x_30) ;  /* 0x000005c000007945 */ /* 0x000fe60003800200 */
[----:B------:R-:W-:-:S04]  /*0fe0*/  IADD3 R24, P1, PT, R9, R24, RZ ;  /* 0x0000001809187210 */ /* 0x000fc80007f3e0ff */
[----:B---3--:R-:W-:-:S04]  /*0ff0*/  LOP3.LUT R0, R24, 0x300, RZ, 0xc0, !PT ;  /* 0x0000030018007812 */ /* 0x008fc800078ec0ff */
[----:B------:R-:W-:Y:S02]  /*1000*/  ISETP.NE.U32.AND P0, PT, R0, 0x300, PT ;  /* 0x000003000000780c */ /* 0x000fe40003f05070 */
[----:B------:R-:W-:Y:S02]  /*1010*/  LOP3.LUT R0, RZ, R6, RZ, 0x33, !PT ;  /* 0x00000006ff007212 */ /* 0x000fe400078e33ff */
[----:B------:R-:W-:-:S03]  /*1020*/  ISETP.NE.AND.EX P0, PT, RZ, RZ, PT, P0 ;  /* 0x000000ffff00720c */ /* 0x000fc60003f05300 */
[----:B------:R-:W-:-:S10]  /*1030*/  IMAD.X R25, R0, 0x1, R25, P1 ;  /* 0x0000000100197824 */ /* 0x000fd400008e0619 */
[----:B------:R-:W-:Y:S05]  /*1040*/  @!P0 BRA `(.L_x_31) ;  /* 0x0000000400508947 */ /* 0x000fea0003800000 */
[----:B------:R-:W3:Y:S01]  /*1050*/  LDCU.128 UR8, c[0x0][0x3b0] ;  /* 0x00007600ff0877ac */ /* 0x000ee20008000c00 */
[----:B------:R-:W4:Y:S01]  /*1060*/  S2UR UR7, SR_CgaCtaId ;  /* 0x00000000000779c3 */ /* 0x000f220000008800 */
[----:B------:R-:W-:Y:S01]  /*1070*/  SHF.R.U64 R26, R24, 0x8, R25 ;  /* 0x00000008181a7819 */ /* 0x000fe20000001219 */
[----:B------:R-:W-:Y:S01]  /*1080*/  BSSY.RECONVERGENT B1, `(.L_x_32) ;  /* 0x0000047000017945 */ /* 0x000fe20003800200 */
[----:B------:R-:W-:Y:S01]  /*1090*/  UMOV UR6, 0x400 ;  /* 0x0000040000067882 */ /* 0x000fe20000000000 */
[C---:B-1----:R-:W-:Y:S02]  /*10a0*/  SHF.L.U32 R13, R7.reuse, 0x4, RZ ;  /* 0x00000004070d7819 */ /* 0x042fe400000006ff */
[----:B------:R-:W-:Y:S02]  /*10b0*/  IADD3 R26, PT, PT, R26, 0x1, RZ ;  /* 0x000000011a1a7810 */ /* 0x000fe40007ffe0ff */
[----:B------:R-:W1:Y:S01]  /*10c0*/  LDC.64 R8, c[0x0][0x3a8] ;  /* 0x0000ea00ff087b82 */ /* 0x000e620000000a00 */
[----:B------:R-:W-:-:S02]  /*10d0*/  SHF.L.U64.HI R6, R7, 0x4, R6 ;  /* 0x0000000407067819 */ /* 0x000fc40000010206 */
[----:B------:R-:W-:-:S04]  /*10e0*/  LOP3.LUT R26, R26, 0x3, RZ, 0xc0, !PT ;  /* 0x000000031a1a7812 */ /* 0x000fc800078ec0ff */
[----:B------:R-:W-:Y:S01]  /*10f0*/  IADD3 R26, P3, PT, RZ, -R26, RZ ;  /* 0x8000001aff1a7210 */ /* 0x000fe20007f7e0ff */
[----:B---3--:R-:W-:Y:S02]  /*1100*/  UIMAD UR11, UR11, UR8, URZ ;  /* 0x000000080b0b72a4 */ /* 0x008fe4000f8e02ff */
[----:B------:R-:W-:Y:S01]  /*1110*/  UIMAD.WIDE.U32 UR4, UR10, UR8, URZ ;  /* 0x000000080a0472a5 */ /* 0x000fe2000f8e00ff */
[----:B------:R-:W-:Y:S01]  /*1120*/  IADD3.X R27, PT, PT, RZ, -0x1, RZ, P3, !PT ;  /* 0xffffffffff1b7810 */ /* 0x000fe20001ffe4ff */
[----:B------:R-:W-:Y:S02]  /*1130*/  UIMAD UR9, UR9, UR10, UR11 ;  /* 0x0000000a090972a4 */ /* 0x000fe4000f8e020b */
[----:B----4-:R-:W-:Y:S02]  /*1140*/  ULEA UR6, UR7, UR6, 0x18 ;  /* 0x0000000607067291 */ /* 0x010fe4000f8ec0ff */
[----:B------:R-:W-:-:S06]  /*1150*/  UIADD3 UR9, UPT, UPT, UR5, UR9, URZ ;  /* 0x0000000905097290 */ /* 0x000fcc000fffe0ff */
[C---:B-1----:R-:W-:Y:S01]  /*1160*/  IMAD R0, R8.reuse, UR9, RZ ;  /* 0x0000000908007c24 */ /* 0x042fe2000f8e02ff */
[----:B------:R-:W1:Y:S03]  /*1170*/  LDS.64 R16, [UR6+0x50] ;  /* 0x00005006ff107984 */ /* 0x000e660008000a00 */
[----:B------:R-:W-:Y:S01]  /*1180*/  IMAD R11, R9, UR4, R0 ;  /* 0x00000004090b7c24 */ /* 0x000fe2000f8e0200 */
[----:B------:R-:W3:Y:S01]  /*1190*/  LDCU.128 UR8, c[0x0][0x390] ;  /* 0x00007200ff0877ac */ /* 0x000ee20008000c00 */
[----:B------:R-:W-:Y:S01]  /*11a0*/  IMAD.WIDE.U32 R8, R8, UR4, RZ ;  /* 0x0000000408087c25 */ /* 0x000fe2000f8e00ff */
[----:B------:R-:W4:Y:S04]  /*11b0*/  LDCU.128 UR4, c[0x0][0x380] ;  /* 0x00007000ff0477ac */ /* 0x000f280008000c00 */
[----:B------:R-:W-:Y:S01]  /*11c0*/  IADD3 R11, PT, PT, R9, R11, RZ ;  /* 0x0000000b090b7210 */ /* 0x000fe20007ffe0ff */
[----:B------:R-:W-:-:S04]  /*11d0*/  IMAD.WIDE.U32 R8, R8, UR16, RZ ;  /* 0x0000001008087c25 */ /* 0x000fc8000f8e00ff */
[----:B------:R-:W-:Y:S01]  /*11e0*/  IMAD R11, R11, UR16, RZ ;  /* 0x000000100b0b7c24 */ /* 0x000fe2000f8e02ff */
[----:B------:R-:W-:-:S03]  /*11f0*/  LEA R28, P0, R8, R13, 0x2 ;  /* 0x0000000d081c7211 */ /* 0x000fc600078010ff */
[----:B------:R-:W-:Y:S01]  /*1200*/  IMAD.IADD R11, R9, 0x1, R11 ;  /* 0x00000001090b7824 */ /* 0x000fe200078e020b */
[----:B---3--:R-:W-:-:S04]  /*1210*/  IADD3 R32, P1, PT, R13, UR8, RZ ;  /* 0x000000080d207c10 */ /* 0x008fc8000ff3e0ff */
[----:B------:R-:W-:Y:S02]  /*1220*/  LEA.HI.X R11, R8, R6, R11, 0x2, P0 ;  /* 0x00000006080b7211 */ /* 0x000fe400000f140b */
[C---:B------:R-:W-:Y:S02]  /*1230*/  IADD3 R34, P0, PT, R28.reuse, UR10, RZ ;  /* 0x0000000a1c227c10 */ /* 0x040fe4000ff1e0ff */
[----:B----4-:R-:W-:Y:S02]  /*1240*/  IADD3 R30, P2, PT, R13, UR6, RZ ;  /* 0x000000060d1e7c10 */ /* 0x010fe4000ff5e0ff */
[----:B------:R-:W-:Y:S02]  /*1250*/  IADD3 R28, P4, PT, R28, UR4, RZ ;  /* 0x000000041c1c7c10 */ /* 0x000fe4000ff9e0ff */
[----:B------:R-:W-:Y:S02]  /*1260*/  IADD3.X R33, PT, PT, R6, UR9, RZ, P1, !PT ;  /* 0x0000000906217c10 */ /* 0x000fe40008ffe4ff */
[----:B------:R-:W-:-:S02]  /*1270*/  IADD3.X R35, PT, PT, R11, UR11, RZ, P0, !PT ;  /* 0x0000000b0b237c10 */ /* 0x000fc400087fe4ff */
[----:B------:R-:W-:Y:S02]  /*1280*/  IADD3.X R31, PT, PT, R6, UR7, RZ, P2, !PT ;  /* 0x00000007061f7c10 */ /* 0x000fe400097fe4ff */
[----:B------:R-:W-:-:S07]  /*1290*/  IADD3.X R29, PT, PT, R11, UR5, RZ, P4, !PT ;  /* 0x000000050b1d7c10 */ /* 0x000fce000a7fe4ff */
.L_x_33:
[----:B---3--:R-:W-:Y:S02]  /*12a0*/  MOV R6, R28 ;  /* 0x0000001c00067202 */ /* 0x008fe40000000f00 */
[----:B------:R-:W-:Y:S02]  /*12b0*/  MOV R7, R29 ;  /* 0x0000001d00077202 */ /* 0x000fe40000000f00 */
[----:B--2---:R-:W-:-:S03]  /*12c0*/  MOV R12, R32 ;  /* 0x00000020000c7202 */ /* 0x004fc60000000f00 */
[----:B0-----:R0:W1:Y:S01]  /*12d0*/  LDG.E.128.CONSTANT R20, desc[UR14][R6.64] ;  /* 0x0000000e06147981 */ /* 0x001062000c1e9d00 */
[----:B------:R-:W-:-:S06]  /*12e0*/  MOV R13, R33 ;  /* 0x00000021000d7202 */ /* 0x000fcc0000000f00 */
[----:B------:R-:W2:Y:S01]  /*12f0*/  LDG.E.128.CONSTANT R12, desc[UR14][R12.64] ;  /* 0x0000000e0c0c7981 */ /* 0x000ea2000c1e9d00 */
[----:B0-----:R-:W-:Y:S01]  /*1300*/  IMAD.MOV.U32 R6, RZ, RZ, R30 ;  /* 0x000000ffff067224 */ /* 0x001fe200078e001e */
[----:B------:R-:W-:-:S05]  /*1310*/  MOV R7, R31 ;  /* 0x0000001f00077202 */ /* 0x000fca0000000f00 */
[----:B------:R0:W2:Y:S01]  /*1320*/  LDG.E.128.CONSTANT R8, desc[UR14][R6.64] ;  /* 0x0000000e06087981 */ /* 0x0000a2000c1e9d00 */
[----:B------:R-:W-:-:S04]  /*1330*/  IADD3 R26, P0, PT, R26, 0x1, RZ ;  /* 0x000000011a1a7810 */ /* 0x000fc80007f1e0ff */
[----:B------:R-:W-:Y:S02]  /*1340*/  IADD3.X R27, PT, PT, RZ, R27, RZ, P0, !PT ;  /* 0x0000001bff1b7210 */ /* 0x000fe400007fe4ff */
[----:B0-----:R-:W-:Y:S01]  /*1350*/  MOV R6, R34 ;  /* 0x0000002200067202 */ /* 0x001fe20000000f00 */
[----:B------:R-:W-:Y:S01]  /*1360*/  IMAD.MOV.U32 R7, RZ, RZ, R35 ;  /* 0x000000ffff077224 */ /* 0x000fe200078e0023 */
[----:B------:R-:W-:-:S04]  /*1370*/  ISETP.NE.U32.AND P0, PT, R26, RZ, PT ;  /* 0x000000ff1a00720c */ /* 0x000fc80003f05070 */
[----:B------:R-:W-:Y:S02]  /*1380*/  ISETP.NE.AND.EX P0, PT, R27, RZ, PT, P0 ;  /* 0x000000ff1b00720c */ /* 0x000fe40003f05300 */
[----:B------:R-:W-:Y:S02]  /*1390*/  IADD3 R28, P4, PT, R28, 0x1000, RZ ;  /* 0x000010001c1c7810 */ /* 0x000fe40007f9e0ff */
[----:B------:R-:W-:Y:S02]  /*13a0*/  IADD3 R34, P1, PT, R34, 0x1000, RZ ;  /* 0x0000100022227810 */ /* 0x000fe40007f3e0ff */
[----:B------:R-:W-:Y:S02]  /*13b0*/  IADD3 R32, P2, PT, R32, 0x1000, RZ ;  /* 0x0000100020207810 */ /* 0x000fe40007f5e0ff */
[----:B------:R-:W-:Y:S01]  /*13c0*/  IADD3 R30, P3, PT, R30, 0x1000, RZ ;  /* 0x000010001e1e7810 */ /* 0x000fe20007f7e0ff */
[----:B------:R-:W-:Y:S01]  /*13d0*/  IMAD.X R29, RZ, RZ, R29, P4 ;  /* 0x000000ffff1d7224 */ /* 0x000fe200020e061d */
[----:B------:R-:W-:-:S02]  /*13e0*/  IADD3.X R35, PT, PT, RZ, R35, RZ, P1, !PT ;  /* 0x00000023ff237210 */ /* 0x000fc40000ffe4ff */
[----:B------:R-:W-:Y:S02]  /*13f0*/  IADD3.X R33, PT, PT, RZ, R33, RZ, P2, !PT ;  /* 0x00000021ff217210 */ /* 0x000fe400017fe4ff */
[----:B------:R-:W-:Y:S01]  /*1400*/  IADD3.X R31, PT, PT, RZ, R31, RZ, P3, !PT ;  /* 0x0000001fff1f7210 */ /* 0x000fe20001ffe4ff */
[--C-:B-1----:R-:W-:Y:S01]  /*1410*/  FADD R20, R20, -R16.reuse ;  /* 0x8000001014147221 */ /* 0x102fe20000000000 */
        /* <DEDUP_REMOVED lines=11> */
[----:B------:R3:W-:Y:S01]  /*14d0*/  STG.E.128 desc[UR14][R6.64], R8 ;  /* 0x0000000806007986 */ /* 0x0007e2000c101d0e */
[----:B------:R-:W-:Y:S05]  /*14e0*/  @P0 BRA `(.L_x_33) ;  /* 0xfffffffc006c0947 */ /* 0x000fea000383ffff */
[----:B------:R-:W-:Y:S05]  /*14f0*/  BSYNC.RECONVERGENT B1 ;  /* 0x0000000000017941 */ /* 0x000fea0003800200 */
.L_x_32:
[----:B---3--:R-:W0:Y:S01]  /*1500*/  S2R R7, SR_TID.X ;  /* 0x0000000000077919 */ /* 0x008e220000002100 */
[----:B------:R-:W-:Y:S02]  /*1510*/  SHF.R.U64 R0, R2, 0x2, R5 ;  /* 0x0000000202007819 */ /* 0x000fe40000001205 */
[----:B0-----:R-:W-:-:S04]  /*1520*/  LOP3.LUT R9, RZ, R7, RZ, 0x33, !PT ;  /* 0x00000007ff097212 */ /* 0x001fc800078e33ff */
[----:B------:R-:W-:-:S04]  /*1530*/  IADD3 R0, PT, PT, R9, R0, RZ ;  /* 0x0000000009007210 */ /* 0x000fc80007ffe0ff */
[----:B------:R-:W-:-:S04]  /*1540*/  LOP3.LUT R0, R0, 0x300, RZ, 0xc0, !PT ;  /* 0x0000030000007812 */ /* 0x000fc800078ec0ff */
[----:B------:R-:W-:-:S04]  /*1550*/  IADD3 R0, PT, PT, R0, 0x100, RZ ;  /* 0x0000010000007810 */ /* 0x000fc80007ffe0ff */
[----:B------:R-:W-:-:S04]  /*1560*/  LOP3.LUT R0, R0, 0x300, RZ, 0xc0, !PT ;  /* 0x0000030000007812 */ /* 0x000fc800078ec0ff */
[----:B------:R-:W-:-:S04]  /*1570*/  IADD3 R7, P0, PT, R7, R0, RZ ;  /* 0x0000000007077210 */ /* 0x000fc80007f1e0ff */
[----:B------:R-:W-:-:S09]  /*1580*/  IADD3.X R6, PT, PT, RZ, RZ, RZ, P0, !PT ;  /* 0x000000ffff067210 */ /* 0x000fd200007fe4ff */
.L_x_31:
[----:B------:R-:W-:Y:S05]  /*1590*/  BSYNC.RECONVERGENT B0 ;  /* 0x0000000000007941 */ /* 0x000fea0003800200 */
.L_x_30:
[----:B------:R-:W-:-:S04]  /*15a0*/  ISETP.GE.U32.AND P0, PT, R24, 0x300, PT ;  /* 0x000003001800780c */ /* 0x000fc80003f06070 */
[----:B------:R-:W-:-:S13]  /*15b0*/  ISETP.GE.U32.AND.EX P0, PT, R25, RZ, PT, P0 ;  /* 0x000000ff1900720c */ /* 0x000fda0003f06100 */
[----:B------:R-:W-:Y:S05]  /*15c0*/  @!P0 EXIT ;  /* 0x000000000000894d */ /* 0x000fea0003800000 */
[----:B------:R-:W3:Y:S01]  /*15d0*/  S2UR UR5, SR_CgaCtaId ;  /* 0x00000000000579c3 */ /* 0x000ee20000008800 */
[----:B------:R-:W4:Y:S01]  /*15e0*/  LDCU.64 UR12, c[0x0][0x3a8] ;  /* 0x00007500ff0c77ac */ /* 0x000f220008000a00 */
[----:B------:R-:W-:Y:S01]  /*15f0*/  IMAD.WIDE.U32 R2, R2, UR16, RZ ;  /* 0x0000001002027c25 */ /* 0x000fe2000f8e00ff */
[----:B------:R-:W-:Y:S01]  /*1600*/  SHF.L.U32 R39, R7, 0x4, RZ ;  /* 0x0000000407277819 */ /* 0x000fe200000006ff */
[----:B------:R-:W4:Y:S02]  /*1610*/  LDCU.128 UR8, c[0x0][0x3b0] ;  /* 0x00007600ff0877ac */ /* 0x000f240008000c00 */
[----:B------:R-:W-:Y:S02]  /*1620*/  IMAD R5, R5, UR16, RZ ;  /* 0x0000001005057c24 */ /* 0x000fe4000f8e02ff */
[----:B------:R-:W-:Y:S01]  /*1630*/  IMAD.SHL.U32 R0, R2, 0x4, RZ ;  /* 0x0000000402007824 */ /* 0x000fe200078e00ff */
[----:B------:R-:W-:Y:S01]  /*1640*/  UMOV UR4, 0x400 ;  /* 0x0000040000047882 */ /* 0x000fe20000000000 */
[----:B------:R-:W5:Y:S01]  /*1650*/  LDCU.64 UR18, c[0x0][0x380] ;  /* 0x00007000ff1277ac */ /* 0x000f620008000a00 */
[----:B------:R-:W-:-:S04]  /*1660*/  IADD3 R3, PT, PT, R3, R5, RZ ;  /* 0x0000000503037210 */ /* 0x000fc80007ffe0ff */
[----:B------:R-:W-:Y:S01]  /*1670*/  SHF.L.U64.HI R3, R2, 0x2, R3 ;  /* 0x0000000202037819 */ /* 0x000fe20000010203 */
[----:B----4-:R-:W-:Y:S02]  /*1680*/  UIMAD UR9, UR9, UR12, URZ ;  /* 0x0000000c090972a4 */ /* 0x010fe4000f8e02ff */
[----:B---3--:R-:W-:Y:S02]  /*1690*/  ULEA UR6, UR5, UR4, 0x18 ;  /* 0x0000000405067291 */ /* 0x008fe4000f8ec0ff */
[----:B------:R-:W-:Y:S01]  /*16a0*/  UIMAD.WIDE.U32 UR4, UR8, UR12, URZ ;  /* 0x0000000c080472a5 */ /* 0x000fe2000f8e00ff */
[----:B-----5:R-:W-:Y:S01]  /*16b0*/  IADD3 R2, P1, PT, R0, UR18, RZ ;  /* 0x0000001200027c10 */ /* 0x020fe2000ff3e0ff */
[----:B------:R-:W-:Y:S01]  /*16c0*/  UIMAD UR9, UR8, UR13, UR9 ;  /* 0x0000000d080972a4 */ /* 0x000fe2000f8e0209 */
[----:B------:R-:W3:Y:S04]  /*16d0*/  LDCU.64 UR12, c[0x0][0x398] ;  /* 0x00007300ff0c77ac */ /* 0x000ee80008000a00 */
[----:B------:R-:W4:Y:S01]  /*16e0*/  LDS.64 R36, [UR6+0x50] ;  /* 0x00005006ff247984 */ /* 0x000f220008000a00 */
[----:B------:R-:W-:-:S02]  /*16f0*/  UIADD3 UR9, UPT, UPT, UR5, UR9, URZ ;  /* 0x0000000905097290 */ /* 0x000fc4000fffe0ff */
[----:B------:R-:W-:Y:S02]  /*1700*/  UIMAD.WIDE.U32 UR6, UR4, UR10, URZ ;  /* 0x0000000a040672a5 */ /* 0x000fe4000f8e00ff */
[----:B------:R-:W-:-:S04]  /*1710*/  UIMAD UR9, UR9, UR10, URZ ;  /* 0x0000000a090972a4 */ /* 0x000fc8000f8e02ff */
[----:B------:R-:W-:Y:S01]  /*1720*/  UIMAD UR9, UR4, UR11, UR9 ;  /* 0x0000000b040972a4 */ /* 0x000fe2000f8e0209 */
[----:B------:R-:W0:Y:S01]  /*1730*/  LDCU.64 UR4, c[0x0][0x388] ;  /* 0x00007100ff0477ac */ /* 0x000e220008000a00 */
[----:B---3--:R-:W-:Y:S02]  /*1740*/  IADD3 R4, P0, PT, R0, UR12, RZ ;  /* 0x0000000c00047c10 */ /* 0x008fe4000ff1e0ff */
[----:B------:R-:W-:Y:S01]  /*1750*/  UIADD3 UR9, UPT, UPT, UR7, UR9, URZ ;  /* 0x0000000907097290 */ /* 0x000fe2000fffe0ff */
[----:B------:R-:W-:Y:S01]  /*1760*/  SHF.L.U64.HI R0, R7, 0x4, R6 ;  /* 0x0000000407007819 */ /* 0x000fe20000010206 */
[----:B------:R-:W3:Y:S01]  /*1770*/  LDCU.64 UR10, c[0x0][0x390] ;  /* 0x00007200ff0a77ac */ /* 0x000ee20008000a00 */
[C---:B------:R-:W-:Y:S02]  /*1780*/  IADD3.X R5, PT, PT, R3.reuse, UR13, RZ, P0, !PT ;  /* 0x0000000d03057c10 */ /* 0x040fe400087fe4ff */
[----:B------:R-:W-:Y:S01]  /*1790*/  IADD3.X R3, PT, PT, R3, UR19, RZ, P1, !PT ;  /* 0x0000001303037c10 */ /* 0x000fe20008ffe4ff */
[----:B------:R-:W-:-:S02]  /*17a0*/  USHF.R.U64 UR6, UR6, 0x2, UR9 ;  /* 0x0000000206067899 */ /* 0x000fc40008001209 */
[----:B------:R-:W-:-:S12]  /*17b0*/  USHF.R.U32.HI UR9, URZ, 0x2, UR9 ;  /* 0x00000002ff097899 */ /* 0x000fd80008011609 */
.L_x_34:
[C---:B------:R-:W-:Y:S02]  /*17c0*/  IADD3 R8, P0, PT, R39.reuse, R2, RZ ;  /* 0x0000000227087210 */ /* 0x040fe40007f1e0ff */
[C---:B0-----:R-:W-:Y:S02]  /*17d0*/  IADD3 R40, P1, PT, R39.reuse, UR4, RZ ;  /* 0x0000000427287c10 */ /* 0x041fe4000ff3e0ff */
[C---:B------:R-:W-:Y:S02]  /*17e0*/  IADD3.X R9, PT, PT, R0.reuse, R3, RZ, P0, !PT ;  /* 0x0000000300097210 */ /* 0x040fe400007fe4ff */
[----:B---3--:R-:W-:Y:S02]  /*17f0*/  IADD3 R32, P0, PT, R39, UR10, RZ ;  /* 0x0000000a27207c10 */ /* 0x008fe4000ff1e0ff */
[C---:B------:R-:W-:Y:S02]  /*1800*/  IADD3.X R41, PT, PT, R0.reuse, UR5, RZ, P1, !PT ;  /* 0x0000000500297c10 */ /* 0x040fe40008ffe4ff */
[----:B------:R-:W4:Y:S01]  /*1810*/  LDG.E.128.CONSTANT R8, desc[UR14][R8.64] ;  /* 0x0000000e08087981 */ /* 0x000f22000c1e9d00 */
[----:B------:R-:W-:-:S03]  /*1820*/  IADD3.X R33, PT, PT, R0, UR11, RZ, P0, !PT ;  /* 0x0000000b00217c10 */ /* 0x000fc600087fe4ff */
[----:B------:R-:W3:Y:S04]  /*1830*/  LDG.E.128.CONSTANT R16, desc[UR14][R40.64] ;  /* 0x0000000e28107981 */ /* 0x000ee8000c1e9d00 */
[----:B------:R-:W3:Y:S01]  /*1840*/  LDG.E.128.CONSTANT R20, desc[UR14][R32.64] ;  /* 0x0000000e20147981 */ /* 0x000ee2000c1e9d00 */
[----:B------:R-:W-:-:S03]  /*1850*/  IADD3 R44, P0, PT, R39, R2, RZ ;  /* 0x00000002272c7210 */ /* 0x000fc60007f1e0ff */
[----:B------:R-:W5:Y:S01]  /*1860*/  LDG.E.128.CONSTANT R28, desc[UR14][R32.64+0x1000] ;  /* 0x0010000e201c7981 */ /* 0x000f62000c1e9d00 */
[----:B------:R-:W-:-:S05]  /*1870*/  IADD3.X R45, PT, PT, R0, R3, RZ, P0, !PT ;  /* 0x00000003002d7210 */ /* 0x000fca00007fe4ff */
[----:B-12---:R-:W2:Y:S01]  /*1880*/  LDG.E.128.CONSTANT R12, desc[UR14][R44.64+0x1000] ;  /* 0x0010000e2c0c7981 */ /* 0x006ea2000c1e9d00 */
[--C-:B----4-:R-:W-:Y:S01]  /*1890*/  FADD R24, R8, -R36.reuse ;  /* 0x8000002408187221 */ /* 0x110fe20000000000 */
[----:B------:R-:W-:-:S03]  /*18a0*/  FADD R26, R9, -R36 ;  /* 0x80000024091a7221 */ /* 0x000fc60000000000 */
[-C--:B------:R-:W-:Y:S01]  /*18b0*/  FMUL R25, R24, R37.reuse ;  /* 0x0000002518197220 */ /* 0x080fe20000400000 */
[----:B------:R-:W-:-:S03]  /*18c0*/  FMUL R26, R26, R37 ;  /* 0x000000251a1a7220 */ /* 0x000fc60000400000 */
[----:B---3--:R-:W-:Y:S01]  /*18d0*/  FFMA R16, R16, R25, R20 ;  /* 0x0000001910107223 */ /* 0x008fe20000000014 */
[----:B------:R-:W-:Y:S02]  /*18e0*/  FFMA R17, R17, R26, R21 ;  /* 0x0000001a11117223 */ /* 0x000fe40000000015 */
[----:B------:R-:W5:Y:S01]  /*18f0*/  LDG.E.128.CONSTANT R24, desc[UR14][R40.64+0x1000] ;  /* 0x0010000e28187981 */ /* 0x000f62000c1e9d00 */
[--C-:B------:R-:W-:Y:S01]  /*1900*/  FADD R10, R10, -R36.reuse ;  /* 0x800000240a0a7221 */ /* 0x100fe20000000000 */
[----:B------:R-:W-:-:S03]  /*1910*/  FADD R8, R11, -R36 ;  /* 0x800000240b087221 */ /* 0x000fc60000000000 */
[-C--:B------:R-:W-:Y:S01]  /*1920*/  FMUL R9, R10, R37.reuse ;  /* 0x000000250a097220 */ /* 0x080fe20000400000 */
[----:B--2---:R-:W-:Y:S01]  /*1930*/  FADD R12, -R36, R12 ;  /* 0x0000000c240c7221 */ /* 0x004fe20000000100 */
[----:B------:R-:W-:Y:S02]  /*1940*/  FMUL R8, R8, R37 ;  /* 0x0000002508087220 */ /* 0x000fe40000400000 */
[----:B------:R-:W-:Y:S01]  /*1950*/  FFMA R18, R18, R9, R22 ;  /* 0x0000000912127223 */ /* 0x000fe20000000016 */
[----:B------:R-:W-:Y:S01]  /*1960*/  FMUL R9, R12, R37 ;  /* 0x000000250c097220 */ /* 0x000fe20000400000 */
[----:B------:R-:W-:Y:S01]  /*1970*/  FFMA R19, R19, R8, R23 ;  /* 0x0000000813137223 */ /* 0x000fe20000000017 */
[----:B------:R-:W-:Y:S01]  /*1980*/  IADD3 R42, P0, PT, R39, R4, RZ ;  /* 0x00000004272a7210 */ /* 0x000fe20007f1e0ff */
[C---:B------:R-:W-:Y:S01]  /*1990*/  FADD R20, -R36.reuse, R13 ;  /* 0x0000000d24147221 */ /* 0x040fe20000000100 */
[----:B------:R-:W-:Y:S02]  /*19a0*/  FADD R14, -R36, R14 ;  /* 0x0000000e240e7221 */ /* 0x000fe40000000100 */
[----:B------:R-:W-:Y:S01]  /*19b0*/  IADD3.X R43, PT, PT, R0, R5, RZ, P0, !PT ;  /* 0x00000005002b7210 */ /* 0x000fe200007fe4ff */
[-C--:B------:R-:W-:Y:S01]  /*19c0*/  FMUL R20, R20, R37.reuse ;  /* 0x0000002514147220 */ /* 0x080fe20000400000 */
[----:B------:R-:W-:-:S03]  /*19d0*/  FMUL R21, R14, R37 ;  /* 0x000000250e157220 */ /* 0x000fc60000400000 */
[----:B------:R0:W-:Y:S04]  /*19e0*/  STG.E.128 desc[UR14][R42.64], R16 ;  /* 0x000000102a007986 */ /* 0x0001e8000c101d0e */
[----:B0-----:R-:W2:Y:S01]  /*19f0*/  LDG.E.128.CONSTANT R16, desc[UR14][R40.64+0x2000] ;  /* 0x0020000e28107981 */ /* 0x001ea2000c1e9d00 */
[----:B-----5:R-:W-:-:S03]  /*1a00*/  FFMA R12, R24, R9, R28 ;  /* 0x00000009180c7223 */ /* 0x020fc6000000001c */
[----:B------:R-:W3:Y:S01]  /*1a10*/  LDG.E.128.CONSTANT R8, desc[UR14][R44.64+0x2000] ;  /* 0x0020000e2c087981 */ /* 0x000ee2000c1e9d00 */
[----:B------:R-:W-:Y:S01]  /*1a20*/  FFMA R13, R25, R20, R29 ;  /* 0x00000014190d7223 */ /* 0x000fe2000000001d */
[----:B------:R-:W-:Y:S02]  /*1a30*/  FFMA R14, R26, R21, R30 ;  /* 0x000000151a0e7223 */ /* 0x000fe4000000001e */
[----:B------:R-:W2:Y:S01]  /*1a40*/  LDG.E.128.CONSTANT R20, desc[UR14][R32.64+0x2000] ;  /* 0x0020000e20147981 */ /* 0x000ea2000c1e9d00 */
[----:B------:R-:W-:-:S04]  /*1a50*/  FADD R24, -R36, R15 ;  /* 0x0000000f24187221 */ /* 0x000fc80000000100 */
[----:B------:R-:W-:-:S04]  /*1a60*/  FMUL R24, R24, R37 ;  /* 0x0000002518187220 */ /* 0x000fc80000400000 */
[----:B------:R-:W-:Y:S01]  /*1a70*/  FFMA R15, R27, R24, R31 ;  /* 0x000000181b0f7223 */ /* 0x000fe2000000001f */
[----:B------:R-:W4:Y:S04]  /*1a80*/  LDG.E.128.CONSTANT R32, desc[UR14][R32.64+0x3000] ;  /* 0x0030000e20207981 */ /* 0x000f28000c1e9d00 */
[----:B------:R-:W4:Y:S01]  /*1a90*/  LDG.E.128.CONSTANT R28, desc[UR14][R40.64+0x3000] ;  /* 0x0030000e281c7981 */ /* 0x000f22000c1e9d00 */
[----:B---3--:R-:W-:-:S04]  /*1aa0*/  FADD R8, -R36, R8 ;  /* 0x0000000824087221 */ /* 0x008fc80000000100 */
[----:B------:R-:W-:-:S04]  /*1ab0*/  FMUL R25, R8, R37 ;  /* 0x0000002508197220 */ /* 0x000fc80000400000 */
[----:B--2---:R-:W-:Y:S02]  /*1ac0*/  FFMA R16, R16, R25, R20 ;  /* 0x0000001910107223 */ /* 0x004fe40000000014 */
[----:B------:R-:W2:Y:S01]  /*1ad0*/  LDG.E.128.CONSTANT R24, desc[UR14][R44.64+0x3000] ;  /* 0x0030000e2c187981 */ /* 0x000ea2000c1e9d00 */
[----:B------:R-:W-:-:S04]  /*1ae0*/  FADD R8, -R36, R9 ;  /* 0x0000000924087221 */ /* 0x000fc80000000100 */
[----:B------:R-:W-:-:S04]  /*1af0*/  FMUL R8, R8, R37 ;  /* 0x0000002508087220 */ /* 0x000fc80000400000 */
[----:B------:R-:W-:Y:S01]  /*1b00*/  FFMA R17, R17, R8, R21 ;  /* 0x0000000811117223 */ /* 0x000fe20000000015 */
[C---:B------:R-:W-:Y:S01]  /*1b10*/  FADD R8, -R36.reuse, R11 ;  /* 0x0000000b24087221 */ /* 0x040fe20000000100 */
[----:B------:R-:W-:-:S03]  /*1b20*/  FADD R10, -R36, R10 ;  /* 0x0000000a240a7221 */ /* 0x000fc60000000100 */
[-C--:B------:R-:W-:Y:S01]  /*1b30*/  FMUL R8, R8, R37.reuse ;  /* 0x0000002508087220 */ /* 0x080fe20000400000 */
[----:B------:R-:W-:-:S03]  /*1b40*/  FMUL R9, R10, R37 ;  /* 0x000000250a097220 */ /* 0x000fc60000400000 */
[----:B------:R-:W-:Y:S01]  /*1b50*/  FFMA R19, R19, R8, R23 ;  /* 0x0000000813137223 */ /* 0x000fe20000000017 */
[----:B------:R-:W-:Y:S01]  /*1b60*/  FFMA R18, R18, R9, R22 ;  /* 0x0000000912127223 */ /* 0x000fe20000000016 */
[----:B------:R-:W-:Y:S01]  /*1b70*/  IADD3 R7, P0, PT, R7, 0x400, RZ ;  /* 0x0000040007077810 */ /* 0x000fe20007f1e0ff */
[----:B------:R0:W-:Y:S04]  /*1b80*/  STG.E.128 desc[UR14][R42.64+0x1000], R12 ;  /* 0x0010000c2a007986 */ /* 0x0001e8000c101d0e */
[----:B------:R0:W-:Y:S01]  /*1b90*/  STG.E.128 desc[UR14][R42.64+0x2000], R16 ;  /* 0x002000102a007986 */ /* 0x0001e2000c101d0e */
[----:B------:R-:W-:Y:S01]  /*1ba0*/  IMAD.X R6, RZ, RZ, R6, P0 ;  /* 0x000000ffff067224 */ /* 0x000fe200000e0606 */
[----:B------:R-:W-:-:S04]  /*1bb0*/  ISETP.GE.U32.AND P0, PT, R7, UR6, PT ;  /* 0x0000000607007c0c */ /* 0x000fc8000bf06070 */
[----:B------:R-:W-:Y:S02]  /*1bc0*/  ISETP.GE.U32.AND.EX P0, PT, R6, UR9, PT, P0 ;  /* 0x0000000906007c0c */ /* 0x000fe4000bf06100 */
[----:B------:R-:W-:-:S04]  /*1bd0*/  IADD3 R39, P1, PT, R39, 0x4000, RZ ;  /* 0x0000400027277810 */ /* 0x000fc80007f3e0ff */
[----:B------:R-:W-:Y:S01]  /*1be0*/  IADD3.X R0, PT, PT, RZ, R0, RZ, P1, !PT ;  /* 0x00000000ff007210 */ /* 0x000fe20000ffe4ff */
[C---:B--2---:R-:W-:Y:S01]  /*1bf0*/  FADD R24, -R36.reuse, R24 ;  /* 0x0000001824187221 */ /* 0x044fe20000000100 */
[C---:B------:R-:W-:Y:S01]  /*1c00*/  FADD R8, -R36.reuse, R25 ;  /* 0x0000001924087221 */ /* 0x040fe20000000100 */
[C---:B------:R-:W-:Y:S01]  /*1c10*/  FADD R26, -R36.reuse, R26 ;  /* 0x0000001a241a7221 */ /* 0x040fe20000000100 */
[----:B------:R-:W-:Y:S01]  /*1c20*/  FADD R10, -R36, R27 ;  /* 0x0000001b240a7221 */ /* 0x000fe20000000100 */
[-C--:B------:R-:W-:Y:S01]  /*1c30*/  FMUL R9, R24, R37.reuse ;  /* 0x0000002518097220 */ /* 0x080fe20000400000 */
[-C--:B------:R-:W-:Y:S01]  /*1c40*/  FMUL R8, R8, R37.reuse ;  /* 0x0000002508087220 */ /* 0x080fe20000400000 */
[-C--:B------:R-:W-:Y:S01]  /*1c50*/  FMUL R11, R26, R37.reuse ;  /* 0x000000251a0b7220 */ /* 0x080fe20000400000 */
[----:B------:R-:W-:Y:S01]  /*1c60*/  FMUL R10, R10, R37 ;  /* 0x000000250a0a7220 */ /* 0x000fe20000400000 */
[----:B----4-:R-:W-:Y:S01]  /*1c70*/  FFMA R28, R28, R9, R32 ;  /* 0x000000091c1c7223 */ /* 0x010fe20000000020 */
[----:B------:R-:W-:Y:S01]  /*1c80*/  FFMA R29, R29, R8, R33 ;  /* 0x000000081d1d7223 */ /* 0x000fe20000000021 */
[----:B------:R-:W-:Y:S01]  /*1c90*/  FFMA R30, R30, R11, R34 ;  /* 0x0000000b1e1e7223 */ /* 0x000fe20000000022 */
[----:B------:R-:W-:-:S05]  /*1ca0*/  FFMA R31, R31, R10, R35 ;  /* 0x0000000a1f1f7223 */ /* 0x000fca0000000023 */
[----:B------:R0:W-:Y:S01]  /*1cb0*/  STG.E.128 desc[UR14][R42.64+0x3000], R28 ;  /* 0x0030001c2a007986 */ /* 0x0001e2000c101d0e */
[----:B------:R-:W-:Y:S05]  /*1cc0*/  @!P0 BRA `(.L_x_34) ;  /* 0xfffffff800bc8947 */ /* 0x000fea000383ffff */
[----:B------:R-:W-:Y:S05]  /*1cd0*/  EXIT ;  /* 0x000000000000794d */ /* 0x000fea0003800000 */
        .weak           $__internal_1_$__cuda_sm20_rcp_rn_f32_slowpath
        .type           $__internal_1_$__cuda_sm20_rcp_rn_f32_slowpath,@function
        .size           $__internal_1_$__cuda_sm20_rcp_rn_f32_slowpath,(.L_x_182 - $__internal_1_$__cuda_sm20_rcp_rn_f32_slowpath)
$__internal_1_$__cuda_sm20_rcp_rn_f32_slowpath:
[----:B------:R-:W-:-:S04]  /*1ce0*/  SHF.L.U32 R0, R22, 0x1, RZ ;  /* 0x0000000116007819 */ /* 0x000fc800000006ff */
[----:B------:R-:W-:Y:S02]  /*1cf0*/  SHF.R.U32.HI R8, RZ, 0x18, R0 ;  /* 0x00000018ff087819 */ /* 0x000fe40000011600 */
[----:B------:R-:W-:Y:S02]  /*1d00*/  MOV R0, R22 ;  /* 0x0000001600007202 */ /* 0x000fe40000000f00 */
[----:B------:R-:W-:-:S13]  /*1d10*/  ISETP.NE.U32.AND P0, PT, R8, RZ, PT ;  /* 0x000000ff0800720c */ /* 0x000fda0003f05070 */
[----:B------:R-:W-:Y:S05]  /*1d20*/  @P0 BRA `(.L_x_35) ;  /* 0x00000000002c0947 */ /* 0x000fea0003800000 */
[----:B------:R-:W-:-:S04]  /*1d30*/  SHF.L.U32 R8, R0, 0x1, RZ ;  /* 0x0000000100087819 */ /* 0x000fc800000006ff */
[----:B------:R-:W-:-:S13]  /*1d40*/  ISETP.NE.AND P0, PT, R8, RZ, PT ;  /* 0x000000ff0800720c */ /* 0x000fda0003f05270 */
[----:B------:R2:W3:Y:S01]  /*1d50*/  @!P0 MUFU.RCP R8, R0 ;  /* 0x0000000000088308 */ /* 0x0004e20000001000 */
[----:B------:R-:W-:Y:S05]  /*1d60*/  @!P0 BRA `(.L_x_36) ;  /* 0x0000000000a48947 */ /* 0x000fea0003800000 */
[----:B------:R-:W-:-:S04]  /*1d70*/  FFMA R9, R0, 1.84467440737095516160e+19, RZ ;  /* 0x5f80000000097823 */ /* 0x000fc800000000ff */
[----:B--2---:R-:W3:Y:S02]  /*1d80*/  MUFU.RCP R0, R9 ;  /* 0x0000000900007308 */ /* 0x004ee40000001000 */
[----:B---3--:R-:W-:-:S04]  /*1d90*/  FFMA R8, R9, R0, -1 ;  /* 0xbf80000009087423 */ /* 0x008fc80000000000 */
[----:B------:R-:W-:-:S04]  /*1da0*/  FADD.FTZ R11, -R8, -RZ ;  /* 0x800000ff080b7221 */ /* 0x000fc80000010100 */
[----:B------:R-:W-:-:S04]  /*1db0*/  FFMA R0, R0, R11, R0 ;  /* 0x0000000b00007223 */ /* 0x000fc80000000000 */
[----:B------:R-:W-:Y:S01]  /*1dc0*/  FFMA R8, R0, 1.84467440737095516160e+19, RZ ;  /* 0x5f80000000087823 */ /* 0x000fe200000000ff */
[----:B------:R-:W-:Y:S06]  /*1dd0*/  BRA `(.L_x_36) ;  /* 0x0000000000887947 */ /* 0x000fec0003800000 */
.L_x_35:
[----:B------:R-:W-:-:S05]  /*1de0*/  VIADD R9, R8, 0xffffff03 ;  /* 0xffffff0308097836 */ /* 0x000fca0000000000 */
[----:B------:R-:W-:-:S13]  /*1df0*/  ISETP.GT.U32.AND P0, PT, R9, 0x1, PT ;  /* 0x000000010900780c */ /* 0x000fda0003f04070 */
[----:B------:R-:W-:Y:S05]  /*1e00*/  @P0 BRA `(.L_x_37) ;  /* 0x0000000000780947 */ /* 0x000fea0003800000 */
[----:B------:R-:W-:Y:S01]  /*1e10*/  LOP3.LUT R10, R0, 0x7fffff, RZ, 0xc0, !PT ;  /* 0x007fffff000a7812 */ /* 0x000fe200078ec0ff */
[----:B------:R-:W-:-:S03]  /*1e20*/  HFMA2 R16, -RZ, RZ, 0, 1.78813934326171875e-07 ;  /* 0x00000003ff107431 */ /* 0x000fc600000001ff */
        /* <DEDUP_REMOVED lines=14> */
[----:B------:R-:W-:Y:S02]  /*1f10*/  LOP3.LUT P1, RZ, R11, R9, R12, 0xf8, !PT ;  /* 0x000000090bff7212 */ /* 0x000fe4000782f80c */
[C---:B------:R-:W-:Y:S02]  /*1f20*/  LOP3.LUT P0, RZ, R10.reuse, 0x1, RZ, 0xc0, !PT ;  /* 0x000000010aff7812 */ /* 0x040fe4000780c0ff */
[----:B------:R-:W-:-:S04]  /*1f30*/  LOP3.LUT P2, RZ, R10, 0x2, RZ, 0xc0, !PT ;  /* 0x000000020aff7812 */ /* 0x000fc8000784c0ff */
[----:B------:R-:W-:Y:S02]  /*1f40*/  PLOP3.LUT P0, PT, P0, P1, P2, 0xe0, 0x0 ;  /* 0x000000000000781c */ /* 0x000fe40000703c20 */
[----:B------:R-:W-:Y:S02]  /*1f50*/  LOP3.LUT P1, RZ, R0, 0x7fffff, RZ, 0xc0, !PT ;  /* 0x007fffff00ff7812 */ /* 0x000fe4000782c0ff */
[----:B------:R-:W-:-:S04]  /*1f60*/  SEL R9, RZ, 0x1, !P0 ;  /* 0x00000001ff097807 */ /* 0x000fc80004000000 */
[----:B------:R-:W-:-:S04]  /*1f70*/  IADD3 R9, PT, PT, -R9, RZ, RZ ;  /* 0x000000ff09097210 */ /* 0x000fc80007ffe1ff */
[----:B------:R-:W-:Y:S02]  /*1f80*/  ISETP.GE.AND P0, PT, R9, RZ, PT ;  /* 0x000000ff0900720c */ /* 0x000fe40003f06270 */
[----:B------:R-:W-:-:S04]  /*1f90*/  IADD3 R9, PT, PT, R8, -0xfc, RZ ;  /* 0xffffff0408097810 */ /* 0x000fc80007ffe0ff */
[----:B------:R-:W-:-:S07]  /*1fa0*/  SHF.R.U32.HI R9, RZ, R9, R12 ;  /* 0x00000009ff097219 */ /* 0x000fce000001160c */
[----:B------:R-:W-:-:S05]  /*1fb0*/  @!P0 VIADD R9, R9, 0x1 ;  /* 0x0000000109098836 */ /* 0x000fca0000000000 */
[----:B------:R-:W-:-:S04]  /*1fc0*/  @!P1 SHF.L.U32 R9, R9, 0x1, RZ ;  /* 0x0000000109099819 */ /* 0x000fc800000006ff */
[----:B------:R-:W-:Y:S01]  /*1fd0*/  LOP3.LUT R8, R9, 0x80000000, R0, 0xf8, !PT ;  /* 0x8000000009087812 */ /* 0x000fe200078ef800 */
[----:B------:R-:W-:Y:S06]  /*1fe0*/  BRA `(.L_x_36) ;  /* 0x0000000000047947 */ /* 0x000fec0003800000 */
.L_x_37:
[----:B------:R0:W1:Y:S02]  /*1ff0*/  MUFU.RCP R8, R0 ;  /* 0x0000000000087308 */ /* 0x0000640000001000 */
.L_x_36:
[----:B0123--:R-:W-:Y:S02]  /*2000*/  MOV R0, R8 ;  /* 0x0000000800007202 */ /* 0x00ffe40000000f00 */
[----:B------:R-:W-:Y:S02]  /*2010*/  MOV R8, R14 ;  /* 0x0000000e00087202 */ /* 0x000fe40000000f00 */
[----:B------:R-:W-:-:S04]  /*2020*/  MOV R9, 0x0 ;  /* 0x0000000000097802 */ /* 0x000fc80000000f00 */
[----:B------:R-:W-:Y:S05]  /*2030*/  RET.REL.NODEC R8 `(_Z31layer_norm_4d_kernel_vectorizedILi256ELi4EEvPKfS1_S1_Pfmmmmf) ;  /* 0xffffffdc08f07950 */ /* 0x000fea0003c3ffff */
.L_x_38:
        /* <DEDUP_REMOVED lines=12> */
.L_x_182:


//--------------------- .text._Z31layer_norm_4d_kernel_vectorizedILi256ELi8EEvPKfS1_S1_Pfmmmmf --------------------------
	.section	.text._Z31layer_norm_4d_kernel_vectorizedILi256ELi8EEvPKfS1_S1_Pfmmmmf,"ax",@progbits
	.align	128
        .global         _Z31layer_norm_4d_kernel_vectorizedILi256ELi8EEvPKfS1_S1_Pfmmmmf
        .type           _Z31layer_norm_4d_kernel_vectorizedILi256ELi8EEvPKfS1_S1_Pfmmmmf,@function
        .size           _Z31layer_norm_4d_kernel_vectorizedILi256ELi8EEvPKfS1_S1_Pfmmmmf,(.L_x_183 - _Z31layer_norm_4d_kernel_vectorizedILi256ELi8EEvPKfS1_S1_Pfmmmmf)
        .other          _Z31layer_norm_4d_kernel_vectorizedILi256ELi8EEvPKfS1_S1_Pfmmmmf,@"STO_CUDA_ENTRY STV_DEFAULT"
_Z31layer_norm_4d_kernel_vectorizedILi256ELi8EEvPKfS1_S1_Pfmmmmf:
.text._Z31layer_norm_4d_kernel_vectorizedILi256ELi8EEvPKfS1_S1_Pfmmmmf:
        /* <DEDUP_REMOVED lines=12> */
[----:B------:R-:W-:Y:S01]  /*00c0*/  MOV R30, RZ ;  /* 0x000000ff001e7202 */ /* 0x000fe20000000f00 */
[C---:B0-----:R-:W-:Y:S02]  /*00d0*/  IMAD R0, R12.reuse, UR9, RZ ;  /* 0x000000090c007c24 */ /* 0x041fe4000f8e02ff */
[----:B------:R-:W-:-:S04]  /*00e0*/  IMAD.WIDE.U32 R4, R12, UR8, RZ ;  /* 0x000000080c047c25 */ /* 0x000fc8000f8e00ff */
[----:B------:R-:W-:-:S05]  /*00f0*/  IMAD R3, R13, UR8, R0 ;  /* 0x000000080d037c24 */ /* 0x000fca000f8e0200 */
[----:B------:R-:W-:Y:S01]  /*0100*/  IADD3 R0, PT, PT, R5, R3, RZ ;  /* 0x0000000305007210 */ /* 0x000fe20007ffe0ff */
[----:B------:R-:W-:-:S04]  /*0110*/  IMAD.WIDE.U32 R2, R4, UR10, RZ ;  /* 0x0000000a04027c25 */ /* 0x000fc8000f8e00ff */
[----:B------:R-:W-:Y:S02]  /*0120*/  IMAD R5, R0, UR10, RZ ;  /* 0x0000000a00057c24 */ /* 0x000fe4000f8e02ff */
[----:B------:R-:W-:Y:S02]  /*0130*/  HFMA2 R0, -RZ, RZ, 0, 0 ;  /* 0x00000000ff007431 */ /* 0x000fe400000001ff */
        /* <DEDUP_REMOVED lines=9> */
[----:B------:R-:W-:Y:S02]  /*01d0*/  LOP3.LUT R8, RZ, R0, RZ, 0x33, !PT ;  /* 0x00000000ff087212 */ /* 0x000fe400078e33ff */
        /* <DEDUP_REMOVED lines=9> */
[----:B------:R-:W-:-:S02]  /*0270*/  MOV R28, R0 ;  /* 0x00000000001c7202 */ /* 0x000fc40000000f00 */
[----:B------:R-:W-:-:S05]  /*0280*/  MOV R30, RZ ;  /* 0x000000ff001e7202 */ /* 0x000fca0000000f00 */
[----:B------:R-:W-:Y:S05]  /*0290*/  @!P1 BRA `(.L_x_42) ;  /* 0x0000000000bc9947 */ /* 0x000fea0003800000 */
[----:B------:R-:W-:Y:S01]  /*02a0*/  UIMAD UR4, UR11, UR8, URZ ;  /* 0x000000080b0472a4 */ /* 0x000fe2000f8e02ff */
[----:B------:R-:W-:Y:S01]  /*02b0*/  SHF.R.U64 R16, R16, 0x8, R15 ;  /* 0x0000000810107819 */ /* 0x000fe2000000120f */
[----:B------:R-:W-:Y:S01]  /*02c0*/  UIMAD.WIDE.U32 UR6, UR10, UR8, URZ ;  /* 0x000000080a0672a5 */ /* 0x000fe2000f8e00ff */
[----:B------:R-:W-:Y:S01]  /*02d0*/  SHF.L.U32 R19, R7, 0x4, RZ ;  /* 0x0000000407137819 */ /* 0x000fe200000006ff */
[----:B------:R-:W-:Y:S01]  /*02e0*/  UIMAD UR4, UR9, UR10, UR4 ;  /* 0x0000000a090472a4 */ /* 0x000fe2000f8e0204 */
[----:B------:R-:W-:Y:S02]  /*02f0*/  IADD3 R16, PT, PT, R16, 0x1, RZ ;  /* 0x0000000110107810 */ /* 0x000fe40007ffe0ff */
[----:B------:R-:W-:Y:S01]  /*0300*/  MOV R34, RZ ;  /* 0x000000ff00227202 */ /* 0x000fe20000000f00 */
[----:B------:R-:W-:Y:S01]  /*0310*/  UIADD3 UR4, UPT, UPT, UR7, UR4, URZ ;  /* 0x0000000407047290 */ /* 0x000fe2000fffe0ff */
[----:B------:R-:W-:Y:S01]  /*0320*/  IMAD.WIDE.U32 R8, R12, UR6, RZ ;  /* 0x000000060c087c25 */ /* 0x000fe2000f8e00ff */
[----:B------:R-:W-:-:S02]  /*0330*/  LOP3.LUT R16, R16, 0x7, RZ, 0xc0, !PT ;  /* 0x0000000710107812 */ /* 0x000fc400078ec0ff */
[----:B------:R-:W-:Y:S02]  /*0340*/  MOV R31, R7 ;  /* 0x00000007001f7202 */ /* 0x000fe40000000f00 */
[----:B------:R-:W-:Y:S01]  /*0350*/  IMAD R10, R12, UR4, RZ ;  /* 0x000000040c0a7c24 */ /* 0x000fe2000f8e02ff */
[----:B------:R-:W-:-:S03]  /*0360*/  MOV R28, R0 ;  /* 0x00000000001c7202 */ /* 0x000fc60000000f00 */
        /* <DEDUP_REMOVED lines=12> */
[----:B------:R-:W-:-:S09]  /*0430*/  IADD3.X R18, PT, PT, RZ, -0x1, RZ, P1, !PT ;  /* 0xffffffffff127810 */ /* 0x000fd20000ffe4ff */
.L_x_43:
[----:B------:R-:W-:Y:S02]  /*0440*/  MOV R8, R19 ;  /* 0x0000001300087202 */ /* 0x000fe40000000f00 */
[----:B------:R-:W-:-:S06]  /*0450*/  MOV R9, R20 ;  /* 0x0000001400097202 */ /* 0x000fcc0000000f00 */
        /* <DEDUP_REMOVED lines=19> */
.L_x_42:
[----:B------:R-:W-:Y:S05]  /*0590*/  BSYNC.RECONVERGENT B1 ;  /* 0x0000000000017941 */ /* 0x000fea0003800200 */
.L_x_41:
[----:B------:R-:W-:Y:S05]  /*05a0*/  @!P0 BRA `(.L_x_40) ;  /* 0x0000000400a88947 */ /* 0x000fea0003800000 */
[----:B------:R-:W-:Y:S02]  /*05b0*/  UIMAD UR4, UR11, UR8, URZ ;  /* 0x000000080b0472a4 */ /* 0x000fe4000f8e02ff */
[----:B------:R-:W-:Y:S02]  /*05c0*/  UIMAD.WIDE.U32 UR6, UR10, UR8, URZ ;  /* 0x000000080a0672a5 */ /* 0x000fe4000f8e00ff */
[----:B------:R-:W-:Y:S01]  /*05d0*/  UIMAD UR4, UR9, UR10, UR4 ;  /* 0x0000000a090472a4 */ /* 0x000fe2000f8e0204 */
[----:B------:R-:W0:Y:S03]  /*05e0*/  LDCU.64 UR16, c[0x0][0x380] ;  /* 0x00007000ff1077ac */ /* 0x000e260008000a00 */
[----:B------:R-:W-:Y:S01]  /*05f0*/  IMAD.WIDE.U32 R8, R12, UR6, RZ ;  /* 0x000000060c087c25 */ /* 0x000fe2000f8e00ff */
[----:B------:R-:W-:-:S06]  /*0600*/  UIADD3 UR4, UPT, UPT, UR7, UR4, URZ ;  /* 0x0000000407047290 */ /* 0x000fcc000fffe0ff */
[----:B------:R-:W-:-:S04]  /*0610*/  IMAD R10, R12, UR4, RZ ;  /* 0x000000040c0a7c24 */ /* 0x000fc8000f8e02ff */
[----:B------:R-:W-:Y:S02]  /*0620*/  IMAD R13, R13, UR6, R10 ;  /* 0x000000060d0d7c24 */ /* 0x000fe4000f8e020a */
[----:B------:R-:W-:-:S03]  /*0630*/  IMAD.WIDE.U32 R10, R8, UR14, RZ ;  /* 0x0000000e080a7c25 */ /* 0x000fc6000f8e00ff */
[----:B------:R-:W-:Y:S02]  /*0640*/  IADD3 R13, PT, PT, R9, R13, RZ ;  /* 0x0000000d090d7210 */ /* 0x000fe40007ffe0ff */
[----:B------:R-:W-:-:S03]  /*0650*/  SHF.L.U32 R9, R31, 0x4, RZ ;  /* 0x000000041f097819 */ /* 0x000fc600000006ff */
[----:B------:R-:W-:Y:S01]  /*0660*/  IMAD R13, R13, UR14, RZ ;  /* 0x0000000e0d0d7c24 */ /* 0x000fe2000f8e02ff */
[----:B------:R-:W-:Y:S02]  /*0670*/  LEA R32, P0, R10, R9, 0x2 ;  /* 0x000000090a207211 */ /* 0x000fe400078010ff */
[----:B------:R-:W-:Y:S02]  /*0680*/  SHF.L.U64.HI R9, R31, 0x4, R28 ;  /* 0x000000041f097819 */ /* 0x000fe4000001021c */
[----:B0-----:R-:W-:Y:S02]  /*0690*/  IADD3 R32, P1, PT, R32, UR16, RZ ;  /* 0x0000001020207c10 */ /* 0x001fe4000ff3e0ff */
[----:B------:R-:W-:Y:S02]  /*06a0*/  IADD3 R13, PT, PT, R11, R13, RZ ;  /* 0x0000000d0b0d7210 */ /* 0x000fe40007ffe0ff */
[----:B------:R-:W-:Y:S02]  /*06b0*/  IADD3 R32, P2, PT, R32, 0x4000, RZ ;  /* 0x0000400020207810 */ /* 0x000fe40007f5e0ff */
[----:B------:R-:W-:-:S04]  /*06c0*/  LEA.HI.X R10, R10, R9, R13, 0x2, P0 ;  /* 0x000000090a0a7211 */ /* 0x000fc800000f140d */
[----:B------:R-:W-:-:S07]  /*06d0*/  IADD3.X R33, PT, PT, RZ, UR17, R10, P2, P1 ;  /* 0x00000011ff217c10 */ /* 0x000fce00097e240a */
.L_x_44:
[----:B------:R-:W2:Y:S04]  /*06e0*/  LDG.E.128.CONSTANT R20, desc[UR12][R32.64+-0x4000] ;  /* 0xffc0000c20147981 */ /* 0x000ea8000c1e9d00 */
[----:B------:R-:W3:Y:S04]  /*06f0*/  LDG.E.128.CONSTANT R24, desc[UR12][R32.64+-0x3000] ;  /* 0xffd0000c20187981 */ /* 0x000ee8000c1e9d00 */
[----:B------:R-:W4:Y:S04]  /*0700*/  LDG.E.128.CONSTANT R8, desc[UR12][R32.64+-0x2000] ;  /* 0xffe0000c20087981 */ /* 0x000f28000c1e9d00 */
[----:B------:R-:W5:Y:S01]  /*0710*/  LDG.E.128.CONSTANT R12, desc[UR12][R32.64+-0x1000] ;  /* 0xfff0000c200c7981 */ /* 0x000f62000c1e9d00 */
[----:B--2---:R-:W-:Y:S01]  /*0720*/  FMUL R17, R21, R21 ;  /* 0x0000001515117220 */ /* 0x004fe20000400000 */
[----:B------:R-:W-:-:S03]  /*0730*/  FADD R21, R20, R21 ;  /* 0x0000001514157221 */ /* 0x000fc60000000000 */
[----:B------:R-:W-:Y:S01]  /*0740*/  FFMA R17, R20, R20, R17 ;  /* 0x0000001414117223 */ /* 0x000fe20000000011 */
[----:B---3--:R-:W-:Y:S01]  /*0750*/  FMUL R19, R25, R25 ;  /* 0x0000001919137220 */ /* 0x008fe20000400000 */
[----:B------:R-:W-:Y:S01]  /*0760*/  FADD R25, R24, R25 ;  /* 0x0000001918197221 */ /* 0x000fe20000000000 */
[C---:B------:R-:W-:Y:S01]  /*0770*/  FADD R16, R22.reuse, R21 ;  /* 0x0000001516107221 */ /* 0x040fe20000000000 */
[----:B------:R-:W-:Y:S01]  /*0780*/  FFMA R22, R22, R22, R17 ;  /* 0x0000001616167223 */ /* 0x000fe20000000011 */
[----:B------:R-:W-:Y:S01]  /*0790*/  FFMA R35, R24, R24, R19 ;  /* 0x0000001818237223 */ /* 0x000fe20000000013 */
[C---:B------:R-:W-:Y:S01]  /*07a0*/  FADD R20, R26.reuse, R25 ;  /* 0x000000191a147221 */ /* 0x040fe20000000000 */
[----:B----4-:R-:W-:Y:S01]  /*07b0*/  FMUL R25, R9, R9 ;  /* 0x0000000909197220 */ /* 0x010fe20000400000 */
[C---:B------:R-:W-:Y:S01]  /*07c0*/  FADD R21, R23.reuse, R16 ;  /* 0x0000001017157221 */ /* 0x040fe20000000000 */
[----:B------:R-:W-:Y:S01]  /*07d0*/  FFMA R23, R23, R23, R22 ;  /* 0x0000001717177223 */ /* 0x000fe20000000016 */
[----:B------:R-:W2:Y:S01]  /*07e0*/  LDG.E.128.CONSTANT R16, desc[UR12][R32.64] ;  /* 0x0000000c20107981 */ /* 0x000ea2000c1e9d00 */
[----:B------:R-:W-:Y:S01]  /*07f0*/  FFMA R26, R26, R26, R35 ;  /* 0x0000001a1a1a7223 */ /* 0x000fe20000000023 */
[C---:B------:R-:W-:Y:S01]  /*0800*/  FADD R9, R8.reuse, R9 ;  /* 0x0000000908097221 */ /* 0x040fe20000000000 */
[----:B------:R-:W-:Y:S01]  /*0810*/  FFMA R35, R8, R8, R25 ;  /* 0x0000000808237223 */ /* 0x000fe20000000019 */
[----:B------:R-:W-:Y:S01]  /*0820*/  FADD R23, R23, R34 ;  /* 0x0000002217177221 */ /* 0x000fe20000000000 */
[----:B------:R-:W-:Y:S01]  /*0830*/  FADD R21, R21, R30 ;  /* 0x0000001e15157221 */ /* 0x000fe20000000000 */
[C---:B------:R-:W-:Y:S01]  /*0840*/  FADD R34, R10.reuse, R9 ;  /* 0x000000090a227221 */ /* 0x040fe20000000000 */
[----:B------:R-:W-:Y:S01]  /*0850*/  FFMA R10, R10, R10, R35 ;  /* 0x0000000a0a0a7223 */ /* 0x000fe20000000023 */
[C---:B------:R-:W-:Y:S01]  /*0860*/  FADD R20, R27.reuse, R20 ;  /* 0x000000141b147221 */ /* 0x040fe20000000000 */
[----:B------:R-:W-:-:S02]  /*0870*/  FFMA R22, R27, R27, R26 ;  /* 0x0000001b1b167223 */ /* 0x000fc4000000001a */
[----:B------:R-:W3:Y:S01]  /*0880*/  LDG.E.128.CONSTANT R24, desc[UR12][R32.64+0x1000] ;  /* 0x0010000c20187981 */ /* 0x000ee2000c1e9d00 */
[C---:B------:R-:W-:Y:S01]  /*0890*/  FADD R9, R11.reuse, R34 ;  /* 0x000000220b097221 */ /* 0x040fe20000000000 */
[----:B------:R-:W-:Y:S01]  /*08a0*/  FFMA R35, R11, R11, R10 ;  /* 0x0000000b0b237223 */ /* 0x000fe2000000000a */
[----:B------:R-:W-:Y:S01]  /*08b0*/  FADD R8, R21, R20 ;  /* 0x0000001415087221 */ /* 0x000fe20000000000 */
[----:B-----5:R-:W-:Y:S01]  /*08c0*/  FMUL R11, R13, R13 ;  /* 0x0000000d0d0b7220 */ /* 0x020fe20000400000 */
[----:B------:R-:W-:Y:S02]  /*08d0*/  FADD R30, R23, R22 ;  /* 0x00000016171e7221 */ /* 0x000fe40000000000 */
[----:B------:R-:W4:Y:S01]  /*08e0*/  LDG.E.128.CONSTANT R20, desc[UR12][R32.64+0x2000] ;  /* 0x0020000c20147981 */ /* 0x000f22000c1e9d00 */
[----:B------:R-:W-:Y:S01]  /*08f0*/  FADD R34, R8, R9 ;  /* 0x0000000908227221 */ /* 0x000fe20000000000 */
[C---:B------:R-:W-:Y:S01]  /*0900*/  FFMA R37, R12.reuse, R12, R11 ;  /* 0x0000000c0c257223 */ /* 0x040fe2000000000b */
[----:B------:R-:W-:Y:S01]  /*0910*/  FADD R13, R12, R13 ;  /* 0x0000000d0c0d7221 */ /* 0x000fe20000000000 */
[----:B------:R0:W5:Y:S01]  /*0920*/  LDG.E.128.CONSTANT R8, desc[UR12][R32.64+0x3000] ;  /* 0x0030000c20087981 */ /* 0x000162000c1e9d00 */
[----:B------:R-:W-:Y:S01]  /*0930*/  FADD R30, R30, R35 ;  /* 0x000000231e1e7221 */ /* 0x000fe20000000000 */
[----:B------:R-:W-:Y:S01]  /*0940*/  IADD3 R31, P0, PT, R31, 0x800, RZ ;  /* 0x000008001f1f7810 */ /* 0x000fe20007f1e0ff */
[C---:B------:R-:W-:Y:S01]  /*0950*/  FADD R12, R14.reuse, R13 ;  /* 0x0000000d0e0c7221 */ /* 0x040fe20000000000 */
[----:B------:R-:W-:-:S02]  /*0960*/  FFMA R14, R14, R14, R37 ;  /* 0x0000000e0e0e7223 */ /* 0x000fc40000000025 */
[----:B------:R-:W-:Y:S02]  /*0970*/  IADD3.X R28, PT, PT, RZ, R28, RZ, P0, !PT ;  /* 0x0000001cff1c7210 */ /* 0x000fe400007fe4ff */
[----:B------:R-:W-:Y:S02]  /*0980*/  ISETP.GE.U32.AND P0, PT, R31, R6, PT ;  /* 0x000000061f00720c */ /* 0x000fe40003f06070 */
[----:B0-----:R-:W-:Y:S02]  /*0990*/  IADD3 R32, P1, PT, R32, 0x8000, RZ ;  /* 0x0000800020207810 */ /* 0x001fe40007f3e0ff */
[----:B------:R-:W-:Y:S02]  /*09a0*/  ISETP.GE.U32.AND.EX P0, PT, R28, R29, PT, P0 ;  /* 0x0000001d1c00720c */ /* 0x000fe40003f06100 */
[----:B------:R-:W-:Y:S01]  /*09b0*/  IADD3.X R33, PT, PT, RZ, R33, RZ, P1, !PT ;  /* 0x00000021ff217210 */ /* 0x000fe20000ffe4ff */
[----:B--2---:R-:W-:Y:S01]  /*09c0*/  FMUL R13, R17, R17 ;  /* 0x00000011110d7220 */ /* 0x004fe20000400000 */
[----:B------:R-:W-:-:S03]  /*09d0*/  FADD R17, R16, R17 ;  /* 0x0000001110117221 */ /* 0x000fc60000000000 */
[----:B------:R-:W-:Y:S01]  /*09e0*/  FFMA R35, R16, R16, R13 ;  /* 0x0000001010237223 */ /* 0x000fe2000000000d */
[C---:B------:R-:W-:Y:S01]  /*09f0*/  FADD R13, R15.reuse, R12 ;  /* 0x0000000c0f0d7221 */ /* 0x040fe20000000000 */
[C---:B------:R-:W-:Y:S01]  /*0a00*/  FADD R12, R18.reuse, R17 ;  /* 0x00000011120c7221 */ /* 0x040fe20000000000 */
[----:B------:R-:W-:Y:S01]  /*0a10*/  FFMA R15, R15, R15, R14 ;  /* 0x0000000f0f0f7223 */ /* 0x000fe2000000000e */
[----:B------:R-:W-:Y:S01]  /*0a20*/  FFMA R18, R18, R18, R35 ;  /* 0x0000001212127223 */ /* 0x000fe20000000023 */
[----:B------:R-:W-:Y:S01]  /*0a30*/  FADD R13, R34, R13 ;  /* 0x0000000d220d7221 */ /* 0x000fe20000000000 */
[----:B------:R-:W-:Y:S01]  /*0a40*/  FADD R12, R19, R12 ;  /* 0x0000000c130c7221 */ /* 0x000fe20000000000 */
[----:B---3--:R-:W-:Y:S01]  /*0a50*/  FMUL R17, R25, R25 ;  /* 0x0000001919117220 */ /* 0x008fe20000400000 */
[----:B------:R-:W-:Y:S01]  /*0a60*/  FADD R25, R24, R25 ;  /* 0x0000001918197221 */ /* 0x000fe20000000000 */
[----:B------:R-:W-:Y:S01]  /*0a70*/  FFMA R18, R19, R19, R18 ;  /* 0x0000001313127223 */ /* 0x000fe20000000012 */
[----:B------:R-:W-:Y:S01]  /*0a80*/  FADD R15, R30, R15 ;  /* 0x0000000f1e0f7221 */ /* 0x000fe20000000000 */
[----:B------:R-:W-:Y:S01]  /*0a90*/  FFMA R17, R24, R24, R17 ;  /* 0x0000001818117223 */ /* 0x000fe20000000011 */
[----:B------:R-:W-:Y:S01]  /*0aa0*/  FADD R14, R26, R25 ;  /* 0x000000191a0e7221 */ /* 0x000fe20000000000 */
[----:B------:R-:W-:Y:S01]  /*0ab0*/  FADD R12, R13, R12 ;  /* 0x0000000c0d0c7221 */ /* 0x000fe20000000000 */
[----:B----4-:R-:W-:Y:S01]  /*0ac0*/  FMUL R19, R21, R21 ;  /* 0x0000001515137220 */ /* 0x010fe20000400000 */
[----:B------:R-:W-:Y:S01]  /*0ad0*/  FADD R21, R20, R21 ;  /* 0x0000001514157221 */ /* 0x000fe20000000000 */
[----:B------:R-:W-:Y:S01]  /*0ae0*/  FFMA R26, R26, R26, R17 ;  /* 0x0000001a1a1a7223 */ /* 0x000fe20000000011 */
[----:B------:R-:W-:Y:S01]  /*0af0*/  FADD R13, R27, R14 ;  /* 0x0000000e1b0d7221 */ /* 0x000fe20000000000 */
[----:B------:R-:W-:Y:S01]  /*0b00*/  FFMA R19, R20, R20, R19 ;  /* 0x0000001414137223 */ /* 0x000fe20000000013 */
[----:B-----5:R-:W-:Y:S01]  /*0b10*/  FMUL R17, R9, R9 ;  /* 0x0000000909117220 */ /* 0x020fe20000400000 */
[----:B------:R-:W-:Y:S01]  /*0b20*/  FADD R14, R22, R21 ;  /* 0x00000015160e7221 */ /* 0x000fe20000000000 */
[----:B------:R-:W-:Y:S01]  /*0b30*/  FADD R9, R8, R9 ;  /* 0x0000000908097221 */ /* 0x000fe20000000000 */
[----:B------:R-:W-:Y:S01]  /*0b40*/  FADD R15, R15, R18 ;  /* 0x000000120f0f7221 */ /* 0x000fe20000000000 */
[----:B------:R-:W-:Y:S01]  /*0b50*/  FFMA R26, R27, R27, R26 ;  /* 0x0000001b1b1a7223 */ /* 0x000fe2000000001a */
[----:B------:R-:W-:Y:S01]  /*0b60*/  FFMA R22, R22, R22, R19 ;  /* 0x0000001616167223 */ /* 0x000fe20000000013 */
[----:B------:R-:W-:Y:S01]  /*0b70*/  FFMA R17, R8, R8, R17 ;  /* 0x0000000808117223 */ /* 0x000fe20000000011 */
[----:B------:R-:W-:Y:S01]  /*0b80*/  FADD R12, R12, R13 ;  /* 0x0000000d0c0c7221 */ /* 0x000fe20000000000 */
[C---:B------:R-:W-:Y:S01]  /*0b90*/  FADD R8, R10.reuse, R9 ;  /* 0x000000090a087221 */ /* 0x040fe20000000000 */
[----:B------:R-:W-:Y:S01]  /*0ba0*/  FADD R13, R23, R14 ;  /* 0x0000000e170d7221 */ /* 0x000fe20000000000 */
        /* <DEDUP_REMOVED lines=10> */
.L_x_40:
[----:B------:R-:W-:Y:S05]  /*0c50*/  BSYNC.RECONVERGENT B0 ;  /* 0x0000000000007941 */ /* 0x000fea0003800200 */
.L_x_39:
        /* <DEDUP_REMOVED lines=38> */
.L_x_46:
[----:B------:R-:W-:Y:S05]  /*0ec0*/  BSYNC.RECONVERGENT B0 ;  /* 0x0000000000007941 */ /* 0x000fea0003800200 */
.L_x_45:
        /* <DEDUP_REMOVED lines=11> */
[----:B---3--:R-:W2:Y:S04]  /*0f80*/  LDS.128 R8, [UR4+0x30] ;  /* 0x00003004ff087984 */ /* 0x008ea80008000c00 */
[----:B------:R-:W3:Y:S01]  /*0f90*/  LDS.64 R22, [UR4+0x40] ;  /* 0x00004004ff167984 */ /* 0x000ee20008000a00 */
[----:B----4-:R-:W-:Y:S01]  /*0fa0*/  FADD R3, R16, R20 ;  /* 0x0000001410037221 */ /* 0x010fe20000000000 */
[----:B------:R-:W-:-:S03]  /*0fb0*/  FADD R2, R21, R17 ;  /* 0x0000001115027221 */ /* 0x000fc60000000000 */
        /* <DEDUP_REMOVED lines=13> */
[----:B---3--:R-:W-:Y:S02]  /*1090*/  FADD R17, R3, R22 ;  /* 0x0000001603117221 */ /* 0x008fe40000000000 */
[----:B------:R-:W-:-:S04]  /*10a0*/  FADD R16, R2, R23 ;  /* 0x0000001702107221 */ /* 0x000fc80000000000 */
[----:B------:R-:W-:Y:S05]  /*10b0*/  @P0 BRA `(.L_x_49) ;  /* 0x0000000000100947 */ /* 0x000fea0003800000 */
[----:B------:R-:W-:-:S07]  /*10c0*/  MOV R13, 0x10e0 ;  /* 0x000010e0000d7802 */ /* 0x000fce0000000f00 */
[----:B0-----:R-:W-:Y:S05]  /*10d0*/  CALL.REL.NOINC `($__internal_2_$__cuda_sm20_rcp_rn_f32_slowpath) ;  /* 0x0000001000dc7944 */ /* 0x001fea0003c00000 */
[----:B------:R-:W-:Y:S01]  /*10e0*/  MOV R2, R8 ;  /* 0x0000000800027202 */ /* 0x000fe20000000f00 */
[----:B------:R-:W-:Y:S06]  /*10f0*/  BRA `(.L_x_50) ;  /* 0x0000000000107947 */ /* 0x000fec0003800000 */
.L_x_49:
[----:B------:R-:W1:Y:S02]  /*1100*/  MUFU.RCP R3, R24 ;  /* 0x0000001800037308 */ /* 0x000e640000001000 */
[----:B-1----:R-:W-:-:S04]  /*1110*/  FFMA R2, R24, R3, -1 ;  /* 0xbf80000018027423 */ /* 0x002fc80000000003 */
[----:B------:R-:W-:-:S04]  /*1120*/  FADD.FTZ R2, -R2, -RZ ;  /* 0x800000ff02027221 */ /* 0x000fc80000010100 */
[----:B------:R-:W-:-:S07]  /*1130*/  FFMA R2, R3, R2, R3 ;  /* 0x0000000203027223 */ /* 0x000fce0000000003 */
.L_x_50:
[----:B------:R-:W1:Y:S01]  /*1140*/  LDCU UR4, c[0x0][0x3c0] ;  /* 0x00007800ff0477ac */ /* 0x000e620008000800 */
[----:B------:R-:W-:Y:S01]  /*1150*/  FMUL R8, R17, R2 ;  /* 0x0000000211087220 */ /* 0x000fe20000400000 */
[----:B------:R-:W2:Y:S03]  /*1160*/  S2UR UR5, SR_CgaCtaId ;  /* 0x00000000000579c3 */ /* 0x000ea60000008800 */
[----:B------:R-:W-:-:S04]  /*1170*/  FMUL R3, R8, -R8 ;  /* 0x8000000808037220 */ /* 0x000fc80000400000 */
[----:B------:R-:W-:-:S04]  /*1180*/  FFMA R3, R16, R2, R3 ;  /* 0x0000000210037223 */ /* 0x000fc80000000003 */
[----:B-1----:R-:W-:Y:S01]  /*1190*/  FADD R3, R3, UR4 ;  /* 0x0000000403037e21 */ /* 0x002fe20008000000 */
[----:B------:R-:W-:-:S04]  /*11a0*/  UMOV UR4, 0x400 ;  /* 0x0000040000047882 */ /* 0x000fc80000000000 */
[----:B------:R-:W-:Y:S01]  /*11b0*/  FSETP.GEU.AND P0, PT, |R3|, 1.175494350822287508e-38, PT ;  /* 0x008000000300780b */ /* 0x000fe20003f0e200 */
[----:B--2---:R-:W-:-:S12]  /*11c0*/  ULEA UR4, UR5, UR4, 0x18 ;  /* 0x0000000405047291 */ /* 0x004fd8000f8ec0ff */
[----:B------:R-:W-:-:S04]  /*11d0*/  @!P0 FMUL R3, R3, 16777216 ;  /* 0x4b80000003038820 */ /* 0x000fc80000400000 */
[----:B------:R-:W1:Y:S02]  /*11e0*/  MUFU.RSQ R9, R3 ;  /* 0x0000000300097308 */ /* 0x000e640000001400 */
[----:B-1----:R-:W-:-:S05]  /*11f0*/  @!P0 FMUL R9, R9, 4096 ;  /* 0x4580000009098820 */ /* 0x002fca0000400000 */
[----:B------:R4:W-:Y:S02]  /*1200*/  STS.64 [UR4+0x50], R8 ;  /* 0x00005008ff007988 */ /* 0x0009e40008000a04 */
.L_x_48:
[----:B------:R-:W-:Y:S05]  /*1210*/  BSYNC.RECONVERGENT B0 ;  /* 0x0000000000007941 */ /* 0x000fea0003800200 */
.L_x_47:
[----:B------:R-:W-:Y:S01]  /*1220*/  BAR.SYNC.DEFER_BLOCKING 0x0 ;  /* 0x0000000000007b1d */ /* 0x000fe20000010000 */
[----:B------:R-:W-:-:S04]  /*1230*/  ISETP.GT.U32.AND P0, PT, R6, R7, PT ;  /* 0x000000070600720c */ /* 0x000fc80003f04070 */
[----:B------:R-:W-:-:S13]  /*1240*/  ISETP.GT.U32.AND.EX P0, PT, R29, R0, PT, P0 ;  /* 0x000000001d00720c */ /* 0x000fda0003f04100 */
[----:B------:R-:W-:Y:S05]  /*1250*/  @!P0 EXIT ;  /* 0x000000000000894d */ /* 0x000fea0003800000 */
[----:B------:R-:W-:Y:S01]  /*1260*/  LOP3.LUT R3, RZ, R7, RZ, 0x33, !PT ;  /* 0x00000007ff037212 */ /* 0x000fe200078e33ff */
[----:B------:R-:W-:Y:S03]  /*1270*/  BSSY.RECONVERGENT B0, `(.L_x_51) ;  /* 0x0000061000007945 */ /* 0x000fe60003800200 */
[----:B------:R-:W-:-:S04]  /*1280*/  IADD3 R6, P1, PT, R3, R6, RZ ;  /* 0x0000000603067210 */ /* 0x000fc80007f3e0ff */
[----:B------:R-:W-:-:S04]  /*1290*/  LOP3.LUT R2, R6, 0x700, RZ, 0xc0, !PT ;  /* 0x0000070006027812 */ /* 0x000fc800078ec0ff */
[----:B------:R-:W-:Y:S02]  /*12a0*/  ISETP.NE.U32.AND P0, PT, R2, 0x700, PT ;  /* 0x000007000200780c */ /* 0x000fe40003f05070 */
[----:B------:R-:W-:Y:S02]  /*12b0*/  LOP3.LUT R2, RZ, R0, RZ, 0x33, !PT ;  /* 0x00000000ff027212 */ /* 0x000fe400078e33ff */
[----:B------:R-:W-:Y:S02]  /*12c0*/  ISETP.NE.AND.EX P0, PT, RZ, RZ, PT, P0 ;  /* 0x000000ffff00720c */ /* 0x000fe40003f05300 */
[----:B------:R-:W-:-:S11]  /*12d0*/  IADD3.X R29, PT, PT, R2, R29, RZ, P1, !PT ;  /* 0x0000001d021d7210 */ /* 0x000fd60000ffe4ff */
[----:B------:R-:W-:Y:S05]  /*12e0*/  @!P0 BRA `(.L_x_52) ;  /* 0x0000000400648947 */ /* 0x000fea0003800000 */
[----:B------:R-:W5:Y:S01]  /*12f0*/  LDCU.128 UR8, c[0x0][0x3b0] ;  /* 0x00007600ff0877ac */ /* 0x000f620008000c00 */
[----:B------:R-:W1:Y:S01]  /*1300*/  S2UR UR7, SR_CgaCtaId ;  /* 0x00000000000779c3 */ /* 0x000e620000008800 */
[----:B0--3--:R-:W0:Y:S01]  /*1310*/  S2R R20, SR_TID.X ;  /* 0x0000000000147919 */ /* 0x009e220000002100 */
[----:B------:R-:W-:Y:S01]  /*1320*/  SHF.R.U64 R21, R6, 0x8, R29 ;  /* 0x0000000806157819 */ /* 0x000fe2000000121d */
[----:B------:R-:W-:Y:S01]  /*1330*/  UMOV UR6, 0x400 ;  /* 0x0000040000067882 */ /* 0x000fe20000000000 */
[----:B------:R-:W-:Y:S01]  /*1340*/  SHF.L.U32 R27, R7, 0x4, RZ ;  /* 0x00000004071b7819 */ /* 0x000fe200000006ff */
[----:B------:R-:W-:Y:S01]  /*1350*/  BSSY.RECONVERGENT B1, `(.L_x_53) ;  /* 0x0000045000017945 */ /* 0x000fe20003800200 */
[----:B------:R-:W-:Y:S02]  /*1360*/  IADD3 R21, PT, PT, R21, 0x1, RZ ;  /* 0x0000000115157810 */ /* 0x000fe40007ffe0ff */
[----:B----4-:R-:W3:Y:S01]  /*1370*/  LDC.64 R8, c[0x0][0x3a8] ;  /* 0x0000ea00ff087b82 */ /* 0x010ee20000000a00 */
[----:B------:R-:W-:-:S02]  /*1380*/  SHF.L.U64.HI R0, R7, 0x4, R0 ;  /* 0x0000000407007819 */ /* 0x000fc40000010200 */
[----:B------:R-:W-:-:S04]  /*1390*/  LOP3.LUT R21, R21, 0x7, RZ, 0xc0, !PT ;  /* 0x0000000715157812 */ /* 0x000fc800078ec0ff */
[----:B------:R-:W-:Y:S01]  /*13a0*/  IADD3 R21, P3, PT, RZ, -R21, RZ ;  /* 0x80000015ff157210 */ /* 0x000fe20007f7e0ff */
[----:B-----5:R-:W-:Y:S02]  /*13b0*/  UIMAD UR11, UR11, UR8, URZ ;  /* 0x000000080b0b72a4 */ /* 0x020fe4000f8e02ff */
[----:B------:R-:W-:Y:S01]  /*13c0*/  UIMAD.WIDE.U32 UR4, UR10, UR8, URZ ;  /* 0x000000080a0472a5 */ /* 0x000fe2000f8e00ff */
[----:B------:R-:W-:Y:S01]  /*13d0*/  IADD3.X R23, PT, PT, RZ, -0x1, RZ, P3, !PT ;  /* 0xffffffffff177810 */ /* 0x000fe20001ffe4ff */
[----:B------:R-:W-:Y:S02]  /*13e0*/  UIMAD UR9, UR9, UR10, UR11 ;  /* 0x0000000a090972a4 */ /* 0x000fe4000f8e020b */
[----:B-1----:R-:W-:Y:S02]  /*13f0*/  ULEA UR6, UR7, UR6, 0x18 ;  /* 0x0000000607067291 */ /* 0x002fe4000f8ec0ff */
[----:B------:R-:W-:-:S06]  /*1400*/  UIADD3 UR9, UPT, UPT, UR5, UR9, URZ ;  /* 0x0000000905097290 */ /* 0x000fcc000fffe0ff */
[C---:B---3--:R-:W-:Y:S01]  /*1410*/  IMAD R10, R8.reuse, UR9, RZ ;  /* 0x00000009080a7c24 */ /* 0x048fe2000f8e02ff */
        /* <DEDUP_REMOVED lines=8> */
[----:B------:R-:W-:-:S04]  /*14a0*/  LEA R25, P0, R8, R27, 0x2 ;  /* 0x0000001b08197211 */ /* 0x000fc800078010ff */
[----:B------:R-:W-:Y:S02]  /*14b0*/  IADD3 R11, PT, PT, R9, R11, RZ ;  /* 0x0000000b090b7210 */ /* 0x000fe40007ffe0ff */
[----:B---3--:R-:W-:Y:S02]  /*14c0*/  IADD3 R30, P1, PT, R27, UR8, RZ ;  /* 0x000000081b1e7c10 */ /* 0x008fe4000ff3e0ff */
[----:B------:R-:W-:Y:S02]  /*14d0*/  LEA.HI.X R11, R8, R0, R11, 0x2, P0 ;  /* 0x00000000080b7211 */ /* 0x000fe400000f140b */
[----:B------:R-:W-:Y:S02]  /*14e0*/  IADD3 R32, P0, PT, R25, UR10, RZ ;  /* 0x0000000a19207c10 */ /* 0x000fe4000ff1e0ff */
[----:B----4-:R-:W-:Y:S02]  /*14f0*/  IADD3 R27, P2, PT, R27, UR6, RZ ;  /* 0x000000061b1b7c10 */ /* 0x010fe4000ff5e0ff */
[----:B------:R-:W-:-:S02]  /*1500*/  IADD3 R25, P4, PT, R25, UR4, RZ ;  /* 0x0000000419197c10 */ /* 0x000fc4000ff9e0ff */
[C---:B------:R-:W-:Y:S02]  /*1510*/  IADD3.X R31, PT, PT, R0.reuse, UR9, RZ, P1, !PT ;  /* 0x00000009001f7c10 */ /* 0x040fe40008ffe4ff */
[C---:B------:R-:W-:Y:S02]  /*1520*/  IADD3.X R33, PT, PT, R11.reuse, UR11, RZ, P0, !PT ;  /* 0x0000000b0b217c10 */ /* 0x040fe400087fe4ff */
[----:B------:R-:W-:Y:S02]  /*1530*/  IADD3.X R28, PT, PT, R0, UR7, RZ, P2, !PT ;  /* 0x00000007001c7c10 */ /* 0x000fe400097fe4ff */
[----:B0-----:R-:W-:-:S07]  /*1540*/  IADD3.X R26, PT, PT, R11, UR5, RZ, P4, !PT ;  /* 0x000000050b1a7c10 */ /* 0x001fce000a7fe4ff */
.L_x_54:
[----:B------:R-:W-:Y:S02]  /*1550*/  MOV R16, R25 ;  /* 0x0000001900107202 */ /* 0x000fe40000000f00 */
[----:B------:R-:W-:Y:S02]  /*1560*/  MOV R17, R26 ;  /* 0x0000001a00117202 */ /* 0x000fe40000000f00 */
[----:B0-----:R-:W-:Y:S02]  /*1570*/  MOV R10, R27 ;  /* 0x0000001b000a7202 */ /* 0x001fe40000000f00 */
[----:B------:R-:W-:Y:S02]  /*1580*/  MOV R11, R28 ;  /* 0x0000001c000b7202 */ /* 0x000fe40000000f00 */
[----:B------:R-:W1:Y:S01]  /*1590*/  LDG.E.128.CONSTANT R16, desc[UR12][R16.64] ;  /* 0x0000000c10107981 */ /* 0x000e62000c1e9d00 */
[----:B------:R-:W-:Y:S02]  /*15a0*/  MOV R12, R30 ;  /* 0x0000001e000c7202 */ /* 0x000fe40000000f00 */
[----:B--2---:R-:W-:Y:S01]  /*15b0*/  MOV R13, R31 ;  /* 0x0000001f000d7202 */ /* 0x004fe20000000f00 */
[----:B------:R-:W2:Y:S05]  /*15c0*/  LDG.E.128.CONSTANT R8, desc[UR12][R10.64] ;  /* 0x0000000c0a087981 */ /* 0x000eaa000c1e9d00 */
[----:B------:R-:W2:Y:S01]  /*15d0*/  LDG.E.128.CONSTANT R12, desc[UR12][R12.64] ;  /* 0x0000000c0c0c7981 */ /* 0x000ea2000c1e9d00 */
[----:B------:R-:W-:-:S02]  /*15e0*/  IADD3 R21, P0, PT, R21, 0x1, RZ ;  /* 0x0000000115157810 */ /* 0x000fc40007f1e0ff */
[----:B------:R-:W-:Y:S02]  /*15f0*/  IADD3 R30, P2, PT, R30, 0x1000, RZ ;  /* 0x000010001e1e7810 */ /* 0x000fe40007f5e0ff */
[----:B------:R-:W-:Y:S02]  /*1600*/  IADD3.X R23, PT, PT, RZ, R23, RZ, P0, !PT ;  /* 0x00000017ff177210 */ /* 0x000fe400007fe4ff */
[----:B------:R-:W-:Y:S02]  /*1610*/  ISETP.NE.U32.AND P0, PT, R21, RZ, PT ;  /* 0x000000ff1500720c */ /* 0x000fe40003f05070 */
[----:B------:R-:W-:Y:S02]  /*1620*/  IADD3 R27, P3, PT, R27, 0x1000, RZ ;  /* 0x000010001b1b7810 */ /* 0x000fe40007f7e0ff */
[----:B------:R-:W-:Y:S02]  /*1630*/  ISETP.NE.AND.EX P0, PT, R23, RZ, PT, P0 ;  /* 0x000000ff1700720c */ /* 0x000fe40003f05300 */
[----:B------:R-:W-:-:S02]  /*1640*/  IADD3 R25, P4, PT, R25, 0x1000, RZ ;  /* 0x0000100019197810 */ /* 0x000fc40007f9e0ff */
[----:B------:R-:W-:Y:S02]  /*1650*/  IADD3.X R31, PT, PT, RZ, R31, RZ, P2, !PT ;  /* 0x0000001fff1f7210 */ /* 0x000fe400017fe4ff */
        /* <DEDUP_REMOVED lines=13> */
[----:B------:R-:W-:Y:S01]  /*1730*/  FFMA R11, R11, R24, R15 ;  /* 0x000000180b0b7223 */ /* 0x000fe2000000000f */
[----:B------:R-:W-:-:S02]  /*1740*/  MOV R12, R32 ;  /* 0x00000020000c7202 */ /* 0x000fc40000000f00 */
[----:B------:R-:W-:Y:S02]  /*1750*/  MOV R13, R33 ;  /* 0x00000021000d7202 */ /* 0x000fe40000000f00 */
[----:B------:R-:W-:-:S03]  /*1760*/  IADD3 R32, P1, PT, R32, 0x1000, RZ ;  /* 0x0000100020207810 */ /* 0x000fc60007f3e0ff */
[----:B------:R0:W-:Y:S01]  /*1770*/  STG.E.128 desc[UR12][R12.64], R8 ;  /* 0x000000080c007986 */ /* 0x0001e2000c101d0c */
[----:B------:R-:W-:Y:S01]  /*1780*/  IADD3.X R33, PT, PT, RZ, R33, RZ, P1, !PT ;  /* 0x00000021ff217210 */ /* 0x000fe20000ffe4ff */
[----:B------:R-:W-:Y:S08]  /*1790*/  @P0 BRA `(.L_x_54) ;  /* 0xfffffffc006c0947 */ /* 0x000ff0000383ffff */
[----:B------:R-:W-:Y:S05]  /*17a0*/  BSYNC.RECONVERGENT B1 ;  /* 0x0000000000017941 */ /* 0x000fea0003800200 */
.L_x_53:
[----:B------:R-:W1:Y:S08]  /*17b0*/  LDC R2, c[0x0][0x3b0] ;  /* 0x0000ec00ff027b82 */ /* 0x000e700000000800 */
[----:B------:R-:W1:Y:S08]  /*17c0*/  LDC R3, c[0x0][0x3a8] ;  /* 0x0000ea00ff037b82 */ /* 0x000e700000000800 */
[----:B------:R-:W2:Y:S01]  /*17d0*/  LDC R0, c[0x0][0x3b8] ;  /* 0x0000ee00ff007b82 */ /* 0x000ea20000000800 */
[----:B-1----:R-:W-:-:S04]  /*17e0*/  IMAD R3, R2, R3, RZ ;  /* 0x0000000302037224 */ /* 0x002fc800078e02ff */
[----:B--2---:R-:W-:Y:S01]  /*17f0*/  IMAD R3, R3, R0, RZ ;  /* 0x0000000003037224 */ /* 0x004fe200078e02ff */
[----:B------:R-:W-:-:S04]  /*1800*/  LOP3.LUT R0, RZ, R20, RZ, 0x33, !PT ;  /* 0x00000014ff007212 */ /* 0x000fc800078e33ff */
[----:B------:R-:W-:-:S04]  /*1810*/  SHF.R.U64 R3, R3, 0x2, R5 ;  /* 0x0000000203037819 */ /* 0x000fc80000001205 */
[----:B------:R-:W-:-:S04]  /*1820*/  IADD3 R0, PT, PT, R0, R3, RZ ;  /* 0x0000000300007210 */ /* 0x000fc80007ffe0ff */
[----:B------:R-:W-:-:S04]  /*1830*/  LOP3.LUT R0, R0, 0x700, RZ, 0xc0, !PT ;  /* 0x0000070000007812 */ /* 0x000fc800078ec0ff */
[----:B------:R-:W-:-:S04]  /*1840*/  IADD3 R0, PT, PT, R0, 0x100, RZ ;  /* 0x0000010000007810 */ /* 0x000fc80007ffe0ff */
[----:B------:R-:W-:-:S04]  /*1850*/  LOP3.LUT R7, R0, 0x700, RZ, 0xc0, !PT ;  /* 0x0000070000077812 */ /* 0x000fc800078ec0ff */
[----:B------:R-:W-:-:S04]  /*1860*/  IADD3 R7, P0, PT, R20, R7, RZ ;  /* 0x0000000714077210 */ /* 0x000fc80007f1e0ff */
[----:B------:R-:W-:-:S09]  /*1870*/  IADD3.X R0, PT, PT, RZ, RZ, RZ, P0, !PT ;  /* 0x000000ffff007210 */ /* 0x000fd200007fe4ff */
.L_x_52:
[----:B------:R-:W-:Y:S05]  /*1880*/  BSYNC.RECONVERGENT B0 ;  /* 0x0000000000007941 */ /* 0x000fea0003800200 */
.L_x_51:
[----:B------:R-:W-:-:S04]  /*1890*/  ISETP.GE.U32.AND P0, PT, R6, 0x700, PT ;  /* 0x000007000600780c */ /* 0x000fc80003f06070 */
[----:B------:R-:W-:-:S13]  /*18a0*/  ISETP.GE.U32.AND.EX P0, PT, R29, RZ, PT, P0 ;  /* 0x000000ff1d00720c */ /* 0x000fda0003f06100 */
[----:B------:R-:W-:Y:S05]  /*18b0*/  @!P0 EXIT ;  /* 0x000000000000894d */ /* 0x000fea0003800000 */
[----:B------:R-:W5:Y:S01]  /*18c0*/  LDCU UR5, c[0x0][0x3b0] ;  /* 0x00007600ff0577ac */ /* 0x000f620008000800 */
[----:B0--34-:R-:W0:Y:S01]  /*18d0*/  LDC.64 R8, c[0x0][0x398] ;  /* 0x0000e600ff087b82 */ /* 0x019e220000000a00 */
[----:B------:R-:W-:Y:S01]  /*18e0*/  IMAD R6, R5, UR14, RZ ;  /* 0x0000000e05067c24 */ /* 0x000fe2000f8e02ff */
[----:B------:R-:W-:Y:S01]  /*18f0*/  BSSY.RECONVERGENT B0, `(.L_x_55) ;  /* 0x00000b4000007945 */ /* 0x000fe20003800200 */
[----:B------:R-:W5:Y:S01]  /*1900*/  LDCU UR6, c[0x0][0x3a8] ;  /* 0x00007500ff0677ac */ /* 0x000f620008000800 */
[----:B------:R-:W-:Y:S01]  /*1910*/  SHF.L.U32 R38, R7, 0x4, RZ ;  /* 0x0000000407267819 */ /* 0x000fe200000006ff */
[----:B------:R-:W3:Y:S03]  /*1920*/  LDCU UR4, c[0x0][0x3b8] ;  /* 0x00007700ff0477ac */ /* 0x000ee60008000800 */
[----:B------:R-:W4:Y:S01]  /*1930*/  LDC.64 R10, c[0x0][0x380] ;  /* 0x0000e000ff0a7b82 */ /* 0x000f220000000a00 */
[----:B------:R-:W0:Y:S01]  /*1940*/  LDCU.64 UR18, c[0x0][0x3a8] ;  /* 0x00007500ff1277ac */ /* 0x000e220008000a00 */
[----:B------:R-:W0:Y:S01]  /*1950*/  LDCU.64 UR16, c[0x0][0x388] ;  /* 0x00007100ff1077ac */ /* 0x000e220008000a00 */
[----:B------:R-:W0:Y:S01]  /*1960*/  LDCU.128 UR8, c[0x0][0x3b0] ;  /* 0x00007600ff0877ac */ /* 0x000e220008000c00 */
[----:B-----5:R-:W-:-:S04]  /*1970*/  UIMAD UR5, UR5, UR6, URZ ;  /* 0x00000006050572a4 */ /* 0x020fc8000f8e02ff */
[----:B---3--:R-:W-:-:S04]  /*1980*/  UIMAD UR4, UR5, UR4, URZ ;  /* 0x00000004050472a4 */ /* 0x008fc8000f8e02ff */
[----:B------:R-:W-:Y:S01]  /*1990*/  UIMAD.WIDE.U32 UR4, UR4, UR14, URZ ;  /* 0x0000000e040472a5 */ /* 0x000fe2000f8e00ff */
[----:B------:R-:W3:Y:S03]  /*19a0*/  LDCU.64 UR14, c[0x0][0x390] ;  /* 0x00007200ff0e77ac */ /* 0x000ee60008000a00 */
[----:B------:R-:W-:Y:S02]  /*19b0*/  USHF.L.U32 UR6, UR4, 0x2, URZ ;  /* 0x0000000204067899 */ /* 0x000fe400080006ff */
[----:B------:R-:W-:Y:S02]  /*19c0*/  IADD3 R6, PT, PT, R6, UR5, RZ ;  /* 0x0000000506067c10 */ /* 0x000fe4000fffe0ff */
[----:B------:R-:W-:Y:S02]  /*19d0*/  MOV R3, UR4 ;  /* 0x0000000400037c02 */ /* 0x000fe40008000f00 */
[----:B0-----:R-:W-:-:S02]  /*19e0*/  IADD3 R2, P0, PT, R8, UR6, RZ ;  /* 0x0000000608027c10 */ /* 0x001fc4000ff1e0ff */
[----:B------:R-:W-:Y:S02]  /*19f0*/  SHF.L.U64.HI R6, R3, 0x2, R6 ;  /* 0x0000000203067819 */ /* 0x000fe40000010206 */
[----:B----4-:R-:W-:Y:S02]  /*1a00*/  IADD3 R3, P1, PT, R10, UR6, RZ ;  /* 0x000000060a037c10 */ /* 0x010fe4000ff3e0ff */
[C---:B------:R-:W-:Y:S02]  /*1a10*/  IADD3.X R4, PT, PT, R6.reuse, R9, RZ, P0, !PT ;  /* 0x0000000906047210 */ /* 0x040fe400007fe4ff */
[----:B------:R-:W-:Y:S02]  /*1a20*/  IADD3.X R5, PT, PT, R6, R11, RZ, P1, !PT ;  /* 0x0000000b06057210 */ /* 0x000fe40000ffe4ff */
[----:B---3--:R-:W-:-:S07]  /*1a30*/  SHF.L.U64.HI R6, R7, 0x4, R0 ;  /* 0x0000000407067819 */ /* 0x008fce0000010200 */
.L_x_56:
[C---:B------:R-:W-:Y:S02]  /*1a40*/  IADD3 R34, P0, PT, R38.reuse, R3, RZ ;  /* 0x0000000326227210 */ /* 0x040fe40007f1e0ff */
[----:B------:R-:W-:Y:S02]  /*1a50*/  IADD3 R40, P1, PT, R38, UR16, RZ ;  /* 0x0000001026287c10 */ /* 0x000fe4000ff3e0ff */
[----:B------:R-:W-:Y:S02]  /*1a60*/  IADD3.X R35, PT, PT, R6, R5, RZ, P0, !PT ;  /* 0x0000000506237210 */ /* 0x000fe400007fe4ff */
[----:B------:R-:W-:Y:S02]  /*1a70*/  IADD3 R32, P0, PT, R38, UR14, RZ ;  /* 0x0000000e26207c10 */ /* 0x000fe4000ff1e0ff */
[C---:B------:R-:W-:Y:S01]  /*1a80*/  IADD3.X R41, PT, PT, R6.reuse, UR17, RZ, P1, !PT ;  /* 0x0000001106297c10 */ /* 0x040fe20008ffe4ff */
[----:B------:R-:W3:Y:S01]  /*1a90*/  LDG.E.128.CONSTANT R8, desc[UR12][R34.64] ;  /* 0x0000000c22087981 */ /* 0x000ee2000c1e9d00 */
[----:B------:R-:W-:-:S03]  /*1aa0*/  IADD3.X R33, PT, PT, R6, UR15, RZ, P0, !PT ;  /* 0x0000000f06217c10 */ /* 0x000fc600087fe4ff */
[----:B0-----:R-:W4:Y:S04]  /*1ab0*/  LDG.E.128.CONSTANT R16, desc[UR12][R40.64] ;  /* 0x0000000c28107981 */ /* 0x001f28000c1e9d00 */
[----:B------:R-:W4:Y:S01]  /*1ac0*/  LDG.E.128.CONSTANT R20, desc[UR12][R32.64] ;  /* 0x0000000c20147981 */ /* 0x000f22000c1e9d00 */
[----:B------:R-:W0:Y:S01]  /*1ad0*/  S2UR UR5, SR_CgaCtaId ;  /* 0x00000000000579c3 */ /* 0x000e220000008800 */
[----:B------:R-:W-:Y:S02]  /*1ae0*/  UMOV UR4, 0x400 ;  /* 0x0000040000047882 */ /* 0x000fe40000000000 */
[----:B-12---:R-:W2:Y:S04]  /*1af0*/  LDG.E.128.CONSTANT R12, desc[UR12][R34.64+0x1000] ;  /* 0x0010000c220c7981 */ /* 0x006ea8000c1e9d00 */
[----:B------:R-:W5:Y:S01]  /*1b00*/  LDG.E.128.CONSTANT R28, desc[UR12][R32.64+0x1000] ;  /* 0x0010000c201c7981 */ /* 0x000f62000c1e9d00 */
[----:B0-----:R-:W-:-:S09]  /*1b10*/  ULEA UR4, UR5, UR4, 0x18 ;  /* 0x0000000405047291 */ /* 0x001fd2000f8ec0ff */
[----:B------:R-:W3:Y:S02]  /*1b20*/  LDS.64 R36, [UR4+0x50] ;  /* 0x00005004ff247984 */ /* 0x000ee40008000a00 */
[----:B---3--:R-:W-:-:S04]  /*1b30*/  FADD R8, R8, -R36 ;  /* 0x8000002408087221 */ /* 0x008fc80000000000 */
[----:B------:R-:W-:-:S04]  /*1b40*/  FMUL R25, R8, R37 ;  /* 0x0000002508197220 */ /* 0x000fc80000400000 */
[----:B----4-:R-:W-:Y:S02]  /*1b50*/  FFMA R16, R16, R25, R20 ;  /* 0x0000001910107223 */ /* 0x010fe40000000014 */
[----:B------:R-:W5:Y:S01]  /*1b60*/  LDG.E.128.CONSTANT R24, desc[UR12][R40.64+0x1000] ;  /* 0x0010000c28187981 */ /* 0x000f62000c1e9d00 */
[--C-:B------:R-:W-:Y:S01]  /*1b70*/  FADD R8, R9, -R36.reuse ;  /* 0x8000002409087221 */ /* 0x100fe20000000000 */
[----:B------:R-:W-:Y:S01]  /*1b80*/  FADD R10, R10, -R36 ;  /* 0x800000240a0a7221 */ /* 0x000fe20000000000 */
[----:B------:R-:W-:Y:S02]  /*1b90*/  IADD3 R42, P0, PT, R38, R2, RZ ;  /* 0x00000002262a7210 */ /* 0x000fe40007f1e0ff */
[-C--:B------:R-:W-:Y:S01]  /*1ba0*/  FMUL R8, R8, R37.reuse ;  /* 0x0000002508087220 */ /* 0x080fe20000400000 */
[----:B------:R-:W-:Y:S01]  /*1bb0*/  FMUL R9, R10, R37 ;  /* 0x000000250a097220 */ /* 0x000fe20000400000 */
[----:B------:R-:W-:Y:S01]  /*1bc0*/  IADD3.X R43, PT, PT, R6, R4, RZ, P0, !PT ;  /* 0x00000004062b7210 */ /* 0x000fe200007fe4ff */
[----:B--2---:R-:W-:Y:S01]  /*1bd0*/  FADD R12, -R36, R12 ;  /* 0x0000000c240c7221 */ /* 0x004fe20000000100 */
[----:B------:R-:W-:Y:S01]  /*1be0*/  FFMA R17, R17, R8, R21 ;  /* 0x0000000811117223 */ /* 0x000fe20000000015 */
[----:B------:R-:W-:Y:S01]  /*1bf0*/  FADD R8, R11, -R36 ;  /* 0x800000240b087221 */ /* 0x000fe20000000000 */
[----:B------:R-:W-:Y:S01]  /*1c00*/  IADD3 R44, P0, PT, R38, R3, RZ ;  /* 0x00000003262c7210 */ /* 0x000fe20007f1e0ff */
[----:B------:R-:W-:Y:S01]  /*1c10*/  FFMA R18, R18, R9, R22 ;  /* 0x0000000912127223 */ /* 0x000fe20000000016 */
[-C--:B------:R-:W-:Y:S01]  /*1c20*/  FMUL R9, R12, R37.reuse ;  /* 0x000000250c097220 */ /* 0x080fe20000400000 */
[----:B------:R-:W-:Y:S01]  /*1c30*/  FMUL R8, R8, R37 ;  /* 0x0000002508087220 */ /* 0x000fe20000400000 */
[----:B------:R-:W-:-:S03]  /*1c40*/  IADD3.X R45, PT, PT, R6, R5, RZ, P0, !PT ;  /* 0x00000005062d7210 */ /* 0x000fc600007fe4ff */
[----:B------:R-:W-:Y:S02]  /*1c50*/  FFMA R19, R19, R8, R23 ;  /* 0x0000000813137223 */ /* 0x000fe40000000017 */
[----:B------:R-:W2:Y:S04]  /*1c60*/  LDG.E.128.CONSTANT R20, desc[UR12][R32.64+0x2000] ;  /* 0x0020000c20147981 */ /* 0x000ea8000c1e9d00 */
[----:B------:R0:W-:Y:S04]  /*1c70*/  STG.E.128 desc[UR12][R42.64], R16 ;  /* 0x000000102a007986 */ /* 0x0001e8000c101d0c */
[----:B0-----:R-:W2:Y:S01]  /*1c80*/  LDG.E.128.CONSTANT R16, desc[UR12][R40.64+0x2000] ;  /* 0x0020000c28107981 */ /* 0x001ea2000c1e9d00 */
[----:B-----5:R-:W-:-:S03]  /*1c90*/  FFMA R24, R24, R9, R28 ;  /* 0x0000000918187223 */ /* 0x020fc6000000001c */
[----:B------:R-:W3:Y:S01]  /*1ca0*/  LDG.E.128.CONSTANT R8, desc[UR12][R44.64+0x2000] ;  /* 0x0020000c2c087981 */ /* 0x000ee2000c1e9d00 */
[C---:B------:R-:W-:Y:S01]  /*1cb0*/  FADD R12, -R36.reuse, R13 ;  /* 0x0000000d240c7221 */ /* 0x040fe20000000100 */
[----:B------:R-:W-:-:S03]  /*1cc0*/  FADD R14, -R36, R14 ;  /* 0x0000000e240e7221 */ /* 0x000fc60000000100 */
[-C--:B------:R-:W-:Y:S01]  /*1cd0*/  FMUL R12, R12, R37.reuse ;  /* 0x000000250c0c7220 */ /* 0x080fe20000400000 */
[----:B------:R-:W-:-:S03]  /*1ce0*/  FMUL R13, R14, R37 ;  /* 0x000000250e0d7220 */ /* 0x000fc60000400000 */
[----:B------:R-:W-:Y:S01]  /*1cf0*/  FFMA R25, R25, R12, R29 ;  /* 0x0000000c19197223 */ /* 0x000fe2000000001d */
[----:B------:R-:W-:Y:S01]  /*1d00*/  FADD R12, -R36, R15 ;  /* 0x0000000f240c7221 */ /* 0x000fe20000000100 */
[----:B------:R-:W-:-:S03]  /*1d10*/  FFMA R26, R26, R13, R30 ;  /* 0x0000000d1a1a7223 */ /* 0x000fc6000000001e */
[----:B------:R-:W-:-:S04]  /*1d20*/  FMUL R12, R12, R37 ;  /* 0x000000250c0c7220 */ /* 0x000fc80000400000 */
[----:B------:R-:W-:Y:S02]  /*1d30*/  FFMA R27, R27, R12, R31 ;  /* 0x0000000c1b1b7223 */ /* 0x000fe4000000001f */
[----:B------:R-:W4:Y:S04]  /*1d40*/  LDG.E.128.CONSTANT R28, desc[UR12][R32.64+0x3000] ;  /* 0x0030000c201c7981 */ /* 0x000f28000c1e9d00 */
[----:B------:R0:W-:Y:S04]  /*1d50*/  STG.E.128 desc[UR12][R42.64+0x1000], R24 ;  /* 0x001000182a007986 */ /* 0x0001e8000c101d0c */
[----:B0-----:R-:W4:Y:S01]  /*1d60*/  LDG.E.128.CONSTANT R24, desc[UR12][R40.64+0x3000] ;  /* 0x0030000c28187981 */ /* 0x001f22000c1e9d00 */
[----:B---3--:R-:W-:-:S04]  /*1d70*/  FADD R8, -R36, R8 ;  /* 0x0000000824087221 */ /* 0x008fc80000000100 */
[----:B------:R-:W-:-:S04]  /*1d80*/  FMUL R13, R8, R37 ;  /* 0x00000025080d7220 */ /* 0x000fc80000400000 */
[----:B--2---:R-:W-:Y:S02]  /*1d90*/  FFMA R16, R16, R13, R20 ;  /* 0x0000000d10107223 */ /* 0x004fe40000000014 */
[----:B------:R-:W2:Y:S01]  /*1da0*/  LDG.E.128.CONSTANT R12, desc[UR12][R44.64+0x3000] ;  /* 0x0030000c2c0c7981 */ /* 0x000ea2000c1e9d00 */
        /* <DEDUP_REMOVED lines=9> */
[----:B------:R-:W3:Y:S04]  /*1e40*/  LDG.E.128.CONSTANT R20, desc[UR12][R32.64+0x4000] ;  /* 0x0040000c20147981 */ /* 0x000ee8000c1e9d00 */
[----:B------:R0:W-:Y:S04]  /*1e50*/  STG.E.128 desc[UR12][R42.64+0x2000], R16 ;  /* 0x002000102a007986 */ /* 0x0001e8000c101d0c */
[----:B0-----:R-:W3:Y:S01]  /*1e60*/  LDG.E.128.CONSTANT R16, desc[UR12][R40.64+0x4000] ;  /* 0x0040000c28107981 */ /* 0x001ee2000c1e9d00 */
[----:B--2---:R-:W-:-:S04]  /*1e70*/  FADD R12, -R36, R12 ;  /* 0x0000000c240c7221 */ /* 0x004fc80000000100 */
[----:B------:R-:W-:-:S04]  /*1e80*/  FMUL R9, R12, R37 ;  /* 0x000000250c097220 */ /* 0x000fc80000400000 */
[----:B----4-:R-:W-:Y:S02]  /*1e90*/  FFMA R24, R24, R9, R28 ;  /* 0x0000000918187223 */ /* 0x010fe4000000001c */
        /* <DEDUP_REMOVED lines=13> */
[----:B--2---:R-:W-:-:S04]  /*1f70*/  FADD R8, -R36, R8 ;  /* 0x0000000824087221 */ /* 0x004fc80000000100 */
[----:B------:R-:W-:-:S04]  /*1f80*/  FMUL R13, R8, R37 ;  /* 0x00000025080d7220 */ /* 0x000fc80000400000 */
[----:B---3--:R-:W-:Y:S02]  /*1f90*/  FFMA R16, R16, R13, R20 ;  /* 0x0000000d10107223 */ /* 0x008fe40000000014 */
        /* <DEDUP_REMOVED lines=9> */
[----:B------:R-:W-:-:S05]  /*2030*/  FFMA R19, R19, R8, R23 ;  /* 0x0000000813137223 */ /* 0x000fca0000000017 */
[----:B------:R0:W-:Y:S04]  /*2040*/  STG.E.128 desc[UR12][R42.64+0x4000], R16 ;  /* 0x004000102a007986 */ /* 0x0001e8000c101d0c */
[----:B0-----:R-:W3:Y:S01]  /*2050*/  LDG.E.128.CONSTANT R16, desc[UR12][R40.64+0x6000] ;  /* 0x0060000c28107981 */ /* 0x001ee2000c1e9d00 */
[----:B--2---:R-:W-:-:S04]  /*2060*/  FADD R12, -R36, R12 ;  /* 0x0000000c240c7221 */ /* 0x004fc80000000100 */
[----:B------:R-:W-:Y:S01]  /*2070*/  FMUL R9, R12, R37 ;  /* 0x000000250c097220 */ /* 0x000fe20000400000 */
[C---:B------:R-:W-:Y:S01]  /*2080*/  FADD R20, -R36.reuse, R13 ;  /* 0x0000000d24147221 */ /* 0x040fe20000000100 */
[----:B------:R-:W-:Y:S02]  /*2090*/  FADD R14, -R36, R14 ;  /* 0x0000000e240e7221 */ /* 0x000fe40000000100 */
[----:B----4-:R-:W-:Y:S02]  /*20a0*/  FFMA R12, R24, R9, R28 ;  /* 0x00000009180c7223 */ /* 0x010fe4000000001c */
[----:B------:R-:W2:Y:S01]  /*20b0*/  LDG.E.128.CONSTANT R8, desc[UR12][R44.64+0x6000] ;  /* 0x0060000c2c087981 */ /* 0x000ea2000c1e9d00 */
[-C--:B------:R-:W-:Y:S01]  /*20c0*/  FMUL R20, R20, R37.reuse ;  /* 0x0000002514147220 */ /* 0x080fe20000400000 */
[----:B------:R-:W-:-:S03]  /*20d0*/  FMUL R21, R14, R37 ;  /* 0x000000250e157220 */ /* 0x000fc60000400000 */
[----:B------:R-:W-:Y:S01]  /*20e0*/  FFMA R13, R25, R20, R29 ;  /* 0x00000014190d7223 */ /* 0x000fe2000000001d */
[----:B------:R-:W-:Y:S02]  /*20f0*/  FFMA R14, R26, R21, R30 ;  /* 0x000000151a0e7223 */ /* 0x000fe4000000001e */
[----:B------:R-:W3:Y:S01]  /*2100*/  LDG.E.128.CONSTANT R20, desc[UR12][R32.64+0x6000] ;  /* 0x0060000c20147981 */ /* 0x000ee2000c1e9d00 */
[----:B------:R-:W-:-:S04]  /*2110*/  FADD R24, -R36, R15 ;  /* 0x0000000f24187221 */ /* 0x000fc80000000100 */
[----:B------:R-:W-:-:S04]  /*2120*/  FMUL R24, R24, R37 ;  /* 0x0000002518187220 */ /* 0x000fc80000400000 */
[----:B------:R-:W-:Y:S01]  /*2130*/  FFMA R15, R27, R24, R31 ;  /* 0x000000181b0f7223 */ /* 0x000fe2000000001f */
[----:B------:R-:W4:Y:S04]  /*2140*/  LDG.E.128.CONSTANT R32, desc[UR12][R32.64+0x7000] ;  /* 0x0070000c20207981 */ /* 0x000f28000c1e9d00 */
[----:B------:R-:W4:Y:S01]  /*2150*/  LDG.E.128.CONSTANT R28, desc[UR12][R40.64+0x7000] ;  /* 0x0070000c281c7981 */ /* 0x000f22000c1e9d00 */
[----:B--2---:R-:W-:-:S04]  /*2160*/  FADD R8, -R36, R8 ;  /* 0x0000000824087221 */ /* 0x004fc80000000100 */
[----:B------:R-:W-:-:S04]  /*2170*/  FMUL R25, R8, R37 ;  /* 0x0000002508197220 */ /* 0x000fc80000400000 */
[----:B---3--:R-:W-:Y:S02]  /*2180*/  FFMA R16, R16, R25, R20 ;  /* 0x0000001910107223 */ /* 0x008fe40000000014 */
[----:B------:R-:W2:Y:S01]  /*2190*/  LDG.E.128.CONSTANT R24, desc[UR12][R44.64+0x7000] ;  /* 0x0070000c2c187981 */ /* 0x000ea2000c1e9d00 */
[----:B------:R-:W-:Y:S01]  /*21a0*/  FADD R8, -R36, R9 ;  /* 0x0000000924087221 */ /* 0x000fe20000000100 */
[----:B------:R-:W-:-:S03]  /*21b0*/  UIMAD UR6, UR9, UR18, URZ ;  /* 0x00000012090672a4 */ /* 0x000fc6000f8e02ff */
[-C--:B------:R-:W-:Y:S01]  /*21c0*/  FMUL R8, R8, R37.reuse ;  /* 0x0000002508087220 */ /* 0x080fe20000400000 */
[----:B------:R-:W-:Y:S02]  /*21d0*/  UIMAD.WIDE.U32 UR4, UR8, UR18, URZ ;  /* 0x00000012080472a5 */ /* 0x000fe4000f8e00ff */
[----:B------:R-:W-:Y:S01]  /*21e0*/  UIMAD UR6, UR8, UR19, UR6 ;  /* 0x00000013080672a4 */ /* 0x000fe2000f8e0206 */
[----:B------:R-:W-:Y:S01]  /*21f0*/  FFMA R17, R17, R8, R21 ;  /* 0x0000000811117223 */ /* 0x000fe20000000015 */
[C---:B------:R-:W-:Y:S02]  /*2200*/  FADD R8, -R36.reuse, R11 ;  /* 0x0000000b24087221 */ /* 0x040fe40000000100 */
[----:B------:R-:W-:Y:S01]  /*2210*/  UIADD3 UR6, UPT, UPT, UR5, UR6, URZ ;  /* 0x0000000605067290 */ /* 0x000fe2000fffe0ff */
[----:B------:R-:W-:Y:S01]  /*2220*/  FADD R10, -R36, R10 ;  /* 0x0000000a240a7221 */ /* 0x000fe20000000100 */
[-C--:B------:R-:W-:Y:S02]  /*2230*/  FMUL R8, R8, R37.reuse ;  /* 0x0000002508087220 */ /* 0x080fe40000400000 */
[----:B------:R-:W-:Y:S01]  /*2240*/  UIMAD UR5, UR6, UR10, URZ ;  /* 0x0000000a060572a4 */ /* 0x000fe2000f8e02ff */
[----:B------:R-:W-:Y:S01]  /*2250*/  FMUL R9, R10, R37 ;  /* 0x000000250a097220 */ /* 0x000fe20000400000 */
[----:B------:R-:W-:Y:S01]  /*2260*/  FFMA R19, R19, R8, R23 ;  /* 0x0000000813137223 */ /* 0x000fe20000000017 */
[----:B------:R-:W-:-:S02]  /*2270*/  UIMAD.WIDE.U32 UR6, UR4, UR10, URZ ;  /* 0x0000000a040672a5 */ /* 0x000fc4000f8e00ff */
[----:B------:R-:W-:Y:S01]  /*2280*/  UIMAD UR5, UR4, UR11, UR5 ;  /* 0x0000000b040572a4 */ /* 0x000fe2000f8e0205 */
[----:B------:R-:W-:-:S03]  /*2290*/  FFMA R18, R18, R9, R22 ;  /* 0x0000000912127223 */ /* 0x000fc60000000016 */
[----:B------:R-:W-:Y:S01]  /*22a0*/  UIADD3 UR5, UPT, UPT, UR7, UR5, URZ ;  /* 0x0000000507057290 */ /* 0x000fe2000fffe0ff */
[----:B------:R-:W-:-:S03]  /*22b0*/  IADD3 R7, P0, PT, R7, 0x800, RZ ;  /* 0x0000080007077810 */ /* 0x000fc60007f1e0ff */
[----:B------:R-:W-:Y:S01]  /*22c0*/  USHF.R.U64 UR6, UR6, 0x2, UR5 ;  /* 0x0000000206067899 */ /* 0x000fe20008001205 */
[----:B------:R0:W-:Y:S01]  /*22d0*/  STG.E.128 desc[UR12][R42.64+0x5000], R12 ;  /* 0x0050000c2a007986 */ /* 0x0001e2000c101d0c */
[----:B------:R-:W-:Y:S01]  /*22e0*/  USHF.R.U32.HI UR5, URZ, 0x2, UR5 ;  /* 0x00000002ff057899 */ /* 0x000fe20008011605 */
[----:B------:R-:W-:Y:S02]  /*22f0*/  IADD3.X R0, PT, PT, RZ, R0, RZ, P0, !PT ;  /* 0x00000000ff007210 */ /* 0x000fe400007fe4ff */
[----:B------:R0:W-:Y:S01]  /*2300*/  STG.E.128 desc[UR12][R42.64+0x6000], R16 ;  /* 0x006000102a007986 */ /* 0x0001e2000c101d0c */
        /* <DEDUP_REMOVED lines=18> */
[----:B------:R-:W-:Y:S05]  /*2430*/  BSYNC.RECONVERGENT B0 ;  /* 0x0000000000007941 */ /* 0x000fea0003800200 */
.L_x_55:
[----:B------:R-:W-:Y:S05]  /*2440*/  EXIT ;  /* 0x000000000000794d */ /* 0x000fea0003800000 */
        .weak           $__internal_2_$__cuda_sm20_rcp_rn_f32_slowpath
        .type           $__internal_2_$__cuda_sm20_rcp_rn_f32_slowpath,@function
        .size           $__internal_2_$__cuda_sm20_rcp_rn_f32_slowpath,(.L_x_183 - $__internal_2_$__cuda_sm20_rcp_rn_f32_slowpath)
$__internal_2_$__cuda_sm20_rcp_rn_f32_slowpath:
        /* <DEDUP_REMOVED lines=10> */
[----:B-1----:R-:W0:Y:S02]  /*24f0*/  MUFU.RCP R3, R8 ;  /* 0x0000000800037308 */ /* 0x002e240000001000 */
[----:B0-----:R-:W-:-:S04]  /*2500*/  FFMA R2, R8, R3, -1 ;  /* 0xbf80000008027423 */ /* 0x001fc80000000003 */
[----:B------:R-:W-:-:S04]  /*2510*/  FADD.FTZ R2, -R2, -RZ ;  /* 0x800000ff02027221 */ /* 0x000fc80000010100 */
[----:B------:R-:W-:-:S04]  /*2520*/  FFMA R2, R3, R2, R3 ;  /* 0x0000000203027223 */ /* 0x000fc80000000003 */
[----:B------:R-:W-:Y:S01]  /*2530*/  FFMA R3, R2, 1.84467440737095516160e+19, RZ ;  /* 0x5f80000002037823 */ /* 0x000fe200000000ff */
[----:B------:R-:W-:Y:S06]  /*2540*/  BRA `(.L_x_58) ;  /* 0x0000000000887947 */ /* 0x000fec0003800000 */
.L_x_57:
[----:B------:R-:W-:-:S04]  /*2550*/  IADD3 R8, PT, PT, R3, -0xfd, RZ ;  /* 0xffffff0303087810 */ /* 0x000fc80007ffe0ff */
        /* <DEDUP_REMOVED lines=28> */
[----:B------:R-:W-:-:S04]  /*2720*/  @!P0 IADD3 R3, PT, PT, R3, 0x1, RZ ;  /* 0x0000000103038810 */ /* 0x000fc80007ffe0ff */
[----:B------:R-:W-:-:S04]  /*2730*/  @!P1 SHF.L.U32 R3, R3, 0x1, RZ ;  /* 0x0000000103039819 */ /* 0x000fc800000006ff */
[----:B------:R-:W-:Y:S01]  /*2740*/  LOP3.LUT R3, R3, 0x80000000, R2, 0xf8, !PT ;  /* 0x8000000003037812 */ /* 0x000fe200078ef802 */
[----:B------:R-:W-:Y:S06]  /*2750*/  BRA `(.L_x_58) ;  /* 0x0000000000047947 */ /* 0x000fec0003800000 */
.L_x_59:
[----:B------:R2:W3:Y:S02]  /*2760*/  MUFU.RCP R3, R2 ;  /* 0x0000000200037308 */ /* 0x0004e40000001000 */
.L_x_58:
[----:B-1-3--:R-:W-:Y:S02]  /*2770*/  MOV R8, R3 ;  /* 0x0000000300087202 */ /* 0x00afe40000000f00 */
[----:B0-2---:R-:W-:Y:S02]  /*2780*/  MOV R2, R13 ;  /* 0x0000000d00027202 */ /* 0x005fe40000000f00 */
[----:B------:R-:W-:-:S04]  /*2790*/  MOV R3, 0x0 ;  /* 0x0000000000037802 */ /* 0x000fc80000000f00 */
[----:B------:R-:W-:Y:S05]  /*27a0*/  RET.REL.NODEC R2 `(_Z31layer_norm_4d_kernel_vectorizedILi256ELi8EEvPKfS1_S1_Pfmmmmf) ;  /* 0xffffffd802147950 */ /* 0x000fea0003c3ffff */
.L_x_60:
        /* <DEDUP_REMOVED lines=13> */
.L_x_183:


//--------------------- .text._Z31layer_norm_4d_kernel_vectorizedILi512ELi2EEvPKfS1_S1_Pfmmmmf --------------------------
	.section	.text._Z31layer_norm_4d_kernel_vectorizedILi512ELi2EEvPKfS1_S1_Pfmmmmf,"ax",@progbits
	.align	128
        .global         _Z31layer_norm_4d_kernel_vectorizedILi512ELi2EEvPKfS1_S1_Pfmmmmf
        .type           _Z31layer_norm_4d_kernel_vectorizedILi512ELi2EEvPKfS1_S1_Pfmmmmf,@function
        .size           _Z31layer_norm_4d_kernel_vectorizedILi512ELi2EEvPKfS1_S1_Pfmmmmf,(.L_x_184 - _Z31layer_norm_4d_kernel_vectorizedILi512ELi2EEvPKfS1_S1_Pfmmmmf)
        .other          _Z31layer_norm_4d_kernel_vectorizedILi512ELi2EEvPKfS1_S1_Pfmmmmf,@"STO_CUDA_ENTRY STV_DEFAULT"
_Z31layer_norm_4d_kernel_vectorizedILi512ELi2EEvPKfS1_S1_Pfmmmmf:
.text._Z31layer_norm_4d_kernel_vectorizedILi512ELi2EEvPKfS1_S1_Pfmmmmf:
        /* <DEDUP_REMOVED lines=9> */
[----:B------:R-:W-:Y:S01]  /*0090*/  HFMA2 R13, -RZ, RZ, 0, 0 ;  /* 0x00000000ff0d7431 */ /* 0x000fe200000001ff */
[----:B------:R-:W0:Y:S01]  /*00a0*/  LDCU.128 UR4, c[0x0][0x3b0] ;  /* 0x00007600ff0477ac */ /* 0x000e220008000c00 */
[----:B------:R-:W-:Y:S01]  /*00b0*/  MOV R14, RZ ;  /* 0x000000ff000e7202 */ /* 0x000fe20000000f00 */
        /* <DEDUP_REMOVED lines=33> */
[----:B------:R-:W-:Y:S02]  /*02d0*/  ISETP.GE.U32.AND P0, PT, R8, 0x200, PT ;  /* 0x000002000800780c */ /* 0x000fe40003f06070 */
[----:B------:R-:W-:Y:S02]  /*02e0*/  MOV R15, R29 ;  /* 0x0000001d000f7202 */ /* 0x000fe40000000f00 */
[----:B------:R-:W-:Y:S02]  /*02f0*/  MOV R14, RZ ;  /* 0x000000ff000e7202 */ /* 0x000fe40000000f00 */
[----:B------:R-:W-:Y:S02]  /*0300*/  MOV R13, RZ ;  /* 0x000000ff000d7202 */ /* 0x000fe40000000f00 */
[----:B------:R-:W-:Y:S01]  /*0310*/  MOV R12, R0 ;  /* 0x00000000000c7202 */ /* 0x000fe20000000f00 */
        /* <DEDUP_REMOVED lines=24> */
[----:B------:R-:W-:Y:S01]  /*04a0*/  IMAD.WIDE.U32 R4, R4, UR13, RZ ;  /* 0x0000000d04047c25 */ /* 0x000fe2000f8e00ff */
[----:B------:R-:W-:-:S03]  /*04b0*/  SHF.L.U32 R3, R15, 0x4, RZ ;  /* 0x000000040f037819 */ /* 0x000fc600000006ff */
[----:B------:R-:W-:Y:S01]  /*04c0*/  IMAD R7, R2, UR13, RZ ;  /* 0x0000000d02077c24 */ /* 0x000fe2000f8e02ff */
[----:B------:R-:W-:Y:S02]  /*04d0*/  LEA R2, P0, R4, R3, 0x2 ;  /* 0x0000000304027211 */ /* 0x000fe400078010ff */
[----:B------:R-:W-:Y:S02]  /*04e0*/  SHF.L.U64.HI R3, R15, 0x4, R12 ;  /* 0x000000040f037819 */ /* 0x000fe4000001020c */
[----:B------:R-:W-:Y:S02]  /*04f0*/  IADD3 R5, PT, PT, R5, R7, RZ ;  /* 0x0000000705057210 */ /* 0x000fe40007ffe0ff */
[----:B------:R-:W-:Y:S02]  /*0500*/  IADD3 R2, P1, PT, R2, UR24, RZ ;  /* 0x0000001802027c10 */ /* 0x000fe4000ff3e0ff */
[----:B------:R-:W-:-:S04]  /*0510*/  LEA.HI.X R3, R4, R3, R5, 0x2, P0 ;  /* 0x0000000304037211 */ /* 0x000fc800000f1405 */
[----:B------:R-:W-:-:S07]  /*0520*/  IADD3.X R3, PT, PT, R3, UR25, RZ, P1, !PT ;  /* 0x0000001903037c10 */ /* 0x000fce0008ffe4ff */
.L_x_63:
        /* <DEDUP_REMOVED lines=27> */
.L_x_62:
[----:B------:R-:W-:Y:S05]  /*06e0*/  BSYNC.RECONVERGENT B0 ;  /* 0x0000000000007941 */ /* 0x000fea0003800200 */
.L_x_61:
        /* <DEDUP_REMOVED lines=35> */
[----:B-1----:R-:W-:-:S03]  /*0920*/  FADD R2, R6, R9 ;  /* 0x0000000906027221 */ /* 0x002fc60000000000 */
[----:B------:R-:W-:-:S05]  /*0930*/  @!P0 IADD3 R4, PT, PT, R4, R5, RZ ;  /* 0x0000000504048210 */ /* 0x000fca0007ffe0ff */
[----:B------:R3:W-:Y:S02]  /*0940*/  @!P0 STS.64 [R4+0x10], R2 ;  /* 0x0000100204008388 */ /* 0x0007e40000000a00 */
.L_x_65:
[----:B------:R-:W-:Y:S05]  /*0950*/  BSYNC.RECONVERGENT B0 ;  /* 0x0000000000007941 */ /* 0x000fea0003800200 */
.L_x_64:
        /* <DEDUP_REMOVED lines=8> */
[----:B-12---:R-:W1:Y:S04]  /*09e0*/  LDS.64 R8, [UR4+0x18] ;  /* 0x00001804ff087984 */ /* 0x006e680008000a00 */
[----:B------:R-:W2:Y:S04]  /*09f0*/  LDS.128 R24, [UR4+0x20] ;  /* 0x00002004ff187984 */ /* 0x000ea80008000c00 */
[----:B---3--:R-:W3:Y:S04]  /*0a00*/  LDS.128 R4, [UR4+0x30] ;  /* 0x00003004ff047984 */ /* 0x008ee80008000c00 */
[----:B------:R-:W4:Y:S04]  /*0a10*/  LDS.128 R20, [UR4+0x40] ;  /* 0x00004004ff147984 */ /* 0x000f280008000c00 */
[----:B------:R-:W5:Y:S04]  /*0a20*/  LDS.128 R16, [UR4+0x50] ;  /* 0x00005004ff107984 */ /* 0x000f680008000c00 */
[----:B------:R-:W5:Y:S01]  /*0a30*/  LDS.128 R12, [UR4+0x60] ;  /* 0x00006004ff0c7984 */ /* 0x000f620008000c00 */
[----:B-1----:R-:W-:Y:S01]  /*0a40*/  FADD R11, R8, R2 ;  /* 0x00000002080b7221 */ /* 0x002fe20000000000 */
[----:B0-----:R-:W-:-:S03]  /*0a50*/  FADD R2, R3, R9 ;  /* 0x0000000903027221 */ /* 0x001fc60000000000 */
[----:B--2---:R-:W-:Y:S01]  /*0a60*/  FADD R11, R11, R24 ;  /* 0x000000180b0b7221 */ /* 0x004fe20000000000 */
[----:B------:R-:W-:-:S03]  /*0a70*/  FADD R2, R2, R25 ;  /* 0x0000001902027221 */ /* 0x000fc60000000000 */
[----:B------:R-:W-:Y:S01]  /*0a80*/  FADD R3, R11, R26 ;  /* 0x0000001a0b037221 */ /* 0x000fe20000000000 */
[----:B------:R-:W-:Y:S01]  /*0a90*/  FADD R2, R2, R27 ;  /* 0x0000001b02027221 */ /* 0x000fe20000000000 */
[----:B------:R-:W0:Y:S02]  /*0aa0*/  LDS.128 R8, [UR4+0x70] ;  /* 0x00007004ff087984 */ /* 0x000e240008000c00 */
[----:B---3--:R-:W-:Y:S01]  /*0ab0*/  FADD R3, R3, R4 ;  /* 0x0000000403037221 */ /* 0x008fe20000000000 */
[----:B------:R-:W-:Y:S01]  /*0ac0*/  FADD R2, R2, R5 ;  /* 0x0000000502027221 */ /* 0x000fe20000000000 */
[----:B------:R-:W1:Y:S01]  /*0ad0*/  LDS.128 R24, [UR4+0x80] ;  /* 0x00008004ff187984 */ /* 0x000e620008000c00 */
[----:B------:R-:W-:Y:S01]  /*0ae0*/  UMOV UR4, UR20 ;  /* 0x0000001400047c82 */ /* 0x000fe20008000000 */
[----:B------:R-:W-:Y:S01]  /*0af0*/  FADD R3, R3, R6 ;  /* 0x0000000603037221 */ /* 0x000fe20000000000 */
[----:B------:R-:W-:-:S03]  /*0b00*/  FADD R2, R2, R7 ;  /* 0x0000000702027221 */ /* 0x000fc60000000000 */
[----:B----4-:R-:W-:Y:S01]  /*0b10*/  FADD R3, R3, R20 ;  /* 0x0000001403037221 */ /* 0x010fe20000000000 */
[----:B------:R-:W-:-:S03]  /*0b20*/  FADD R2, R2, R21 ;  /* 0x0000001502027221 */ /* 0x000fc60000000000 */
[----:B------:R-:W-:Y:S01]  /*0b30*/  FADD R3, R3, R22 ;  /* 0x0000001603037221 */ /* 0x000fe20000000000 */
[----:B------:R-:W-:Y:S02]  /*0b40*/  FADD R4, R2, R23 ;  /* 0x0000001702047221 */ /* 0x000fe40000000000 */
[----:B------:R-:W2:Y:S01]  /*0b50*/  I2F.U64 R2, UR4 ;  /* 0x0000000400027d12 */ /* 0x000ea20008301000 */
[----:B-----5:R-:W-:Y:S01]  /*0b60*/  FADD R3, R3, R16 ;  /* 0x0000001003037221 */ /* 0x020fe20000000000 */
[----:B------:R-:W-:-:S03]  /*0b70*/  FADD R4, R4, R17 ;  /* 0x0000001104047221 */ /* 0x000fc60000000000 */
[----:B------:R-:W-:Y:S01]  /*0b80*/  FADD R3, R3, R18 ;  /* 0x0000001203037221 */ /* 0x000fe20000000000 */
[----:B------:R-:W-:-:S03]  /*0b90*/  FADD R4, R4, R19 ;  /* 0x0000001304047221 */ /* 0x000fc60000000000 */
[----:B------:R-:W-:Y:S01]  /*0ba0*/  FADD R3, R3, R12 ;  /* 0x0000000c03037221 */ /* 0x000fe20000000000 */
[----:B------:R-:W-:-:S03]  /*0bb0*/  FADD R4, R4, R13 ;  /* 0x0000000d04047221 */ /* 0x000fc60000000000 */
[----:B------:R-:W-:Y:S01]  /*0bc0*/  FADD R3, R3, R14 ;  /* 0x0000000e03037221 */ /* 0x000fe20000000000 */
[----:B------:R-:W-:Y:S01]  /*0bd0*/  FADD R4, R4, R15 ;  /* 0x0000000f04047221 */ /* 0x000fe20000000000 */
[----:B--2---:R-:W-:-:S04]  /*0be0*/  IADD3 R5, PT, PT, R2, 0x1800000, RZ ;  /* 0x0180000002057810 */ /* 0x004fc80007ffe0ff */
[----:B------:R-:W-:-:S04]  /*0bf0*/  LOP3.LUT R5, R5, 0x7f800000, RZ, 0xc0, !PT ;  /* 0x7f80000005057812 */ /* 0x000fc800078ec0ff */
[----:B------:R-:W-:Y:S01]  /*0c00*/  ISETP.GT.U32.AND P0, PT, R5, 0x1ffffff, PT ;  /* 0x01ffffff0500780c */ /* 0x000fe20003f04070 */
[----:B0-----:R-:W-:Y:S01]  /*0c10*/  FADD R3, R3, R8 ;  /* 0x0000000803037221 */ /* 0x001fe20000000000 */
[----:B------:R-:W-:-:S03]  /*0c20*/  FADD R4, R4, R9 ;  /* 0x0000000904047221 */ /* 0x000fc60000000000 */
[----:B------:R-:W-:Y:S01]  /*0c30*/  FADD R3, R3, R10 ;  /* 0x0000000a03037221 */ /* 0x000fe20000000000 */
[----:B------:R-:W-:-:S03]  /*0c40*/  FADD R4, R4, R11 ;  /* 0x0000000b04047221 */ /* 0x000fc60000000000 */
[----:B-1----:R-:W-:Y:S01]  /*0c50*/  FADD R3, R3, R24 ;  /* 0x0000001803037221 */ /* 0x002fe20000000000 */
[----:B------:R-:W-:-:S03]  /*0c60*/  FADD R4, R4, R25 ;  /* 0x0000001904047221 */ /* 0x000fc60000000000 */
[----:B------:R-:W-:Y:S01]  /*0c70*/  FADD R26, R3, R26 ;  /* 0x0000001a031a7221 */ /* 0x000fe20000000000 */
[----:B------:R-:W-:Y:S01]  /*0c80*/  FADD R27, R4, R27 ;  /* 0x0000001b041b7221 */ /* 0x000fe20000000000 */
[----:B------:R-:W-:Y:S06]  /*0c90*/  @P0 BRA `(.L_x_68) ;  /* 0x00000000000c0947 */ /* 0x000fec0003800000 */
[----:B------:R-:W-:-:S07]  /*0ca0*/  MOV R4, 0xcc0 ;  /* 0x00000cc000047802 */ /* 0x000fce0000000f00 */
[----:B------:R-:W-:Y:S05]  /*0cb0*/  CALL.REL.NOINC `($__internal_3_$__cuda_sm20_rcp_rn_f32_slowpath) ;  /* 0x0000000400fc7944 */ /* 0x000fea0003c00000 */
[----:B------:R-:W-:Y:S05]  /*0cc0*/  BRA `(.L_x_69) ;  /* 0x0000000000107947 */ /* 0x000fea0003800000 */
.L_x_68:
[----:B------:R-:W0:Y:S02]  /*0cd0*/  MUFU.RCP R3, R2 ;  /* 0x0000000200037308 */ /* 0x000e240000001000 */
[----:B0-----:R-:W-:-:S04]  /*0ce0*/  FFMA R4, R2, R3, -1 ;  /* 0xbf80000002047423 */ /* 0x001fc80000000003 */
[----:B------:R-:W-:-:S04]  /*0cf0*/  FADD.FTZ R4, -R4, -RZ ;  /* 0x800000ff04047221 */ /* 0x000fc80000010100 */
[----:B------:R-:W-:-:S07]  /*0d00*/  FFMA R3, R3, R4, R3 ;  /* 0x0000000403037223 */ /* 0x000fce0000000003 */
.L_x_69:
        /* <DEDUP_REMOVED lines=13> */
.L_x_67:
[----:B------:R-:W-:Y:S05]  /*0de0*/  BSYNC.RECONVERGENT B0 ;  /* 0x0000000000007941 */ /* 0x000fea0003800200 */
.L_x_66:
        /* <DEDUP_REMOVED lines=15> */
[C---:B------:R-:W-:Y:S02]  /*0ee0*/  SHF.L.U32 R16, R29.reuse, 0x4, RZ ;  /* 0x000000041d107819 */ /* 0x040fe400000006ff */
[----:B------:R-:W-:Y:S01]  /*0ef0*/  SHF.L.U64.HI R17, R29, 0x4, R0 ;  /* 0x000000041d117819 */ /* 0x000fe20000010200 */
[----:B------:R-:W0:Y:S01]  /*0f00*/  LDCU.64 UR6, c[0x0][0x390] ;  /* 0x00007200ff0677ac */ /* 0x000e220008000a00 */
        /* <DEDUP_REMOVED lines=30> */
.L_x_71:
[----:B------:R-:W-:Y:S05]  /*10f0*/  BSYNC.RECONVERGENT B0 ;  /* 0x0000000000007941 */ /* 0x000fea0003800200 */
.L_x_70:
        /* <DEDUP_REMOVED lines=10> */
.L_x_73:
[C---:B------:R-:W-:Y:S02]  /*11a0*/  IADD3 R36, P0, PT, R30.reuse, UR10, RZ ;  /* 0x0000000a1e247c10 */ /* 0x040fe4000ff1e0ff */
[----:B0-----:R-:W-:Y:S02]  /*11b0*/  IADD3 R32, P1, PT, R30, UR6, RZ ;  /* 0x000000061e207c10 */ /* 0x001fe4000ff3e0ff */
[----:B------:R-:W-:Y:S02]  /*11c0*/  IADD3.X R37, PT, PT, R28, UR11, RZ, P0, !PT ;  /* 0x0000000b1c257c10 */ /* 0x000fe400087fe4ff */
[----:B------:R-:W-:-:S03]  /*11d0*/  IADD3 R34, P0, PT, R30, UR4, RZ ;  /* 0x000000041e227c10 */ /* 0x000fc6000ff1e0ff */
[----:B------:R-:W3:Y:S01]  /*11e0*/  LDG.E.128.CONSTANT R4, desc[UR16][R36.64] ;  /* 0x0000001024047981 */ /* 0x000ee2000c1e9d00 */
[C---:B------:R-:W-:Y:S02]  /*11f0*/  IADD3.X R35, PT, PT, R28.reuse, UR5, RZ, P0, !PT ;  /* 0x000000051c237c10 */ /* 0x040fe400087fe4ff */
[----:B------:R-:W-:Y:S01]  /*1200*/  IADD3.X R33, PT, PT, R28, UR7, RZ, P1, !PT ;  /* 0x000000071c217c10 */ /* 0x000fe20008ffe4ff */
[----:B------:R-:W5:Y:S04]  /*1210*/  LDG.E.128.CONSTANT R16, desc[UR16][R36.64+0x2000] ;  /* 0x0020001024107981 */ /* 0x000f68000c1e9d00 */
[----:B-12---:R-:W2:Y:S04]  /*1220*/  LDG.E.128.CONSTANT R8, desc[UR16][R34.64] ;  /* 0x0000001022087981 */ /* 0x006ea8000c1e9d00 */
[----:B------:R-:W2:Y:S04]  /*1230*/  LDG.E.128.CONSTANT R12, desc[UR16][R32.64] ;  /* 0x00000010200c7981 */ /* 0x000ea8000c1e9d00 */
[----:B----4-:R-:W4:Y:S01]  /*1240*/  LDG.E.128.CONSTANT R24, desc[UR16][R32.64+0x2000] ;  /* 0x0020001020187981 */ /* 0x010f22000c1e9d00 */
[----:B---3--:R-:W-:-:S04]  /*1250*/  FADD R4, -R2, R4 ;  /* 0x0000000402047221 */ /* 0x008fc80000000100 */
[----:B------:R-:W-:-:S04]  /*1260*/  FMUL R21, R4, R3 ;  /* 0x0000000304157220 */ /* 0x000fc80000400000 */
[----:B--2---:R-:W-:Y:S02]  /*1270*/  FFMA R8, R8, R21, R12 ;  /* 0x0000001508087223 */ /* 0x004fe4000000000c */
[----:B------:R-:W4:Y:S01]  /*1280*/  LDG.E.128.CONSTANT R20, desc[UR16][R34.64+0x2000] ;  /* 0x0020001022147981 */ /* 0x000f22000c1e9d00 */
[----:B------:R-:W-:-:S04]  /*1290*/  FADD R4, -R2, R5 ;  /* 0x0000000502047221 */ /* 0x000fc80000000100 */
[----:B------:R-:W-:-:S04]  /*12a0*/  FMUL R4, R4, R3 ;  /* 0x0000000304047220 */ /* 0x000fc80000400000 */
[----:B------:R-:W-:Y:S01]  /*12b0*/  FFMA R9, R9, R4, R13 ;  /* 0x0000000409097223 */ /* 0x000fe2000000000d */
[C---:B------:R-:W-:Y:S01]  /*12c0*/  FADD R4, -R2.reuse, R7 ;  /* 0x0000000702047221 */ /* 0x040fe20000000100 */
[----:B------:R-:W-:-:S03]  /*12d0*/  FADD R6, -R2, R6 ;  /* 0x0000000602067221 */ /* 0x000fc60000000100 */
[-C--:B------:R-:W-:Y:S01]  /*12e0*/  FMUL R4, R4, R3.reuse ;  /* 0x0000000304047220 */ /* 0x080fe20000400000 */
[----:B------:R-:W-:Y:S01]  /*12f0*/  FMUL R5, R6, R3 ;  /* 0x0000000306057220 */ /* 0x000fe20000400000 */
[C---:B-----5:R-:W-:Y:S02]  /*1300*/  FADD R16, -R2.reuse, R16 ;  /* 0x0000001002107221 */ /* 0x060fe40000000100 */
        /* <DEDUP_REMOVED lines=11> */
[----:B----4-:R-:W-:Y:S01]  /*13c0*/  FFMA R20, R20, R5, R24 ;  /* 0x0000000514147223 */ /* 0x010fe20000000018 */
        /* <DEDUP_REMOVED lines=9> */
[----:B------:R-:W-:Y:S02]  /*1460*/  ISETP.GE.U32.AND.EX P0, PT, R0, UR19, PT, P0 ;  /* 0x0000001300007c0c */ /* 0x000fe4000bf06100 */
[----:B------:R-:W-:-:S11]  /*1470*/  IADD3.X R28, PT, PT, RZ, R28, RZ, P1, !PT ;  /* 0x0000001cff1c7210 */ /* 0x000fd60000ffe4ff */
[----:B0-----:R-:W-:Y:S05]  /*1480*/  @!P0 BRA `(.L_x_73) ;  /* 0xfffffffc00448947 */ /* 0x001fea000383ffff */
[----:B------:R-:W-:Y:S05]  /*1490*/  BSYNC.RECONVERGENT B0 ;  /* 0x0000000000007941 */ /* 0x000fea0003800200 */
.L_x_72:
[----:B------:R-:W-:Y:S05]  /*14a0*/  EXIT ;  /* 0x000000000000794d */ /* 0x000fea0003800000 */
        .weak           $__internal_3_$__cuda_sm20_rcp_rn_f32_slowpath
        .type           $__internal_3_$__cuda_sm20_rcp_rn_f32_slowpath,@function
        .size           $__internal_3_$__cuda_sm20_rcp_rn_f32_slowpath,(.L_x_184 - $__internal_3_$__cuda_sm20_rcp_rn_f32_slowpath)
$__internal_3_$__cuda_sm20_rcp_rn_f32_slowpath:
[----:B------:R-:W-:-:S04]  /*14b0*/  SHF.L.U32 R3, R2, 0x1, RZ ;  /* 0x0000000102037819 */ /* 0x000fc800000006ff */
[----:B------:R-:W-:-:S04]  /*14c0*/  SHF.R.U32.HI R3, RZ, 0x18, R3 ;  /* 0x00000018ff037819 */ /* 0x000fc80000011603 */
        /* <DEDUP_REMOVED lines=13> */
.L_x_74:
[----:B------:R-:W-:-:S04]  /*15a0*/  IADD3 R5, PT, PT, R3, -0xfd, RZ ;  /* 0xffffff0303057810 */ /* 0x000fc80007ffe0ff */
[----:B------:R-:W-:-:S13]  /*15b0*/  ISETP.GT.U32.AND P0, PT, R5, 0x1, PT ;  /* 0x000000010500780c */ /* 0x000fda0003f04070 */
[----:B------:R-:W-:Y:S05]  /*15c0*/  @P0 BRA `(.L_x_76) ;  /* 0x0000000000780947 */ /* 0x000fea0003800000 */
[----:B------:R-:W-:Y:S01]  /*15d0*/  LOP3.LUT R6, R2, 0x7fffff, RZ, 0xc0, !PT ;  /* 0x007fffff02067812 */ /* 0x000fe200078ec0ff */
[----:B------:R-:W-:Y:S01]  /*15e0*/  HFMA2 R10, -RZ, RZ, 0, 1.78813934326171875e-07 ;  /* 0x00000003ff0a7431 */ /* 0x000fe200000001ff */
[----:B------:R-:W-:Y:S02]  /*15f0*/  IADD3 R3, PT, PT, R3, -0xfc, RZ ;  /* 0xffffff0403037810 */ /* 0x000fe40007ffe0ff */
        /* <DEDUP_REMOVED lines=27> */
.L_x_76:
[----:B------:R2:W3:Y:S02]  /*17b0*/  MUFU.RCP R3, R2 ;  /* 0x0000000200037308 */ /* 0x0004e40000001000 */
.L_x_75:
[----:B------:R-:W-:-:S04]  /*17c0*/  MOV R5, 0x0 ;  /* 0x0000000000057802 */ /* 0x000fc80000000f00 */
[----:B0123--:R-:W-:Y:S05]  /*17d0*/  RET.REL.NODEC R4 `(_Z31layer_norm_4d_kernel_vectorizedILi512ELi2EEvPKfS1_S1_Pfmmmmf) ;  /* 0xffffffe804087950 */ /* 0x00ffea0003c3ffff */
.L_x_77:
        /* <DEDUP_REMOVED lines=10> */
.L_x_184:


//--------------------- .text._Z31layer_norm_4d_kernel_vectorizedILi512ELi4EEvPKfS1_S1_Pfmmmmf --------------------------
	.section	.text._Z31layer_norm_4d_kernel_vectorizedILi512ELi4EEvPKfS1_S1_Pfmmmmf,"ax",@progbits
	.align	128
        .global         _Z31layer_norm_4d_kernel_vectorizedILi512ELi4EEvPKfS1_S1_Pfmmmmf
        .type           _Z31layer_norm_4d_kernel_vectorizedILi512ELi4EEvPKfS1_S1_Pfmmmmf,@function
        .size           _Z31layer_norm_4d_kernel_vectorizedILi512ELi4EEvPKfS1_S1_Pfmmmmf,(.L_x_185 - _Z31layer_norm_4d_kernel_vectorizedILi512ELi4EEvPKfS1_S1_Pfmmmmf)
        .other          _Z31layer_norm_4d_kernel_vectorizedILi512ELi4EEvPKfS1_S1_Pfmmmmf,@"STO_CUDA_ENTRY STV_DEFAULT"
_Z31layer_norm_4d_kernel_vectorizedILi512ELi4EEvPKfS1_S1_Pfmmmmf:
.text._Z31layer_norm_4d_kernel_vectorizedILi512ELi4EEvPKfS1_S1_Pfmmmmf:
        /* <DEDUP_REMOVED lines=12> */
[----:B------:R-:W-:Y:S01]  /*00c0*/  HFMA2 R30, -RZ, RZ, 0, 0 ;  /* 0x00000000ff1e7431 */ /* 0x000fe200000001ff */
        /* <DEDUP_REMOVED lines=20> */
[----:B------:R-:W-:Y:S01]  /*0210*/  IADD3.X R17, PT, PT, R0, R9, RZ, P0, !PT ;  /* 0x0000000900117210 */ /* 0x000fe200007fe4ff */
[----:B------:R-:W-:Y:S01]  /*0220*/  IMAD.MOV.U32 R0, RZ, RZ, R6 ;  /* 0x000000ffff007224 */ /* 0x000fe200078e0006 */
[----:B------:R-:W-:-:S02]  /*0230*/  ISETP.NE.U32.AND P1, PT, R12, 0x600, PT ;  /* 0x000006000c00780c */ /* 0x000fc40003f25070 */
        /* <DEDUP_REMOVED lines=26> */
[----:B------:R-:W-:Y:S01]  /*03e0*/  LEA.HI.X R12, R12, R15, R0, 0x2, P1 ;  /* 0x0000000f0c0c7211 */ /* 0x000fe200008f1400 */
[----:B------:R-:W-:Y:S01]  /*03f0*/  IMAD.MOV.U32 R0, RZ, RZ, R6 ;  /* 0x000000ffff007224 */ /* 0x000fe200078e0006 */
[----:B0-----:R-:W-:Y:S02]  /*0400*/  IADD3 R21, P2, PT, R21, UR4, RZ ;  /* 0x0000000415157c10 */ /* 0x001fe4000ff5e0ff */
[----:B------:R-:W-:Y:S02]  /*0410*/  IADD3 R18, P1, PT, RZ, -R18, RZ ;  /* 0x80000012ff127210 */ /* 0x000fe40007f3e0ff */
[----:B------:R-:W-:Y:S02]  /*0420*/  IADD3.X R22, PT, PT, R12, UR5, RZ, P2, !PT ;  /* 0x000000050c167c10 */ /* 0x000fe400097fe4ff */
[----:B------:R-:W-:-:S09]  /*0430*/  IADD3.X R20, PT, PT, RZ, -0x1, RZ, P1, !PT ;  /* 0xffffffffff147810 */ /* 0x000fd20000ffe4ff */
.L_x_82:
        /* <DEDUP_REMOVED lines=21> */
.L_x_81:
[----:B------:R-:W-:Y:S05]  /*0590*/  BSYNC.RECONVERGENT B1 ;  /* 0x0000000000017941 */ /* 0x000fea0003800200 */
.L_x_80:
[----:B------:R-:W-:Y:S05]  /*05a0*/  @!P0 BRA `(.L_x_79) ;  /* 0x0000000400048947 */ /* 0x000fea0003800000 */
[----:B------:R-:W-:Y:S02]  /*05b0*/  UIMAD UR4, UR11, UR8, URZ ;  /* 0x000000080b0472a4 */ /* 0x000fe4000f8e02ff */
[----:B------:R-:W-:Y:S02]  /*05c0*/  UIMAD.WIDE.U32 UR6, UR10, UR8, URZ ;  /* 0x000000080a0672a5 */ /* 0x000fe4000f8e00ff */
[----:B------:R-:W-:-:S04]  /*05d0*/  UIMAD UR4, UR9, UR10, UR4 ;  /* 0x0000000a090472a4 */ /* 0x000fc8000f8e0204 */
[----:B------:R-:W-:Y:S01]  /*05e0*/  UIADD3 UR4, UPT, UPT, UR7, UR4, URZ ;  /* 0x0000000407047290 */ /* 0x000fe2000fffe0ff */
[----:B------:R-:W-:-:S05]  /*05f0*/  IMAD.WIDE.U32 R12, R10, UR6, RZ ;  /* 0x000000060a0c7c25 */ /* 0x000fca000f8e00ff */
[----:B------:R-:W-:-:S04]  /*0600*/  IMAD R14, R10, UR4, RZ ;  /* 0x000000040a0e7c24 */ /* 0x000fc8000f8e02ff */
[----:B------:R-:W-:Y:S01]  /*0610*/  IMAD R11, R11, UR6, R14 ;  /* 0x000000060b0b7c24 */ /* 0x000fe2000f8e020e */
[----:B------:R-:W0:Y:S04]  /*0620*/  LDCU.64 UR4, c[0x0][0x380] ;  /* 0x00007000ff0477ac */ /* 0x000e280008000a00 */
[----:B------:R-:W-:Y:S01]  /*0630*/  IADD3 R10, PT, PT, R13, R11, RZ ;  /* 0x0000000b0d0a7210 */ /* 0x000fe20007ffe0ff */
[----:B------:R-:W-:-:S04]  /*0640*/  IMAD.WIDE.U32 R12, R12, UR16, RZ ;  /* 0x000000100c0c7c25 */ /* 0x000fc8000f8e00ff */
[----:B------:R-:W-:Y:S02]  /*0650*/  IMAD.SHL.U32 R11, R29, 0x10, RZ ;  /* 0x000000101d0b7824 */ /* 0x000fe400078e00ff */
[----:B------:R-:W-:-:S03]  /*0660*/  IMAD R15, R10, UR16, RZ ;  /* 0x000000100a0f7c24 */ /* 0x000fc6000f8e02ff */
[----:B------:R-:W-:Y:S02]  /*0670*/  LEA R10, P0, R12, R11, 0x2 ;  /* 0x0000000b0c0a7211 */ /* 0x000fe400078010ff */
[----:B------:R-:W-:Y:S02]  /*0680*/  SHF.L.U64.HI R11, R29, 0x4, R0 ;  /* 0x000000041d0b7819 */ /* 0x000fe40000010200 */
[----:B------:R-:W-:Y:S02]  /*0690*/  IADD3 R15, PT, PT, R13, R15, RZ ;  /* 0x0000000f0d0f7210 */ /* 0x000fe40007ffe0ff */
[----:B0-----:R-:W-:Y:S02]  /*06a0*/  IADD3 R10, P1, PT, R10, UR4, RZ ;  /* 0x000000040a0a7c10 */ /* 0x001fe4000ff3e0ff */
[----:B------:R-:W-:-:S04]  /*06b0*/  LEA.HI.X R11, R12, R11, R15, 0x2, P0 ;  /* 0x0000000b0c0b7211 */ /* 0x000fc800000f140f */
[----:B------:R-:W-:-:S07]  /*06c0*/  IADD3.X R11, PT, PT, R11, UR5, RZ, P1, !PT ;  /* 0x000000050b0b7c10 */ /* 0x000fce0008ffe4ff */
.L_x_83:
        /* <DEDUP_REMOVED lines=47> */
.L_x_79:
[----:B------:R-:W-:Y:S05]  /*09c0*/  BSYNC.RECONVERGENT B0 ;  /* 0x0000000000007941 */ /* 0x000fea0003800200 */
.L_x_78:
        /* <DEDUP_REMOVED lines=29> */
[----:B0-2---:R-:W-:-:S12]  /*0ba0*/  FADD R11, R14, R17 ;  /* 0x000000110e0b7221 */ /* 0x005fd80000000000 */
[----:B------:R-:W0:Y:S01]  /*0bb0*/  @!P0 S2R R13, SR_CgaCtaId ;  /* 0x00000000000d8919 */ /* 0x000e220000008800 */
[----:B------:R-:W-:Y:S02]  /*0bc0*/  @!P0 MOV R10, 0x400 ;  /* 0x00000400000a8802 */ /* 0x000fe40000000f00 */
[----:B------:R-:W-:-:S04]  /*0bd0*/  @!P0 SHF.R.U32.HI R0, RZ, 0x2, R7 ;  /* 0x00000002ff008819 */ /* 0x000fc80000011607 */
[----:B------:R-:W-:Y:S02]  /*0be0*/  @!P0 LOP3.LUT R0, R0, 0xf8, RZ, 0xc0, !PT ;  /* 0x000000f800008812 */ /* 0x000fe400078ec0ff */
[----:B0-----:R-:W-:Y:S01]  /*0bf0*/  @!P0 LEA R13, R13, R10, 0x18 ;  /* 0x0000000a0d0d8211 */ /* 0x001fe200078ec0ff */
[----:B-1----:R-:W-:-:S03]  /*0c00*/  FADD R10, R12, R15 ;  /* 0x0000000f0c0a7221 */ /* 0x002fc60000000000 */
[----:B------:R-:W-:-:S05]  /*0c10*/  @!P0 IADD3 R0, PT, PT, R0, R13, RZ ;  /* 0x0000000d00008210 */ /* 0x000fca0007ffe0ff */
[----:B------:R3:W-:Y:S02]  /*0c20*/  @!P0 STS.64 [R0+0x10], R10 ;  /* 0x0000100a00008388 */ /* 0x0007e40000000a00 */
.L_x_85:
[----:B------:R-:W-:Y:S05]  /*0c30*/  BSYNC.RECONVERGENT B0 ;  /* 0x0000000000007941 */ /* 0x000fea0003800200 */
.L_x_84:
[----:B------:R-:W-:Y:S01]  /*0c40*/  BAR.SYNC.DEFER_BLOCKING 0x0 ;  /* 0x0000000000007b1d */ /* 0x000fe20000010000 */
[----:B------:R-:W-:-:S05]  /*0c50*/  ISETP.NE.AND P0, PT, R7, RZ, PT ;  /* 0x000000ff0700720c */ /* 0x000fca0003f05270 */
[----:B------:R-:W-:Y:S08]  /*0c60*/  BSSY.RECONVERGENT B0, `(.L_x_86) ;  /* 0x0000045000007945 */ /* 0x000ff00003800200 */
[----:B------:R-:W-:Y:S05]  /*0c70*/  @P0 BRA `(.L_x_87) ;  /* 0x00000004000c0947 */ /* 0x000fea0003800000 */
[----:B------:R-:W4:Y:S01]  /*0c80*/  S2UR UR5, SR_CgaCtaId ;  /* 0x00000000000579c3 */ /* 0x000f220000008800 */
[----:B------:R-:W-:Y:S01]  /*0c90*/  UMOV UR4, 0x400 ;  /* 0x0000040000047882 */ /* 0x000fe20000000000 */
[----:B------:R-:W-:Y:S01]  /*0ca0*/  MOV R2, R4 ;  /* 0x0000000400027202 */ /* 0x000fe20000000f00 */
[----:B----4-:R-:W-:-:S09]  /*0cb0*/  ULEA UR4, UR5, UR4, 0x18 ;  /* 0x0000000405047291 */ /* 0x010fd2000f8ec0ff */
[----:B------:R-:W4:Y:S04]  /*0cc0*/  LDS.64 R32, [UR4+0x18] ;  /* 0x00001804ff207984 */ /* 0x000f280008000a00 */
[----:B------:R-:W5:Y:S04]  /*0cd0*/  LDS.128 R28, [UR4+0x20] ;  /* 0x00002004ff1c7984 */ /* 0x000f680008000c00 */
[----:B-1----:R-:W1:Y:S04]  /*0ce0*/  LDS.128 R12, [UR4+0x30] ;  /* 0x00003004ff0c7984 */ /* 0x002e680008000c00 */
[----:B--2---:R-:W2:Y:S04]  /*0cf0*/  LDS.128 R16, [UR4+0x40] ;  /* 0x00004004ff107984 */ /* 0x004ea80008000c00 */
[----:B------:R-:W2:Y:S04]  /*0d00*/  LDS.128 R20, [UR4+0x50] ;  /* 0x00005004ff147984 */ /* 0x000ea80008000c00 */
[----:B------:R-:W2:Y:S01]  /*0d10*/  LDS.128 R24, [UR4+0x60] ;  /* 0x00006004ff187984 */ /* 0x000ea20008000c00 */
[----:B----4-:R-:W-:Y:S01]  /*0d20*/  FADD R35, R32, R10 ;  /* 0x0000000a20237221 */ /* 0x010fe20000000000 */
[----:B---3--:R-:W-:Y:S01]  /*0d30*/  FADD R0, R11, R33 ;  /* 0x000000210b007221 */ /* 0x008fe20000000000 */
[----:B0-----:R-:W0:Y:S02]  /*0d40*/  I2F.U64 R10, R2 ;  /* 0x00000002000a7312 */ /* 0x001e240000301000 */
[----:B-----5:R-:W-:Y:S01]  /*0d50*/  FADD R11, R35, R28 ;  /* 0x0000001c230b7221 */ /* 0x020fe20000000000 */
[----:B------:R-:W-:Y:S01]  /*0d60*/  FADD R0, R0, R29 ;  /* 0x0000001d00007221 */ /* 0x000fe20000000000 */
[----:B------:R-:W3:Y:S02]  /*0d70*/  LDS.128 R32, [UR4+0x70] ;  /* 0x00007004ff207984 */ /* 0x000ee40008000c00 */
[----:B------:R-:W-:Y:S01]  /*0d80*/  FADD R11, R11, R30 ;  /* 0x0000001e0b0b7221 */ /* 0x000fe20000000000 */
[----:B------:R-:W-:-:S02]  /*0d90*/  FADD R0, R0, R31 ;  /* 0x0000001f00007221 */ /* 0x000fc40000000000 */
[----:B------:R-:W4:Y:S01]  /*0da0*/  LDS.128 R28, [UR4+0x80] ;  /* 0x00008004ff1c7984 */ /* 0x000f220008000c00 */
[----:B-1----:R-:W-:Y:S01]  /*0db0*/  FADD R11, R11, R12 ;  /* 0x0000000c0b0b7221 */ /* 0x002fe20000000000 */
[----:B------:R-:W-:-:S03]  /*0dc0*/  FADD R0, R0, R13 ;  /* 0x0000000d00007221 */ /* 0x000fc60000000000 */
[----:B------:R-:W-:Y:S01]  /*0dd0*/  FADD R11, R11, R14 ;  /* 0x0000000e0b0b7221 */ /* 0x000fe20000000000 */
[----:B------:R-:W-:Y:S01]  /*0de0*/  FADD R0, R0, R15 ;  /* 0x0000000f00007221 */ /* 0x000fe20000000000 */
[----:B0-----:R-:W-:Y:S02]  /*0df0*/  IADD3 R12, PT, PT, R10, 0x1800000, RZ ;  /* 0x018000000a0c7810 */ /* 0x001fe40007ffe0ff */
[----:B--2---:R-:W-:Y:S01]  /*0e00*/  FADD R11, R11, R16 ;  /* 0x000000100b0b7221 */ /* 0x004fe20000000000 */
[----:B------:R-:W-:Y:S01]  /*0e10*/  FADD R0, R0, R17 ;  /* 0x0000001100007221 */ /* 0x000fe20000000000 */
[----:B------:R-:W-:Y:S02]  /*0e20*/  LOP3.LUT R12, R12, 0x7f800000, RZ, 0xc0, !PT ;  /* 0x7f8000000c0c7812 */ /* 0x000fe400078ec0ff */
[----:B------:R-:W-:Y:S01]  /*0e30*/  FADD R11, R11, R18 ;  /* 0x000000120b0b7221 */ /* 0x000fe20000000000 */
[----:B------:R-:W-:Y:S01]  /*0e40*/  FADD R0, R0, R19 ;  /* 0x0000001300007221 */ /* 0x000fe20000000000 */
[----:B------:R-:W-:-:S02]  /*0e50*/  ISETP.GT.U32.AND P0, PT, R12, 0x1ffffff, PT ;  /* 0x01ffffff0c00780c */ /* 0x000fc40003f04070 */
[----:B------:R-:W-:Y:S01]  /*0e60*/  FADD R11, R11, R20 ;  /* 0x000000140b0b7221 */ /* 0x000fe20000000000 */
[----:B------:R-:W-:-:S03]  /*0e70*/  FADD R0, R0, R21 ;  /* 0x0000001500007221 */ /* 0x000fc60000000000 */
[----:B------:R-:W-:Y:S01]  /*0e80*/  FADD R11, R11, R22 ;  /* 0x000000160b0b7221 */ /* 0x000fe20000000000 */
[----:B------:R-:W-:-:S03]  /*0e90*/  FADD R0, R0, R23 ;  /* 0x0000001700007221 */ /* 0x000fc60000000000 */
[----:B------:R-:W-:Y:S01]  /*0ea0*/  FADD R11, R11, R24 ;  /* 0x000000180b0b7221 */ /* 0x000fe20000000000 */
[----:B------:R-:W-:-:S03]  /*0eb0*/  FADD R0, R0, R25 ;  /* 0x0000001900007221 */ /* 0x000fc60000000000 */
[----:B------:R-:W-:Y:S01]  /*0ec0*/  FADD R11, R11, R26 ;  /* 0x0000001a0b0b7221 */ /* 0x000fe20000000000 */
[----:B------:R-:W-:-:S03]  /*0ed0*/  FADD R0, R0, R27 ;  /* 0x0000001b00007221 */ /* 0x000fc60000000000 */
[----:B---3--:R-:W-:Y:S01]  /*0ee0*/  FADD R11, R11, R32 ;  /* 0x000000200b0b7221 */ /* 0x008fe20000000000 */
[----:B------:R-:W-:-:S03]  /*0ef0*/  FADD R0, R0, R33 ;  /* 0x0000002100007221 */ /* 0x000fc60000000000 */
[----:B------:R-:W-:Y:S01]  /*0f00*/  FADD R11, R11, R34 ;  /* 0x000000220b0b7221 */ /* 0x000fe20000000000 */
[----:B------:R-:W-:-:S03]  /*0f10*/  FADD R0, R0, R35 ;  /* 0x0000002300007221 */ /* 0x000fc60000000000 */
[----:B----4-:R-:W-:Y:S01]  /*0f20*/  FADD R11, R11, R28 ;  /* 0x0000001c0b0b7221 */ /* 0x010fe20000000000 */
[----:B------:R-:W-:-:S03]  /*0f30*/  FADD R0, R0, R29 ;  /* 0x0000001d00007221 */ /* 0x000fc60000000000 */
[----:B------:R-:W-:Y:S01]  /*0f40*/  FADD R21, R11, R30 ;  /* 0x0000001e0b157221 */ /* 0x000fe20000000000 */
[----:B------:R-:W-:Y:S01]  /*0f50*/  FADD R18, R0, R31 ;  /* 0x0000001f00127221 */ /* 0x000fe20000000000 */
[----:B------:R-:W-:Y:S06]  /*0f60*/  @P0 BRA `(.L_x_88) ;  /* 0x00000000000c0947 */ /* 0x000fec0003800000 */
[----:B------:R-:W-:-:S07]  /*0f70*/  MOV R17, 0xf90 ;  /* 0x00000f9000117802 */ /* 0x000fce0000000f00 */
[----:B------:R-:W-:Y:S05]  /*0f80*/  CALL.REL.NOINC `($__internal_4_$__cuda_sm20_rcp_rn_f32_slowpath) ;  /* 0x0000000c00a47944 */ /* 0x000fea0003c00000 */
[----:B------:R-:W-:Y:S05]  /*0f90*/  BRA `(.L_x_89) ;  /* 0x0000000000107947 */ /* 0x000fea0003800000 */
.L_x_88:
[----:B------:R-:W0:Y:S02]  /*0fa0*/  MUFU.RCP R11, R10 ;  /* 0x0000000a000b7308 */ /* 0x000e240000001000 */
[----:B0-----:R-:W-:-:S04]  /*0fb0*/  FFMA R0, R10, R11, -1 ;  /* 0xbf8000000a007423 */ /* 0x001fc8000000000b */
[----:B------:R-:W-:-:S04]  /*0fc0*/  FADD.FTZ R0, -R0, -RZ ;  /* 0x800000ff00007221 */ /* 0x000fc80000010100 */
[----:B------:R-:W-:-:S07]  /*0fd0*/  FFMA R0, R11, R0, R11 ;  /* 0x000000000b007223 */ /* 0x000fce000000000b */
.L_x_89:
        /* <DEDUP_REMOVED lines=13> */
.L_x_87:
[----:B------:R-:W-:Y:S05]  /*10b0*/  BSYNC.RECONVERGENT B0 ;  /* 0x0000000000007941 */ /* 0x000fea0003800200 */
.L_x_86:
[----:B------:R-:W-:Y:S01]  /*10c0*/  BAR.SYNC.DEFER_BLOCKING 0x0 ;  /* 0x0000000000007b1d */ /* 0x000fe20000010000 */
[----:B------:R-:W-:-:S04]  /*10d0*/  ISETP.GT.U32.AND P0, PT, R8, R7, PT ;  /* 0x000000070800720c */ /* 0x000fc80003f04070 */
[----:B------:R-:W-:-:S13]  /*10e0*/  ISETP.GT.U32.AND.EX P0, PT, R9, R6, PT, P0 ;  /* 0x000000060900720c */ /* 0x000fda0003f04100 */
[----:B------:R-:W-:Y:S05]  /*10f0*/  @!P0 EXIT ;  /* 0x000000000000894d */ /* 0x000fea0003800000 */
[----:B0--34-:R-:W-:Y:S01]  /*1100*/  LOP3.LUT R11, RZ, R7, RZ, 0x33, !PT ;  /* 0x00000007ff0b7212 */ /* 0x019fe200078e33ff */
        /* <DEDUP_REMOVED lines=8> */
[----:B------:R-:W0:Y:S01]  /*1190*/  LDCU.128 UR8, c[0x0][0x3b0] ;  /* 0x00007600ff0877ac */ /* 0x000e220008000c00 */
[----:B------:R-:W3:Y:S01]  /*11a0*/  S2UR UR7, SR_CgaCtaId ;  /* 0x00000000000779c3 */ /* 0x000ee20000008800 */
[----:B------:R-:W-:Y:S01]  /*11b0*/  SHF.R.U64 R25, R0, 0x9, R19 ;  /* 0x0000000900197819 */ /* 0x000fe20000001213 */
[----:B------:R-:W-:Y:S01]  /*11c0*/  BSSY.RECONVERGENT B1, `(.L_x_92) ;  /* 0x0000047000017945 */ /* 0x000fe20003800200 */
[----:B------:R-:W-:Y:S01]  /*11d0*/  UMOV UR6, 0x400 ;  /* 0x0000040000067882 */ /* 0x000fe20000000000 */
[----:B------:R-:W-:Y:S02]  /*11e0*/  SHF.L.U32 R29, R7, 0x4, RZ ;  /* 0x00000004071d7819 */ /* 0x000fe400000006ff */
[----:B------:R-:W-:Y:S02]  /*11f0*/  IADD3 R25, PT, PT, R25, 0x1, RZ ;  /* 0x0000000119197810 */ /* 0x000fe40007ffe0ff */
[----:B------:R-:W4:Y:S01]  /*1200*/  LDC.64 R8, c[0x0][0x3a8] ;  /* 0x0000ea00ff087b82 */ /* 0x000f220000000a00 */
[----:B------:R-:W-:-:S02]  /*1210*/  SHF.L.U64.HI R6, R7, 0x4, R6 ;  /* 0x0000000407067819 */ /* 0x000fc40000010206 */
[----:B------:R-:W-:-:S04]  /*1220*/  LOP3.LUT R25, R25, 0x3, RZ, 0xc0, !PT ;  /* 0x0000000319197812 */ /* 0x000fc800078ec0ff */
[----:B------:R-:W-:Y:S01]  /*1230*/  IADD3 R25, P3, PT, RZ, -R25, RZ ;  /* 0x80000019ff197210 */ /* 0x000fe20007f7e0ff */
[----:B0-----:R-:W-:Y:S02]  /*1240*/  UIMAD UR11, UR11, UR8, URZ ;  /* 0x000000080b0b72a4 */ /* 0x001fe4000f8e02ff */
[----:B------:R-:W-:Y:S01]  /*1250*/  UIMAD.WIDE.U32 UR4, UR10, UR8, URZ ;  /* 0x000000080a0472a5 */ /* 0x000fe2000f8e00ff */
[----:B------:R-:W-:Y:S01]  /*1260*/  IADD3.X R26, PT, PT, RZ, -0x1, RZ, P3, !PT ;  /* 0xffffffffff1a7810 */ /* 0x000fe20001ffe4ff */
[----:B------:R-:W-:Y:S02]  /*1270*/  UIMAD UR9, UR9, UR10, UR11 ;  /* 0x0000000a090972a4 */ /* 0x000fe4000f8e020b */
[----:B---3--:R-:W-:Y:S02]  /*1280*/  ULEA UR6, UR7, UR6, 0x18 ;  /* 0x0000000607067291 */ /* 0x008fe4000f8ec0ff */
[----:B------:R-:W-:-:S06]  /*1290*/  UIADD3 UR9, UPT, UPT, UR5, UR9, URZ ;  /* 0x0000000905097290 */ /* 0x000fcc000fffe0ff */
[C---:B----4-:R-:W-:Y:S01]  /*12a0*/  IMAD R10, R8.reuse, UR9, RZ ;  /* 0x00000009080a7c24 */ /* 0x050fe2000f8e02ff */
[----:B--2---:R-:W0:Y:S03]  /*12b0*/  LDS.64 R16, [UR6+0x98] ;  /* 0x00009806ff107984 */ /* 0x004e260008000a00 */
[----:B------:R-:W-:Y:S01]  /*12c0*/  IMAD R11, R9, UR4, R10 ;  /* 0x00000004090b7c24 */ /* 0x000fe2000f8e020a */
[----:B------:R-:W2:Y:S01]  /*12d0*/  LDCU.128 UR8, c[0x0][0x390] ;  /* 0x00007200ff0877ac */ /* 0x000ea20008000c00 */
[----:B------:R-:W-:Y:S01]  /*12e0*/  IMAD.WIDE.U32 R8, R8, UR4, RZ ;  /* 0x0000000408087c25 */ /* 0x000fe2000f8e00ff */
[----:B------:R-:W3:Y:S03]  /*12f0*/  LDCU.128 UR4, c[0x0][0x380] ;  /* 0x00007000ff0477ac */ /* 0x000ee60008000c00 */
[----:B------:R-:W-:-:S02]  /*1300*/  IMAD.IADD R11, R9, 0x1, R11 ;  /* 0x00000001090b7824 */ /* 0x000fc400078e020b */
[----:B------:R-:W-:-:S04]  /*1310*/  IMAD.WIDE.U32 R8, R8, UR16, RZ ;  /* 0x0000001008087c25 */ /* 0x000fc8000f8e00ff */
[----:B------:R-:W-:Y:S01]  /*1320*/  IMAD R11, R11, UR16, RZ ;  /* 0x000000100b0b7c24 */ /* 0x000fe2000f8e02ff */
[----:B------:R-:W-:-:S04]  /*1330*/  LEA R27, P0, R8, R29, 0x2 ;  /* 0x0000001d081b7211 */ /* 0x000fc800078010ff */
[----:B------:R-:W-:Y:S02]  /*1340*/  IADD3 R11, PT, PT, R9, R11, RZ ;  /* 0x0000000b090b7210 */ /* 0x000fe40007ffe0ff */
[----:B--2---:R-:W-:Y:S02]  /*1350*/  IADD3 R31, P1, PT, R29, UR8, RZ ;  /* 0x000000081d1f7c10 */ /* 0x004fe4000ff3e0ff */
[----:B------:R-:W-:Y:S02]  /*1360*/  LEA.HI.X R11, R8, R6, R11, 0x2, P0 ;  /* 0x00000006080b7211 */ /* 0x000fe400000f140b */
[----:B------:R-:W-:Y:S02]  /*1370*/  IADD3 R33, P0, PT, R27, UR10, RZ ;  /* 0x0000000a1b217c10 */ /* 0x000fe4000ff1e0ff */
[----:B---3--:R-:W-:Y:S02]  /*1380*/  IADD3 R29, P2, PT, R29, UR6, RZ ;  /* 0x000000061d1d7c10 */ /* 0x008fe4000ff5e0ff */
[----:B------:R-:W-:-:S02]  /*1390*/  IADD3 R27, P4, PT, R27, UR4, RZ ;  /* 0x000000041b1b7c10 */ /* 0x000fc4000ff9e0ff */
[C---:B------:R-:W-:Y:S02]  /*13a0*/  IADD3.X R32, PT, PT, R6.reuse, UR9, RZ, P1, !PT ;  /* 0x0000000906207c10 */ /* 0x040fe40008ffe4ff */
[C---:B------:R-:W-:Y:S02]  /*13b0*/  IADD3.X R34, PT, PT, R11.reuse, UR11, RZ, P0, !PT ;  /* 0x0000000b0b227c10 */ /* 0x040fe400087fe4ff */
[----:B------:R-:W-:Y:S02]  /*13c0*/  IADD3.X R30, PT, PT, R6, UR7, RZ, P2, !PT ;  /* 0x00000007061e7c10 */ /* 0x000fe400097fe4ff */
[----:B------:R-:W-:-:S07]  /*13d0*/  IADD3.X R28, PT, PT, R11, UR5, RZ, P4, !PT ;  /* 0x000000050b1c7c10 */ /* 0x000fce000a7fe4ff */
.L_x_93:
[----:B--2---:R-:W-:Y:S02]  /*13e0*/  MOV R6, R27 ;  /* 0x0000001b00067202 */ /* 0x004fe40000000f00 */
[----:B------:R-:W-:Y:S02]  /*13f0*/  MOV R7, R28 ;  /* 0x0000001c00077202 */ /* 0x000fe40000000f00 */
[----:B------:R-:W-:-:S03]  /*1400*/  MOV R12, R31 ;  /* 0x0000001f000c7202 */ /* 0x000fc60000000f00 */
[----:B------:R2:W0:Y:S01]  /*1410*/  LDG.E.128.CONSTANT R20, desc[UR14][R6.64] ;  /* 0x0000000e06147981 */ /* 0x000422000c1e9d00 */
[----:B------:R-:W-:-:S06]  /*1420*/  MOV R13, R32 ;  /* 0x00000020000d7202 */ /* 0x000fcc0000000f00 */
[----:B-1----:R-:W3:Y:S01]  /*1430*/  LDG.E.128.CONSTANT R12, desc[UR14][R12.64] ;  /* 0x0000000e0c0c7981 */ /* 0x002ee2000c1e9d00 */
[----:B--2---:R-:W-:Y:S01]  /*1440*/  MOV R6, R29 ;  /* 0x0000001d00067202 */ /* 0x004fe20000000f00 */
[----:B------:R-:W-:-:S05]  /*1450*/  IMAD.MOV.U32 R7, RZ, RZ, R30 ;  /* 0x000000ffff077224 */ /* 0x000fca00078e001e */
[----:B------:R1:W3:Y:S01]  /*1460*/  LDG.E.128.CONSTANT R8, desc[UR14][R6.64] ;  /* 0x0000000e06087981 */ /* 0x0002e2000c1e9d00 */
[----:B------:R-:W-:-:S04]  /*1470*/  IADD3 R25, P0, PT, R25, 0x1, RZ ;  /* 0x0000000119197810 */ /* 0x000fc80007f1e0ff */
[----:B------:R-:W-:Y:S02]  /*1480*/  IADD3.X R26, PT, PT, RZ, R26, RZ, P0, !PT ;  /* 0x0000001aff1a7210 */ /* 0x000fe400007fe4ff */
[----:B-1----:R-:W-:Y:S02]  /*1490*/  MOV R6, R33 ;  /* 0x0000002100067202 */ /* 0x002fe40000000f00 */
[----:B------:R-:W-:Y:S02]  /*14a0*/  MOV R7, R34 ;  /* 0x0000002200077202 */ /* 0x000fe40000000f00 */
        /* <DEDUP_REMOVED lines=10> */
[--C-:B0-----:R-:W-:Y:S01]  /*1550*/  FADD R20, R20, -R16.reuse ;  /* 0x8000001014147221 */ /* 0x101fe20000000000 */
[--C-:B------:R-:W-:Y:S01]  /*1560*/  FADD R18, R21, -R16.reuse ;  /* 0x8000001015127221 */ /* 0x100fe20000000000 */
[--C-:B------:R-:W-:Y:S01]  /*1570*/  FADD R22, R22, -R16.reuse ;  /* 0x8000001016167221 */ /* 0x100fe20000000000 */
[----:B------:R-:W-:Y:S01]  /*1580*/  FADD R24, R23, -R16 ;  /* 0x8000001017187221 */ /* 0x000fe20000000000 */
[-C--:B------:R-:W-:Y:S01]  /*1590*/  FMUL R21, R20, R17.reuse ;  /* 0x0000001114157220 */ /* 0x080fe20000400000 */
[-C--:B------:R-:W-:Y:S01]  /*15a0*/  FMUL R18, R18, R17.reuse ;  /* 0x0000001112127220 */ /* 0x080fe20000400000 */
[-C--:B------:R-:W-:Y:S01]  /*15b0*/  FMUL R23, R22, R17.reuse ;  /* 0x0000001116177220 */ /* 0x080fe20000400000 */
[----:B------:R-:W-:Y:S01]  /*15c0*/  FMUL R24, R24, R17 ;  /* 0x0000001118187220 */ /* 0x000fe20000400000 */
[----:B---3--:R-:W-:Y:S01]  /*15d0*/  FFMA R8, R8, R21, R12 ;  /* 0x0000001508087223 */ /* 0x008fe2000000000c */
[----:B------:R-:W-:Y:S01]  /*15e0*/  FFMA R9, R9, R18, R13 ;  /* 0x0000001209097223 */ /* 0x000fe2000000000d */
[----:B------:R-:W-:Y:S01]  /*15f0*/  FFMA R10, R10, R23, R14 ;  /* 0x000000170a0a7223 */ /* 0x000fe2000000000e */
[----:B------:R-:W-:-:S05]  /*1600*/  FFMA R11, R11, R24, R15 ;  /* 0x000000180b0b7223 */ /* 0x000fca000000000f */
[----:B------:R2:W-:Y:S01]  /*1610*/  STG.E.128 desc[UR14][R6.64], R8 ;  /* 0x0000000806007986 */ /* 0x0005e2000c101d0e */
[----:B------:R-:W-:Y:S05]  /*1620*/  @P0 BRA `(.L_x_93) ;  /* 0xfffffffc006c0947 */ /* 0x000fea000383ffff */
[----:B------:R-:W-:Y:S05]  /*1630*/  BSYNC.RECONVERGENT B1 ;  /* 0x0000000000017941 */ /* 0x000fea0003800200 */
.L_x_92:
[----:B--2---:R-:W0:Y:S01]  /*1640*/  S2R R7, SR_TID.X ;  /* 0x0000000000077919 */ /* 0x004e220000002100 */
        /* <DEDUP_REMOVED lines=8> */
.L_x_91:
[----:B------:R-:W-:Y:S05]  /*16d0*/  BSYNC.RECONVERGENT B0 ;  /* 0x0000000000007941 */ /* 0x000fea0003800200 */
.L_x_90:
[----:B------:R-:W-:-:S04]  /*16e0*/  ISETP.GE.U32.AND P0, PT, R0, 0x600, PT ;  /* 0x000006000000780c */ /* 0x000fc80003f06070 */
[----:B------:R-:W-:-:S13]  /*16f0*/  ISETP.GE.U32.AND.EX P0, PT, R19, RZ, PT, P0 ;  /* 0x000000ff1300720c */ /* 0x000fda0003f06100 */
[----:B------:R-:W-:Y:S05]  /*1700*/  @!P0 EXIT ;  /* 0x000000000000894d */ /* 0x000fea0003800000 */
[----:B------:R-:W0:Y:S01]  /*1710*/  S2UR UR5, SR_CgaCtaId ;  /* 0x00000000000579c3 */ /* 0x000e220000008800 */
[----:B------:R-:W3:Y:S01]  /*1720*/  LDCU.64 UR12, c[0x0][0x3a8] ;  /* 0x00007500ff0c77ac */ /* 0x000ee20008000a00 */
[----:B------:R-:W-:Y:S01]  /*1730*/  IMAD.WIDE.U32 R4, R4, UR16, RZ ;  /* 0x0000001004047c25 */ /* 0x000fe2000f8e00ff */
[----:B------:R-:W-:Y:S01]  /*1740*/  SHF.L.U64.HI R0, R7, 0x4, R6 ;  /* 0x0000000407007819 */ /* 0x000fe20000010206 */
[----:B------:R-:W3:Y:S02]  /*1750*/  LDCU.128 UR8, c[0x0][0x3b0] ;  /* 0x00007600ff0877ac */ /* 0x000ee40008000c00 */
[----:B------:R-:W-:Y:S01]  /*1760*/  IMAD R3, R3, UR16, RZ ;  /* 0x0000001003037c24 */ /* 0x000fe2000f8e02ff */
[----:B------:R-:W-:Y:S01]  /*1770*/  SHF.L.U32 R2, R4, 0x2, RZ ;  /* 0x0000000204027819 */ /* 0x000fe200000006ff */
[----:B------:R-:W-:Y:S01]  /*1780*/  UMOV UR4, 0x400 ;  /* 0x0000040000047882 */ /* 0x000fe20000000000 */
[----:B------:R-:W4:Y:S02]  /*1790*/  LDCU.64 UR18, c[0x0][0x380] ;  /* 0x00007000ff1277ac */ /* 0x000f240008000a00 */
[----:B------:R-:W-:-:S02]  /*17a0*/  IADD3 R3, PT, PT, R5, R3, RZ ;  /* 0x0000000305037210 */ /* 0x000fc40007ffe0ff */
[----:B------:R-:W-:Y:S02]  /*17b0*/  SHF.L.U32 R39, R7, 0x4, RZ ;  /* 0x0000000407277819 */ /* 0x000fe400000006ff */
[----:B------:R-:W-:Y:S01]  /*17c0*/  SHF.L.U64.HI R3, R4, 0x2, R3 ;  /* 0x0000000204037819 */ /* 0x000fe20000010203 */
[----:B---3--:R-:W-:Y:S02]  /*17d0*/  UIMAD UR9, UR9, UR12, URZ ;  /* 0x0000000c090972a4 */ /* 0x008fe4000f8e02ff */
[----:B0-----:R-:W-:Y:S02]  /*17e0*/  ULEA UR6, UR5, UR4, 0x18 ;  /* 0x0000000405067291 */ /* 0x001fe4000f8ec0ff */
[----:B------:R-:W-:Y:S02]  /*17f0*/  UIMAD.WIDE.U32 UR4, UR8, UR12, URZ ;  /* 0x0000000c080472a5 */ /* 0x000fe4000f8e00ff */
[----:B------:R-:W-:Y:S01]  /*1800*/  UIMAD UR9, UR8, UR13, UR9 ;  /* 0x0000000d080972a4 */ /* 0x000fe2000f8e0209 */
[----:B------:R-:W0:Y:S04]  /*1810*/  LDCU.64 UR12, c[0x0][0x398] ;  /* 0x00007300ff0c77ac */ /* 0x000e280008000a00 */
[----:B------:R-:W3:Y:S01]  /*1820*/  LDS.64 R36, [UR6+0x98] ;  /* 0x00009806ff247984 */ /* 0x000ee20008000a00 */
[----:B------:R-:W-:-:S02]  /*1830*/  UIADD3 UR9, UPT, UPT, UR5, UR9, URZ ;  /* 0x0000000905097290 */ /* 0x000fc4000fffe0ff */
[----:B------:R-:W-:Y:S02]  /*1840*/  UIMAD.WIDE.U32 UR6, UR4, UR10, URZ ;  /* 0x0000000a040672a5 */ /* 0x000fe4000f8e00ff */
[----:B------:R-:W-:-:S04]  /*1850*/  UIMAD UR9, UR9, UR10, URZ ;  /* 0x0000000a090972a4 */ /* 0x000fc8000f8e02ff */
[----:B------:R-:W-:Y:S01]  /*1860*/  UIMAD UR9, UR4, UR11, UR9 ;  /* 0x0000000b040972a4 */ /* 0x000fe2000f8e0209 */
[----:B------:R-:W1:Y:S01]  /*1870*/  LDCU.64 UR4, c[0x0][0x388] ;  /* 0x00007100ff0477ac */ /* 0x000e620008000a00 */
[C---:B0-----:R-:W-:Y:S02]  /*1880*/  IADD3 R4, P0, PT, R2.reuse, UR12, RZ ;  /* 0x0000000c02047c10 */ /* 0x041fe4000ff1e0ff */
[----:B------:R-:W-:Y:S01]  /*1890*/  UIADD3 UR9, UPT, UPT, UR7, UR9, URZ ;  /* 0x0000000907097290 */ /* 0x000fe2000fffe0ff */
[----:B----4-:R-:W-:Y:S01]  /*18a0*/  IADD3 R2, P1, PT, R2, UR18, RZ ;  /* 0x0000001202027c10 */ /* 0x010fe2000ff3e0ff */
[----:B------:R-:W0:Y:S01]  /*18b0*/  LDCU.64 UR10, c[0x0][0x390] ;  /* 0x00007200ff0a77ac */ /* 0x000e220008000a00 */
[C---:B------:R-:W-:Y:S02]  /*18c0*/  IADD3.X R5, PT, PT, R3.reuse, UR13, RZ, P0, !PT ;  /* 0x0000000d03057c10 */ /* 0x040fe400087fe4ff */
[----:B------:R-:W-:Y:S01]  /*18d0*/  IADD3.X R3, PT, PT, R3, UR19, RZ, P1, !PT ;  /* 0x0000001303037c10 */ /* 0x000fe20008ffe4ff */
[----:B------:R-:W-:-:S02]  /*18e0*/  USHF.R.U64 UR6, UR6, 0x2, UR9 ;  /* 0x0000000206067899 */ /* 0x000fc40008001209 */
[----:B------:R-:W-:-:S12]  /*18f0*/  USHF.R.U32.HI UR9, URZ, 0x2, UR9 ;  /* 0x00000002ff097899 */ /* 0x000fd80008011609 */
.L_x_94:
[C---:B------:R-:W-:Y:S02]  /*1900*/  IADD3 R8, P0, PT, R39.reuse, R2, RZ ;  /* 0x0000000227087210 */ /* 0x040fe40007f1e0ff */
[----:B-1----:R-:W-:-:S03]  /*1910*/  IADD3 R40, P1, PT, R39, UR4, RZ ;  /* 0x0000000427287c10 */ /* 0x002fc6000ff3e0ff */
[C---:B------:R-:W-:Y:S01]  /*1920*/  IMAD.X R9, R0.reuse, 0x1, R3, P0 ;  /* 0x0000000100097824 */ /* 0x040fe200000e0603 */
[----:B0-----:R-:W-:Y:S02]  /*1930*/  IADD3 R32, P0, PT, R39, UR10, RZ ;  /* 0x0000000a27207c10 */ /* 0x001fe4000ff1e0ff */
[----:B------:R-:W-:-:S03]  /*1940*/  IADD3.X R41, PT, PT, R0, UR5, RZ, P1, !PT ;  /* 0x0000000500297c10 */ /* 0x000fc60008ffe4ff */
[----:B------:R-:W3:Y:S01]  /*1950*/  LDG.E.128.CONSTANT R8, desc[UR14][R8.64] ;  /* 0x0000000e08087981 */ /* 0x000ee2000c1e9d00 */
[----:B------:R-:W-:-:S03]  /*1960*/  IADD3.X R33, PT, PT, R0, UR11, RZ, P0, !PT ;  /* 0x0000000b00217c10 */ /* 0x000fc600087fe4ff */
[----:B--2---:R-:W2:Y:S04]  /*1970*/  LDG.E.128.CONSTANT R16, desc[UR14][R40.64] ;  /* 0x0000000e28107981 */ /* 0x004ea8000c1e9d00 */
[----:B------:R-:W2:Y:S01]  /*1980*/  LDG.E.128.CONSTANT R20, desc[UR14][R32.64] ;  /* 0x0000000e20147981 */ /* 0x000ea2000c1e9d00 */
[----:B------:R-:W-:-:S03]  /*1990*/  IADD3 R44, P0, PT, R39, R2, RZ ;  /* 0x00000002272c7210 */ /* 0x000fc60007f1e0ff */
[----:B------:R-:W4:Y:S01]  /*19a0*/  LDG.E.128.CONSTANT R28, desc[UR14][R32.64+0x2000] ;  /* 0x0020000e201c7981 */ /* 0x000f22000c1e9d00 */
[----:B------:R-:W-:-:S05]  /*19b0*/  IADD3.X R45, PT, PT, R0, R3, RZ, P0, !PT ;  /* 0x00000003002d7210 */ /* 0x000fca00007fe4ff */
[----:B------:R-:W5:Y:S01]  /*19c0*/  LDG.E.128.CONSTANT R12, desc[UR14][R44.64+0x2000] ;  /* 0x0020000e2c0c7981 */ /* 0x000f62000c1e9d00 */
[--C-:B---3--:R-:W-:Y:S01]  /*19d0*/  FADD R24, R8, -R36.reuse ;  /* 0x8000002408187221 */ /* 0x108fe20000000000 */
[----:B------:R-:W-:-:S03]  /*19e0*/  FADD R26, R9, -R36 ;  /* 0x80000024091a7221 */ /* 0x000fc60000000000 */
[-C--:B------:R-:W-:Y:S01]  /*19f0*/  FMUL R25, R24, R37.reuse ;  /* 0x0000002518197220 */ /* 0x080fe20000400000 */
[----:B------:R-:W-:-:S03]  /*1a00*/  FMUL R26, R26, R37 ;  /* 0x000000251a1a7220 */ /* 0x000fc60000400000 */
[----:B--2---:R-:W-:Y:S01]  /*1a10*/  FFMA R16, R16, R25, R20 ;  /* 0x0000001910107223 */ /* 0x004fe20000000014 */
[----:B------:R-:W-:Y:S02]  /*1a20*/  FFMA R17, R17, R26, R21 ;  /* 0x0000001a11117223 */ /* 0x000fe40000000015 */
[----:B------:R-:W4:Y:S01]  /*1a30*/  LDG.E.128.CONSTANT R24, desc[UR14][R40.64+0x2000] ;  /* 0x0020000e28187981 */ /* 0x000f22000c1e9d00 */
[--C-:B------:R-:W-:Y:S01]  /*1a40*/  FADD R10, R10, -R36.reuse ;  /* 0x800000240a0a7221 */ /* 0x100fe20000000000 */
[----:B------:R-:W-:-:S03]  /*1a50*/  FADD R8, R11, -R36 ;  /* 0x800000240b087221 */ /* 0x000fc60000000000 */
[-C--:B------:R-:W-:Y:S01]  /*1a60*/  FMUL R9, R10, R37.reuse ;  /* 0x000000250a097220 */ /* 0x080fe20000400000 */
[----:B-----5:R-:W-:Y:S01]  /*1a70*/  FADD R12, -R36, R12 ;  /* 0x0000000c240c7221 */ /* 0x020fe20000000100 */
        /* <DEDUP_REMOVED lines=12> */
[----:B----4-:R-:W-:-:S03]  /*1b40*/  FFMA R12, R24, R9, R28 ;  /* 0x00000009180c7223 */ /* 0x010fc6000000001c */
        /* <DEDUP_REMOVED lines=23> */
[----:B------:R0:W-:Y:S03]  /*1cc0*/  STG.E.128 desc[UR14][R42.64+0x2000], R12 ;  /* 0x0020000c2a007986 */ /* 0x0001e6000c101d0e */
[----:B------:R-:W-:Y:S01]  /*1cd0*/  IADD3.X R6, PT, PT, RZ, R6, RZ, P0, !PT ;  /* 0x00000006ff067210 */ /* 0x000fe200007fe4ff */
        /* <DEDUP_REMOVED lines=20> */
        .weak           $__internal_4_$__cuda_sm20_rcp_rn_f32_slowpath
        .type           $__internal_4_$__cuda_sm20_rcp_rn_f32_slowpath,@function
        .size           $__internal_4_$__cuda_sm20_rcp_rn_f32_slowpath,(.L_x_185 - $__internal_4_$__cuda_sm20_rcp_rn_f32_slowpath)
$__internal_4_$__cuda_sm20_rcp_rn_f32_slowpath:
        /* <DEDUP_REMOVED lines=16> */
.L_x_95:
[----:B------:R-:W-:-:S04]  /*1f20*/  IADD3 R10, PT, PT, R11, -0xfd, RZ ;  /* 0xffffff030b0a7810 */ /* 0x000fc80007ffe0ff */
[----:B------:R-:W-:-:S13]  /*1f30*/  ISETP.GT.U32.AND P0, PT, R10, 0x1, PT ;  /* 0x000000010a00780c */ /* 0x000fda0003f04070 */
[----:B------:R-:W-:Y:S05]  /*1f40*/  @P0 BRA `(.L_x_97) ;  /* 0x0000000000780947 */ /* 0x000fea0003800000 */
[----:B------:R-:W-:Y:S01]  /*1f50*/  LOP3.LUT R12, R0, 0x7fffff, RZ, 0xc0, !PT ;  /* 0x007fffff000c7812 */ /* 0x000fe200078ec0ff */
[----:B------:R-:W-:-:S03]  /*1f60*/  IMAD.MOV.U32 R19, RZ, RZ, 0x3 ;  /* 0x00000003ff137424 */ /* 0x000fc600078e00ff */
[----:B------:R-:W-:Y:S02]  /*1f70*/  LOP3.LUT R12, R12, 0x3f800000, RZ, 0xfc, !PT ;  /* 0x3f8000000c0c7812 */ /* 0x000fe400078efcff */
[----:B------:R-:W-:Y:S02]  /*1f80*/  SHF.L.U32 R16, R19, R10, RZ ;  /* 0x0000000a13107219 */ /* 0x000fe400000006ff */
[----:B------:R-:W0:Y:S02]  /*1f90*/  MUFU.RCP R13, R12 ;  /* 0x0000000c000d7308 */ /* 0x000e240000001000 */
        /* <DEDUP_REMOVED lines=25> */
.L_x_97:
[----:B------:R0:W1:Y:S02]  /*2130*/  MUFU.RCP R10, R0 ;  /* 0x00000000000a7308 */ /* 0x0000640000001000 */
.L_x_96:
[----:B------:R-:W-:Y:S01]  /*2140*/  HFMA2 R11, -RZ, RZ, 0, 0 ;  /* 0x00000000ff0b7431 */ /* 0x000fe200000001ff */
[----:B0123--:R-:W-:Y:S02]  /*2150*/  MOV R0, R10 ;  /* 0x0000000a00007202 */ /* 0x00ffe40000000f00 */
[----:B------:R-:W-:-:S04]  /*2160*/  MOV R10, R17 ;  /* 0x00000011000a7202 */ /* 0x000fc80000000f00 */
[----:B------:R-:W-:Y:S05]  /*2170*/  RET.REL.NODEC R10 `(_Z31layer_norm_4d_kernel_vectorizedILi512ELi4EEvPKfS1_S1_Pfmmmmf) ;  /* 0xffffffdc0aa07950 */ /* 0x000fea0003c3ffff */
.L_x_98:
        /* <DEDUP_REMOVED lines=16> */
.L_x_185:


//--------------------- .text._Z31layer_norm_4d_kernel_vectorizedILi512ELi8EEvPKfS1_S1_Pfmmmmf --------------------------
	.section	.text._Z31layer_norm_4d_kernel_vectorizedILi512ELi8EEvPKfS1_S1_Pfmmmmf,"ax",@progbits
	.align	128
        .global         _Z31layer_norm_4d_kernel_vectorizedILi512ELi8EEvPKfS1_S1_Pfmmmmf
        .type           _Z31layer_norm_4d_kernel_vectorizedILi512ELi8EEvPKfS1_S1_Pfmmmmf,@function
        .size           _Z31layer_norm_4d_kernel_vectorizedILi512ELi8EEvPKfS1_S1_Pfmmmmf,(.L_x_186 - _Z31layer_norm_4d_kernel_vectorizedILi512ELi8EEvPKfS1_S1_Pfmmmmf)
        .other          _Z31layer_norm_4d_kernel_vectorizedILi512ELi8EEvPKfS1_S1_Pfmmmmf,@"STO_CUDA_ENTRY STV_DEFAULT"
_Z31layer_norm_4d_kernel_vectorizedILi512ELi8EEvPKfS1_S1_Pfmmmmf:
.text._Z31layer_norm_4d_kernel_vectorizedILi512ELi8EEvPKfS1_S1_Pfmmmmf:
        /* <DEDUP_REMOVED lines=68> */
.L_x_103:
        /* <DEDUP_REMOVED lines=21> */
.L_x_102:
[----:B------:R-:W-:Y:S05]  /*0590*/  BSYNC.RECONVERGENT B1 ;  /* 0x0000000000017941 */ /* 0x000fea0003800200 */
.L_x_101:
        /* <DEDUP_REMOVED lines=20> */
.L_x_104:
        /* <DEDUP_REMOVED lines=87> */
.L_x_100:
[----:B------:R-:W-:Y:S05]  /*0c50*/  BSYNC.RECONVERGENT B0 ;  /* 0x0000000000007941 */ /* 0x000fea0003800200 */
.L_x_99:
[----:B------:R-:W0:Y:S01]  /*0c60*/  S2R R10, SR_LANEID ;  /* 0x00000000000a7919 */ /* 0x000e220000000000 */
[----:B------:R-:W-:Y:S01]  /*0c70*/  MOV R15, R30 ;  /* 0x0000001e000f7202 */ /* 0x000fe20000000f00 */
[----:B------:R-:W-:Y:S01]  /*0c80*/  BSSY.RECONVERGENT B0, `(.L_x_105) ;  /* 0x0000025000007945 */ /* 0x000fe20003800200 */
[----:B------:R-:W-:Y:S04]  /*0c90*/  SHFL.DOWN PT, R9, R34, 0x1, 0x1f ;  /* 0x08201f0022097f89 */ /* 0x000fe800000e0000 */
[----:B------:R-:W1:Y:S01]  /*0ca0*/  SHFL.DOWN PT, R8, R15, 0x1, 0x1f ;  /* 0x08201f000f087f89 */ /* 0x000e6200000e0000 */
[C---:B0-----:R-:W-:Y:S02]  /*0cb0*/  ISETP.GT.AND P0, PT, R10.reuse, 0x1e, PT ;  /* 0x0000001e0a00780c */ /* 0x041fe40003f04270 */
[----:B------:R-:W-:-:S11]  /*0cc0*/  ISETP.GT.AND P1, PT, R10, 0xf, PT ;  /* 0x0000000f0a00780c */ /* 0x000fd60003f24270 */
[----:B-1----:R-:W-:Y:S01]  /*0cd0*/  @!P0 FADD R15, R8, R15 ;  /* 0x0000000f080f8221 */ /* 0x002fe20000000000 */
[----:B------:R-:W-:Y:S01]  /*0ce0*/  @!P0 FADD R34, R9, R34 ;  /* 0x0000002209228221 */ /* 0x000fe20000000000 */
        /* <DEDUP_REMOVED lines=30> */
.L_x_106:
[----:B------:R-:W-:Y:S05]  /*0ed0*/  BSYNC.RECONVERGENT B0 ;  /* 0x0000000000007941 */ /* 0x000fea0003800200 */
.L_x_105:
[----:B------:R-:W-:Y:S01]  /*0ee0*/  BAR.SYNC.DEFER_BLOCKING 0x0 ;  /* 0x0000000000007b1d */ /* 0x000fe20000010000 */
[----:B------:R-:W-:-:S05]  /*0ef0*/  ISETP.NE.AND P0, PT, R7, RZ, PT ;  /* 0x000000ff0700720c */ /* 0x000fca0003f05270 */
[----:B------:R-:W-:Y:S08]  /*0f00*/  BSSY.RECONVERGENT B0, `(.L_x_107) ;  /* 0x0000046000007945 */ /* 0x000ff00003800200 */
[----:B------:R-:W-:Y:S05]  /*0f10*/  @P0 BRA `(.L_x_108) ;  /* 0x0000000400100947 */ /* 0x000fea0003800000 */
[----:B------:R-:W4:Y:S01]  /*0f20*/  S2UR UR5, SR_CgaCtaId ;  /* 0x00000000000579c3 */ /* 0x000f220000008800 */
[----:B------:R-:W-:Y:S02]  /*0f30*/  UMOV UR4, 0x400 ;  /* 0x0000040000047882 */ /* 0x000fe40000000000 */
[----:B----4-:R-:W-:-:S09]  /*0f40*/  ULEA UR4, UR5, UR4, 0x18 ;  /* 0x0000000405047291 */ /* 0x010fd2000f8ec0ff */
[----:B------:R-:W4:Y:S04]  /*0f50*/  LDS.64 R32, [UR4+0x18] ;  /* 0x00001804ff207984 */ /* 0x000f280008000a00 */
[----:B------:R-:W5:Y:S04]  /*0f60*/  LDS.128 R24, [UR4+0x20] ;  /* 0x00002004ff187984 */ /* 0x000f680008000c00 */
[----:B---3--:R-:W3:Y:S04]  /*0f70*/  LDS.128 R8, [UR4+0x30] ;  /* 0x00003004ff087984 */ /* 0x008ee80008000c00 */
[----:B-12---:R-:W1:Y:S04]  /*0f80*/  LDS.128 R12, [UR4+0x40] ;  /* 0x00004004ff0c7984 */ /* 0x006e680008000c00 */
[----:B------:R-:W2:Y:S04]  /*0f90*/  LDS.128 R16, [UR4+0x50] ;  /* 0x00005004ff107984 */ /* 0x000ea80008000c00 */
[----:B------:R-:W0:Y:S01]  /*0fa0*/  LDS.128 R20, [UR4+0x60] ;  /* 0x00006004ff147984 */ /* 0x000e220008000c00 */
[----:B----4-:R-:W-:Y:S01]  /*0fb0*/  FADD R4, R31, R33 ;  /* 0x000000211f047221 */ /* 0x010fe20000000000 */
[----:B------:R-:W-:-:S02]  /*0fc0*/  FADD R3, R32, R30 ;  /* 0x0000001e20037221 */ /* 0x000fc40000000000 */
[----:B------:R-:W4:Y:S01]  /*0fd0*/  LDS.128 R32, [UR4+0x70] ;  /* 0x00007004ff207984 */ /* 0x000f220008000c00 */
[----:B-----5:R-:W-:Y:S01]  /*0fe0*/  FADD R4, R4, R25 ;  /* 0x0000001904047221 */ /* 0x020fe20000000000 */
[----:B------:R-:W-:-:S03]  /*0ff0*/  FADD R3, R3, R24 ;  /* 0x0000001803037221 */ /* 0x000fc60000000000 */
[----:B------:R-:W-:Y:S01]  /*1000*/  FADD R4, R4, R27 ;  /* 0x0000001b04047221 */ /* 0x000fe20000000000 */
[----:B------:R-:W-:Y:S02]  /*1010*/  FADD R3, R3, R26 ;  /* 0x0000001a03037221 */ /* 0x000fe40000000000 */
[----:B------:R-:W5:Y:S01]  /*1020*/  LDS.128 R24, [UR4+0x80] ;  /* 0x00008004ff187984 */ /* 0x000f620008000c00 */
[----:B---3--:R-:W-:Y:S01]  /*1030*/  FADD R4, R4, R9 ;  /* 0x0000000904047221 */ /* 0x008fe20000000000 */
[----:B------:R-:W-:-:S03]  /*1040*/  FADD R3, R3, R8 ;  /* 0x0000000803037221 */ /* 0x000fc60000000000 */
[----:B------:R-:W-:Y:S01]  /*1050*/  FADD R4, R4, R11 ;  /* 0x0000000b04047221 */ /* 0x000fe20000000000 */
[----:B------:R-:W-:-:S03]  /*1060*/  FADD R3, R3, R10 ;  /* 0x0000000a03037221 */ /* 0x000fc60000000000 */
[----:B-1----:R-:W-:Y:S01]  /*1070*/  FADD R4, R4, R13 ;  /* 0x0000000d04047221 */ /* 0x002fe20000000000 */
[----:B------:R-:W-:-:S03]  /*1080*/  FADD R3, R3, R12 ;  /* 0x0000000c03037221 */ /* 0x000fc60000000000 */
[----:B------:R-:W-:Y:S01]  /*1090*/  FADD R8, R4, R15 ;  /* 0x0000000f04087221 */ /* 0x000fe20000000000 */
[----:B------:R-:W-:Y:S01]  /*10a0*/  MOV R4, R2 ;  /* 0x0000000200047202 */ /* 0x000fe20000000f00 */
[----:B------:R-:W-:Y:S02]  /*10b0*/  FADD R3, R3, R14 ;  /* 0x0000000e03037221 */ /* 0x000fe40000000000 */
[----:B--2---:R-:W-:Y:S01]  /*10c0*/  FADD R8, R8, R17 ;  /* 0x0000001108087221 */ /* 0x004fe20000000000 */
[----:B------:R-:W1:Y:S01]  /*10d0*/  I2F.U64 R2, R4 ;  /* 0x0000000400027312 */ /* 0x000e620000301000 */
[----:B------:R-:W-:Y:S02]  /*10e0*/  FADD R3, R3, R16 ;  /* 0x0000001003037221 */ /* 0x000fe40000000000 */
[----:B------:R-:W-:Y:S02]  /*10f0*/  FADD R8, R8, R19 ;  /* 0x0000001308087221 */ /* 0x000fe40000000000 */
[----:B------:R-:W-:-:S02]  /*1100*/  FADD R3, R3, R18 ;  /* 0x0000001203037221 */ /* 0x000fc40000000000 */
[----:B0-----:R-:W-:Y:S02]  /*1110*/  FADD R8, R8, R21 ;  /* 0x0000001508087221 */ /* 0x001fe40000000000 */
[----:B------:R-:W-:Y:S02]  /*1120*/  FADD R3, R3, R20 ;  /* 0x0000001403037221 */ /* 0x000fe40000000000 */
[----:B------:R-:W-:Y:S02]  /*1130*/  FADD R8, R8, R23 ;  /* 0x0000001708087221 */ /* 0x000fe40000000000 */
[----:B------:R-:W-:Y:S01]  /*1140*/  FADD R3, R3, R22 ;  /* 0x0000001603037221 */ /* 0x000fe20000000000 */
[----:B-1----:R-:W-:Y:S01]  /*1150*/  IADD3 R9, PT, PT, R2, 0x1800000, RZ ;  /* 0x0180000002097810 */ /* 0x002fe20007ffe0ff */
[----:B----4-:R-:W-:Y:S02]  /*1160*/  FADD R8, R8, R33 ;  /* 0x0000002108087221 */ /* 0x010fe40000000000 */
[----:B------:R-:W-:Y:S01]  /*1170*/  FADD R3, R3, R32 ;  /* 0x0000002003037221 */ /* 0x000fe20000000000 */
[----:B------:R-:W-:Y:S01]  /*1180*/  LOP3.LUT R9, R9, 0x7f800000, RZ, 0xc0, !PT ;  /* 0x7f80000009097812 */ /* 0x000fe200078ec0ff */
[----:B------:R-:W-:-:S02]  /*1190*/  FADD R8, R8, R35 ;  /* 0x0000002308087221 */ /* 0x000fc40000000000 */
[----:B------:R-:W-:Y:S01]  /*11a0*/  FADD R3, R3, R34 ;  /* 0x0000002203037221 */ /* 0x000fe20000000000 */
[----:B------:R-:W-:Y:S01]  /*11b0*/  ISETP.GT.U32.AND P0, PT, R9, 0x1ffffff, PT ;  /* 0x01ffffff0900780c */ /* 0x000fe20003f04070 */
[----:B-----5:R-:W-:Y:S02]  /*11c0*/  FADD R8, R8, R25 ;  /* 0x0000001908087221 */ /* 0x020fe40000000000 */
[----:B------:R-:W-:Y:S02]  /*11d0*/  FADD R3, R3, R24 ;  /* 0x0000001803037221 */ /* 0x000fe40000000000 */
[----:B------:R-:W-:Y:S02]  /*11e0*/  FADD R27, R8, R27 ;  /* 0x0000001b081b7221 */ /* 0x000fe40000000000 */
[----:B------:R-:W-:-:S06]  /*11f0*/  FADD R26, R3, R26 ;  /* 0x0000001a031a7221 */ /* 0x000fcc0000000000 */
[----:B------:R-:W-:Y:S05]  /*1200*/  @P0 BRA `(.L_x_109) ;  /* 0x0000000000100947 */ /* 0x000fea0003800000 */
[----:B------:R-:W-:-:S07]  /*1210*/  MOV R13, 0x1230 ;  /* 0x00001230000d7802 */ /* 0x000fce0000000f00 */
[----:B------:R-:W-:Y:S05]  /*1220*/  CALL.REL.NOINC `($__internal_5_$__cuda_sm20_rcp_rn_f32_slowpath) ;  /* 0x0000001000dc7944 */ /* 0x000fea0003c00000 */
[----:B------:R-:W-:Y:S01]  /*1230*/  MOV R3, R8 ;  /* 0x0000000800037202 */ /* 0x000fe20000000f00 */
[----:B------:R-:W-:Y:S06]  /*1240*/  BRA `(.L_x_110) ;  /* 0x0000000000107947 */ /* 0x000fec0003800000 */
.L_x_109:
[----:B------:R-:W0:Y:S02]  /*1250*/  MUFU.RCP R3, R2 ;  /* 0x0000000200037308 */ /* 0x000e240000001000 */
[----:B0-----:R-:W-:-:S04]  /*1260*/  FFMA R8, R2, R3, -1 ;  /* 0xbf80000002087423 */ /* 0x001fc80000000003 */
[----:B------:R-:W-:-:S04]  /*1270*/  FADD.FTZ R8, -R8, -RZ ;  /* 0x800000ff08087221 */ /* 0x000fc80000010100 */
[----:B------:R-:W-:-:S07]  /*1280*/  FFMA R3, R3, R8, R3 ;  /* 0x0000000803037223 */ /* 0x000fce0000000003 */
.L_x_110:
        /* <DEDUP_REMOVED lines=13> */
.L_x_108:
[----:B------:R-:W-:Y:S05]  /*1360*/  BSYNC.RECONVERGENT B0 ;  /* 0x0000000000007941 */ /* 0x000fea0003800200 */
.L_x_107:
[----:B------:R-:W-:Y:S01]  /*1370*/  BAR.SYNC.DEFER_BLOCKING 0x0 ;  /* 0x0000000000007b1d */ /* 0x000fe20000010000 */
[----:B------:R-:W-:-:S04]  /*1380*/  ISETP.GT.U32.AND P0, PT, R6, R7, PT ;  /* 0x000000070600720c */ /* 0x000fc80003f04070 */
[----:B------:R-:W-:-:S13]  /*1390*/  ISETP.GT.U32.AND.EX P0, PT, R29, R0, PT, P0 ;  /* 0x000000001d00720c */ /* 0x000fda0003f04100 */
[----:B------:R-:W-:Y:S05]  /*13a0*/  @!P0 EXIT ;  /* 0x000000000000894d */ /* 0x000fea0003800000 */
[----:B----4-:R-:W-:Y:S01]  /*13b0*/  LOP3.LUT R3, RZ, R7, RZ, 0x33, !PT ;  /* 0x00000007ff037212 */ /* 0x010fe200078e33ff */
        /* <DEDUP_REMOVED lines=8> */
[----:B------:R-:W4:Y:S01]  /*1440*/  LDCU.128 UR8, c[0x0][0x3b0] ;  /* 0x00007600ff0877ac */ /* 0x000f220008000c00 */
[----:B------:R-:W5:Y:S01]  /*1450*/  S2UR UR7, SR_CgaCtaId ;  /* 0x00000000000779c3 */ /* 0x000f620000008800 */
[----:B------:R-:W0:Y:S01]  /*1460*/  S2R R20, SR_TID.X ;  /* 0x0000000000147919 */ /* 0x000e220000002100 */
[----:B------:R-:W-:Y:S01]  /*1470*/  SHF.R.U64 R21, R6, 0x9, R29 ;  /* 0x0000000906157819 */ /* 0x000fe2000000121d */
[----:B------:R-:W-:Y:S01]  /*1480*/  UMOV UR6, 0x400 ;  /* 0x0000040000067882 */ /* 0x000fe20000000000 */
[----:B------:R-:W-:Y:S01]  /*1490*/  SHF.L.U32 R27, R7, 0x4, RZ ;  /* 0x00000004071b7819 */ /* 0x000fe200000006ff */
[----:B------:R-:W-:Y:S01]  /*14a0*/  BSSY.RECONVERGENT B1, `(.L_x_113) ;  /* 0x0000045000017945 */ /* 0x000fe20003800200 */
[----:B------:R-:W-:Y:S02]  /*14b0*/  IADD3 R21, PT, PT, R21, 0x1, RZ ;  /* 0x0000000115157810 */ /* 0x000fe40007ffe0ff */
[----:B---3--:R-:W3:Y:S01]  /*14c0*/  LDC.64 R8, c[0x0][0x3a8] ;  /* 0x0000ea00ff087b82 */ /* 0x008ee20000000a00 */
[----:B------:R-:W-:-:S02]  /*14d0*/  SHF.L.U64.HI R0, R7, 0x4, R0 ;  /* 0x0000000407007819 */ /* 0x000fc40000010200 */
[----:B------:R-:W-:-:S04]  /*14e0*/  LOP3.LUT R21, R21, 0x7, RZ, 0xc0, !PT ;  /* 0x0000000715157812 */ /* 0x000fc800078ec0ff */
[----:B------:R-:W-:Y:S01]  /*14f0*/  IADD3 R21, P3, PT, RZ, -R21, RZ ;  /* 0x80000015ff157210 */ /* 0x000fe20007f7e0ff */
[----:B----4-:R-:W-:Y:S02]  /*1500*/  UIMAD UR11, UR11, UR8, URZ ;  /* 0x000000080b0b72a4 */ /* 0x010fe4000f8e02ff */
[----:B------:R-:W-:Y:S01]  /*1510*/  UIMAD.WIDE.U32 UR4, UR10, UR8, URZ ;  /* 0x000000080a0472a5 */ /* 0x000fe2000f8e00ff */
[----:B------:R-:W-:Y:S01]  /*1520*/  IADD3.X R23, PT, PT, RZ, -0x1, RZ, P3, !PT ;  /* 0xffffffffff177810 */ /* 0x000fe20001ffe4ff */
[----:B------:R-:W-:Y:S02]  /*1530*/  UIMAD UR9, UR9, UR10, UR11 ;  /* 0x0000000a090972a4 */ /* 0x000fe4000f8e020b */
[----:B-----5:R-:W-:Y:S02]  /*1540*/  ULEA UR6, UR7, UR6, 0x18 ;  /* 0x0000000607067291 */ /* 0x020fe4000f8ec0ff */
[----:B------:R-:W-:-:S06]  /*1550*/  UIADD3 UR9, UPT, UPT, UR5, UR9, URZ ;  /* 0x0000000905097290 */ /* 0x000fcc000fffe0ff */
[C---:B---3--:R-:W-:Y:S01]  /*1560*/  IMAD R10, R8.reuse, UR9, RZ ;  /* 0x00000009080a7c24 */ /* 0x048fe2000f8e02ff */
[----:B------:R-:W3:Y:S03]  /*1570*/  LDS.64 R2, [UR6+0x98] ;  /* 0x00009806ff027984 */ /* 0x000ee60008000a00 */
[----:B------:R-:W-:Y:S01]  /*1580*/  IMAD R11, R9, UR4, R10 ;  /* 0x00000004090b7c24 */ /* 0x000fe2000f8e020a */
[----:B------:R-:W0:Y:S01]  /*1590*/  LDCU.128 UR8, c[0x0][0x390] ;  /* 0x00007200ff0877ac */ /* 0x000e220008000c00 */
[----:B------:R-:W-:Y:S01]  /*15a0*/  IMAD.WIDE.U32 R8, R8, UR4, RZ ;  /* 0x0000000408087c25 */ /* 0x000fe2000f8e00ff */
[----:B------:R-:W4:Y:S04]  /*15b0*/  LDCU.128 UR4, c[0x0][0x380] ;  /* 0x00007000ff0477ac */ /* 0x000f280008000c00 */
[----:B------:R-:W-:Y:S01]  /*15c0*/  IADD3 R11, PT, PT, R9, R11, RZ ;  /* 0x0000000b090b7210 */ /* 0x000fe20007ffe0ff */
[----:B------:R-:W-:-:S04]  /*15d0*/  IMAD.WIDE.U32 R8, R8, UR14, RZ ;  /* 0x0000000e08087c25 */ /* 0x000fc8000f8e00ff */
[----:B------:R-:W-:Y:S01]  /*15e0*/  IMAD R11, R11, UR14, RZ ;  /* 0x0000000e0b0b7c24 */ /* 0x000fe2000f8e02ff */
[----:B------:R-:W-:-:S04]  /*15f0*/  LEA R25, P0, R8, R27, 0x2 ;  /* 0x0000001b08197211 */ /* 0x000fc800078010ff */
[----:B------:R-:W-:Y:S02]  /*1600*/  IADD3 R11, PT, PT, R9, R11, RZ ;  /* 0x0000000b090b7210 */ /* 0x000fe40007ffe0ff */
[----:B0-----:R-:W-:Y:S02]  /*1610*/  IADD3 R30, P1, PT, R27, UR8, RZ ;  /* 0x000000081b1e7c10 */ /* 0x001fe4000ff3e0ff */
[----:B------:R-:W-:Y:S02]  /*1620*/  LEA.HI.X R11, R8, R0, R11, 0x2, P0 ;  /* 0x00000000080b7211 */ /* 0x000fe400000f140b */
[----:B------:R-:W-:Y:S02]  /*1630*/  IADD3 R32, P0, PT, R25, UR10, RZ ;  /* 0x0000000a19207c10 */ /* 0x000fe4000ff1e0ff */
[----:B----4-:R-:W-:Y:S02]  /*1640*/  IADD3 R27, P2, PT, R27, UR6, RZ ;  /* 0x000000061b1b7c10 */ /* 0x010fe4000ff5e0ff */
[----:B------:R-:W-:-:S02]  /*1650*/  IADD3 R25, P4, PT, R25, UR4, RZ ;  /* 0x0000000419197c10 */ /* 0x000fc4000ff9e0ff */
[C---:B------:R-:W-:Y:S02]  /*1660*/  IADD3.X R31, PT, PT, R0.reuse, UR9, RZ, P1, !PT ;  /* 0x00000009001f7c10 */ /* 0x040fe40008ffe4ff */
[C---:B------:R-:W-:Y:S02]  /*1670*/  IADD3.X R33, PT, PT, R11.reuse, UR11, RZ, P0, !PT ;  /* 0x0000000b0b217c10 */ /* 0x040fe400087fe4ff */
[----:B------:R-:W-:Y:S02]  /*1680*/  IADD3.X R28, PT, PT, R0, UR7, RZ, P2, !PT ;  /* 0x00000007001c7c10 */ /* 0x000fe400097fe4ff */
[----:B------:R-:W-:-:S07]  /*1690*/  IADD3.X R26, PT, PT, R11, UR5, RZ, P4, !PT ;  /* 0x000000050b1a7c10 */ /* 0x000fce000a7fe4ff */
.L_x_114:
[----:B------:R-:W-:Y:S02]  /*16a0*/  MOV R16, R25 ;  /* 0x0000001900107202 */ /* 0x000fe40000000f00 */
[----:B------:R-:W-:Y:S02]  /*16b0*/  MOV R17, R26 ;  /* 0x0000001a00117202 */ /* 0x000fe40000000f00 */
[----:B0-----:R-:W-:Y:S02]  /*16c0*/  MOV R10, R27 ;  /* 0x0000001b000a7202 */ /* 0x001fe40000000f00 */
[----:B------:R-:W-:Y:S02]  /*16d0*/  MOV R11, R28 ;  /* 0x0000001c000b7202 */ /* 0x000fe40000000f00 */
[----:B------:R-:W3:Y:S01]  /*16e0*/  LDG.E.128.CONSTANT R16, desc[UR12][R16.64] ;  /* 0x0000000c10107981 */ /* 0x000ee2000c1e9d00 */
[----:B------:R-:W-:Y:S02]  /*16f0*/  MOV R12, R30 ;  /* 0x0000001e000c7202 */ /* 0x000fe40000000f00 */
[----:B--2---:R-:W-:Y:S01]  /*1700*/  MOV R13, R31 ;  /* 0x0000001f000d7202 */ /* 0x004fe20000000f00 */
[----:B------:R-:W2:Y:S05]  /*1710*/  LDG.E.128.CONSTANT R8, desc[UR12][R10.64] ;  /* 0x0000000c0a087981 */ /* 0x000eaa000c1e9d00 */
[----:B-1----:R-:W2:Y:S01]  /*1720*/  LDG.E.128.CONSTANT R12, desc[UR12][R12.64] ;  /* 0x0000000c0c0c7981 */ /* 0x002ea2000c1e9d00 */
        /* <DEDUP_REMOVED lines=29> */
.L_x_113:
        /* <DEDUP_REMOVED lines=13> */
.L_x_112:
[----:B------:R-:W-:Y:S05]  /*19d0*/  BSYNC.RECONVERGENT B0 ;  /* 0x0000000000007941 */ /* 0x000fea0003800200 */
.L_x_111:
[----:B------:R-:W-:-:S04]  /*19e0*/  ISETP.GE.U32.AND P0, PT, R6, 0xe00, PT ;  /* 0x00000e000600780c */ /* 0x000fc80003f06070 */
[----:B------:R-:W-:-:S13]  /*19f0*/  ISETP.GE.U32.AND.EX P0, PT, R29, RZ, PT, P0 ;  /* 0x000000ff1d00720c */ /* 0x000fda0003f06100 */
[----:B------:R-:W-:Y:S05]  /*1a00*/  @!P0 EXIT ;  /* 0x000000000000894d */ /* 0x000fea0003800000 */
[----:B------:R-:W4:Y:S01]  /*1a10*/  LDCU UR5, c[0x0][0x3b0] ;  /* 0x00007600ff0577ac */ /* 0x000f220008000800 */
[----:B0--3--:R-:W0:Y:S01]  /*1a20*/  LDC.64 R8, c[0x0][0x398] ;  /* 0x0000e600ff087b82 */ /* 0x009e220000000a00 */
[----:B------:R-:W-:Y:S01]  /*1a30*/  IMAD R6, R5, UR14, RZ ;  /* 0x0000000e05067c24 */ /* 0x000fe2000f8e02ff */
[----:B------:R-:W-:Y:S01]  /*1a40*/  BSSY.RECONVERGENT B0, `(.L_x_115) ;  /* 0x00000b4000007945 */ /* 0x000fe20003800200 */
[----:B------:R-:W4:Y:S01]  /*1a50*/  LDCU UR6, c[0x0][0x3a8] ;  /* 0x00007500ff0677ac */ /* 0x000f220008000800 */
[----:B------:R-:W-:Y:S01]  /*1a60*/  SHF.L.U32 R38, R7, 0x4, RZ ;  /* 0x0000000407267819 */ /* 0x000fe200000006ff */
[----:B------:R-:W3:Y:S03]  /*1a70*/  LDCU UR4, c[0x0][0x3b8] ;  /* 0x00007700ff0477ac */ /* 0x000ee60008000800 */
[----:B------:R-:W5:Y:S01]  /*1a80*/  LDC.64 R10, c[0x0][0x380] ;  /* 0x0000e000ff0a7b82 */ /* 0x000f620000000a00 */
[----:B------:R-:W0:Y:S01]  /*1a90*/  LDCU.64 UR18, c[0x0][0x3a8] ;  /* 0x00007500ff1277ac */ /* 0x000e220008000a00 */
[----:B------:R-:W0:Y:S01]  /*1aa0*/  LDCU.64 UR16, c[0x0][0x388] ;  /* 0x00007100ff1077ac */ /* 0x000e220008000a00 */
[----:B------:R-:W0:Y:S01]  /*1ab0*/  LDCU.128 UR8, c[0x0][0x3b0] ;  /* 0x00007600ff0877ac */ /* 0x000e220008000c00 */
[----:B----4-:R-:W-:-:S04]  /*1ac0*/  UIMAD UR5, UR5, UR6, URZ ;  /* 0x00000006050572a4 */ /* 0x010fc8000f8e02ff */
        /* <DEDUP_REMOVED lines=8> */
[----:B-----5:R-:W-:Y:S02]  /*1b50*/  IADD3 R3, P1, PT, R10, UR6, RZ ;  /* 0x000000060a037c10 */ /* 0x020fe4000ff3e0ff */
[C---:B------:R-:W-:Y:S02]  /*1b60*/  IADD3.X R4, PT, PT, R6.reuse, R9, RZ, P0, !PT ;  /* 0x0000000906047210 */ /* 0x040fe400007fe4ff */
[----:B------:R-:W-:Y:S02]  /*1b70*/  IADD3.X R5, PT, PT, R6, R11, RZ, P1, !PT ;  /* 0x0000000b06057210 */ /* 0x000fe40000ffe4ff */
[----:B---3--:R-:W-:-:S07]  /*1b80*/  SHF.L.U64.HI R6, R7, 0x4, R0 ;  /* 0x0000000407067819 */ /* 0x008fce0000010200 */
.L_x_116:
        /* <DEDUP_REMOVED lines=160> */
.L_x_115:
[----:B------:R-:W-:Y:S05]  /*2590*/  EXIT ;  /* 0x000000000000794d */ /* 0x000fea0003800000 */
        .weak           $__internal_5_$__cuda_sm20_rcp_rn_f32_slowpath
        .type           $__internal_5_$__cuda_sm20_rcp_rn_f32_slowpath,@function
        .size           $__internal_5_$__cuda_sm20_rcp_rn_f32_slowpath,(.L_x_186 - $__internal_5_$__cuda_sm20_rcp_rn_f32_slowpath)
$__internal_5_$__cuda_sm20_rcp_rn_f32_slowpath:
        /* <DEDUP_REMOVED lines=15> */
.L_x_117:
        /* <DEDUP_REMOVED lines=33> */
.L_x_119:
[----:B------:R2:W3:Y:S02]  /*28a0*/  MUFU.RCP R3, R2 ;  /* 0x0000000200037308 */ /* 0x0004e40000001000 */
.L_x_118:
[----:B-1-3--:R-:W-:Y:S02]  /*28b0*/  MOV R8, R3 ;  /* 0x0000000300087202 */ /* 0x00afe40000000f00 */
[----:B0-2---:R-:W-:Y:S02]  /*28c0*/  MOV R2, R13 ;  /* 0x0000000d00027202 */ /* 0x005fe40000000f00 */
[----:B------:R-:W-:-:S04]  /*28d0*/  MOV R3, 0x0 ;  /* 0x0000000000037802 */ /* 0x000fc80000000f00 */
[----:B------:R-:W-:Y:S05]  /*28e0*/  RET.REL.NODEC R2 `(_Z31layer_norm_4d_kernel_vectorizedILi512ELi8EEvPKfS1_S1_Pfmmmmf) ;  /* 0xffffffd402c47950 */ /* 0x000fea0003c3ffff */
.L_x_120:
        /* <DEDUP_REMOVED lines=9> */
.L_x_186:


//--------------------- .text._Z31layer_norm_4d_kernel_vectorizedILi1024ELi2EEvPKfS1_S1_Pfmmmmf --------------------------
	.section	.text._Z31layer_norm_4d_kernel_vectorizedILi1024ELi2EEvPKfS1_S1_Pfmmmmf,"ax",@progbits
	.align	128
        .global         _Z31layer_norm_4d_kernel_vectorizedILi1024ELi2EEvPKfS1_S1_Pfmmmmf
        .type           _Z31layer_norm_4d_kernel_vectorizedILi1024ELi2EEvPKfS1_S1_Pfmmmmf,@function
        .size           _Z31layer_norm_4d_kernel_vectorizedILi1024ELi2EEvPKfS1_S1_Pfmmmmf,(.L_x_187 - _Z31layer_norm_4d_kernel_vectorizedILi1024ELi2EEvPKfS1_S1_Pfmmmmf)
        .other          _Z31layer_norm_4d_kernel_vectorizedILi1024ELi2EEvPKfS1_S1_Pfmmmmf,@"STO_CUDA_ENTRY STV_DEFAULT"
_Z31layer_norm_4d_kernel_vectorizedILi1024ELi2EEvPKfS1_S1_Pfmmmmf:
.text._Z31layer_norm_4d_kernel_vectorizedILi1024ELi2EEvPKfS1_S1_Pfmmmmf:
        /* <DEDUP_REMOVED lines=9> */
[----:B------:R-:W-:Y:S01]  /*0090*/  CS2R R2, SRZ ;  /* 0x0000000000027805 */ /* 0x000fe2000001ff00 */
[----:B------:R-:W0:Y:S01]  /*00a0*/  LDCU.128 UR4, c[0x0][0x3b0] ;  /* 0x00007600ff0477ac */ /* 0x000e220008000c00 */
        /* <DEDUP_REMOVED lines=33> */
[-C--:B------:R-:W-:Y:S02]  /*02c0*/  LOP3.LUT R2, RZ, R0.reuse, RZ, 0x33, !PT ;  /* 0x00000000ff027212 */ /* 0x080fe400078e33ff */
[----:B------:R-:W-:Y:S02]  /*02d0*/  ISETP.GE.U32.AND P0, PT, R3, 0x400, PT ;  /* 0x000004000300780c */ /* 0x000fe40003f06070 */
[----:B------:R-:W-:Y:S02]  /*02e0*/  IADD3.X R2, PT, PT, R2, UR19, RZ, P2, !PT ;  /* 0x0000001302027c10 */ /* 0x000fe400097fe4ff */
[----:B------:R-:W-:Y:S02]  /*02f0*/  MOV R15, R29 ;  /* 0x0000001d000f7202 */ /* 0x000fe40000000f00 */
[----:B------:R-:W-:Y:S02]  /*0300*/  ISETP.GE.U32.AND.EX P0, PT, R2, RZ, PT, P0 ;  /* 0x000000ff0200720c */ /* 0x000fe40003f06100 */
[----:B------:R-:W-:-:S02]  /*0310*/  MOV R14, R0 ;  /* 0x00000000000e7202 */ /* 0x000fc40000000f00 */
[----:B------:R-:W-:Y:S02]  /*0320*/  @!P1 LOP3.LUT R15, R29, 0x400, RZ, 0xfc, !PT ;  /* 0x000004001d0f9812 */ /* 0x000fe400078efcff */
[----:B------:R-:W-:Y:S01]  /*0330*/  @!P1 MOV R14, R0 ;  /* 0x00000000000e9202 */ /* 0x000fe20000000f00 */
[----:B--2---:R-:W-:Y:S01]  /*0340*/  @!P1 FMUL R9, R5, R5 ;  /* 0x0000000505099220 */ /* 0x004fe20000400000 */
[----:B------:R-:W-:-:S03]  /*0350*/  @!P1 FADD R3, R4, R5 ;  /* 0x0000000504039221 */ /* 0x000fc60000000000 */
[----:B------:R-:W-:Y:S01]  /*0360*/  @!P1 FFMA R9, R4, R4, R9 ;  /* 0x0000000404099223 */ /* 0x000fe20000000009 */
[C---:B------:R-:W-:Y:S01]  /*0370*/  @!P1 FADD R8, R6.reuse, R3 ;  /* 0x0000000306089221 */ /* 0x040fe20000000000 */
[----:B------:R-:W-:Y:S02]  /*0380*/  CS2R R2, SRZ ;  /* 0x0000000000027805 */ /* 0x000fe4000001ff00 */
[----:B------:R-:W-:Y:S01]  /*0390*/  @!P1 FFMA R6, R6, R6, R9 ;  /* 0x0000000606069223 */ /* 0x000fe20000000009 */
[----:B------:R-:W-:-:S03]  /*03a0*/  @!P1 FADD R8, R7, R8 ;  /* 0x0000000807089221 */ /* 0x000fc60000000000 */
[----:B------:R-:W-:Y:S01]  /*03b0*/  @!P1 FFMA R6, R7, R7, R6 ;  /* 0x0000000707069223 */ /* 0x000fe20000000006 */
[----:B------:R-:W-:-:S03]  /*03c0*/  @!P1 FADD R3, RZ, R8 ;  /* 0x00000008ff039221 */ /* 0x000fc60000000000 */
[----:B------:R-:W-:Y:S01]  /*03d0*/  @!P1 FADD R2, RZ, R6 ;  /* 0x00000006ff029221 */ /* 0x000fe20000000000 */
[----:B------:R-:W-:Y:S06]  /*03e0*/  @!P0 BRA `(.L_x_122) ;  /* 0x0000000000b48947 */ /* 0x000fec0003800000 */
        /* <DEDUP_REMOVED lines=18> */
.L_x_123:
        /* <DEDUP_REMOVED lines=15> */
[----:B------:R-:W-:Y:S01]  /*0600*/  FADD R9, R8, R9 ;  /* 0x0000000908097221 */ /* 0x000fe20000000000 */
[----:B------:R-:W-:Y:S01]  /*0610*/  FADD R3, R16, R3 ;  /* 0x0000000310037221 */ /* 0x000fe20000000000 */
[----:B------:R-:W-:Y:S01]  /*0620*/  FFMA R7, R7, R7, R6 ;  /* 0x0000000707077223 */ /* 0x000fe20000000006 */
[----:B------:R-:W-:Y:S01]  /*0630*/  FFMA R5, R8, R8, R5 ;  /* 0x0000000808057223 */ /* 0x000fe20000000005 */
[C---:B------:R-:W-:Y:S02]  /*0640*/  FADD R4, R10.reuse, R9 ;  /* 0x000000090a047221 */ /* 0x040fe40000000000 */
[----:B------:R-:W-:Y:S01]  /*0650*/  FADD R2, R7, R2 ;  /* 0x0000000207027221 */ /* 0x000fe20000000000 */
[----:B------:R-:W-:Y:S01]  /*0660*/  FFMA R10, R10, R10, R5 ;  /* 0x0000000a0a0a7223 */ /* 0x000fe20000000005 */
[----:B------:R-:W-:-:S03]  /*0670*/  FADD R4, R11, R4 ;  /* 0x000000040b047221 */ /* 0x000fc60000000000 */
[----:B------:R-:W-:Y:S01]  /*0680*/  FFMA R11, R11, R11, R10 ;  /* 0x0000000b0b0b7223 */ /* 0x000fe2000000000a */
[----:B------:R-:W-:-:S03]  /*0690*/  FADD R3, R3, R4 ;  /* 0x0000000403037221 */ /* 0x000fc60000000000 */
[----:B------:R-:W-:Y:S01]  /*06a0*/  FADD R2, R2, R11 ;  /* 0x0000000b02027221 */ /* 0x000fe20000000000 */
[----:B------:R-:W-:Y:S06]  /*06b0*/  @!P0 BRA `(.L_x_123) ;  /* 0xfffffffc00948947 */ /* 0x000fec000383ffff */
.L_x_122:
[----:B------:R-:W-:Y:S05]  /*06c0*/  BSYNC.RECONVERGENT B0 ;  /* 0x0000000000007941 */ /* 0x000fea0003800200 */
.L_x_121:
[----:B------:R-:W0:Y:S01]  /*06d0*/  S2R R10, SR_LANEID ;  /* 0x00000000000a7919 */ /* 0x000e220000000000 */
[----:B------:R-:W-:Y:S01]  /*06e0*/  MOV R5, R3 ;  /* 0x0000000300057202 */ /* 0x000fe20000000f00 */
[----:B------:R-:W-:Y:S01]  /*06f0*/  BSSY.RECONVERGENT B0, `(.L_x_124) ;  /* 0x0000026000007945 */ /* 0x000fe20003800200 */
[----:B------:R-:W-:-:S03]  /*0700*/  MOV R4, R2 ;  /* 0x0000000200047202 */ /* 0x000fc60000000f00 */
        /* <DEDUP_REMOVED lines=36> */
.L_x_125:
[----:B------:R-:W-:Y:S05]  /*0950*/  BSYNC.RECONVERGENT B0 ;  /* 0x0000000000007941 */ /* 0x000fea0003800200 */
.L_x_124:
        /* <DEDUP_REMOVED lines=8> */
[----:B---3--:R-:W3:Y:S04]  /*09e0*/  LDS.64 R4, [UR4+0x28] ;  /* 0x00002804ff047984 */ /* 0x008ee80008000a00 */
[----:B------:R-:W4:Y:S04]  /*09f0*/  LDS.128 R20, [UR4+0x30] ;  /* 0x00003004ff147984 */ /* 0x000f280008000c00 */
[----:B------:R-:W5:Y:S04]  /*0a00*/  LDS.128 R16, [UR4+0x40] ;  /* 0x00004004ff107984 */ /* 0x000f680008000c00 */
[----:B------:R-:W5:Y:S04]  /*0a10*/  LDS.128 R12, [UR4+0x50] ;  /* 0x00005004ff0c7984 */ /* 0x000f680008000c00 */
[----:B-12---:R-:W1:Y:S04]  /*0a20*/  LDS.128 R8, [UR4+0x60] ;  /* 0x00006004ff087984 */ /* 0x006e680008000c00 */
[----:B------:R-:W2:Y:S01]  /*0a30*/  LDS.128 R24, [UR4+0x70] ;  /* 0x00007004ff187984 */ /* 0x000ea20008000c00 */
[----:B---3--:R-:W-:Y:S01]  /*0a40*/  FADD R7, R4, R2 ;  /* 0x0000000204077221 */ /* 0x008fe20000000000 */
[----:B0-----:R-:W-:-:S03]  /*0a50*/  FADD R2, R3, R5 ;  /* 0x0000000503027221 */ /* 0x001fc60000000000 */
[----:B----4-:R-:W-:Y:S01]  /*0a60*/  FADD R7, R7, R20 ;  /* 0x0000001407077221 */ /* 0x010fe20000000000 */
[----:B------:R-:W-:-:S03]  /*0a70*/  FADD R2, R2, R21 ;  /* 0x0000001502027221 */ /* 0x000fc60000000000 */
[----:B------:R-:W-:Y:S01]  /*0a80*/  FADD R3, R7, R22 ;  /* 0x0000001607037221 */ /* 0x000fe20000000000 */
[----:B------:R-:W-:Y:S01]  /*0a90*/  FADD R2, R2, R23 ;  /* 0x0000001702027221 */ /* 0x000fe20000000000 */
[----:B------:R-:W0:Y:S02]  /*0aa0*/  LDS.128 R4, [UR4+0x80] ;  /* 0x00008004ff047984 */ /* 0x000e240008000c00 */
[----:B-----5:R-:W-:Y:S01]  /*0ab0*/  FADD R3, R3, R16 ;  /* 0x0000001003037221 */ /* 0x020fe20000000000 */
[----:B------:R-:W-:Y:S01]  /*0ac0*/  FADD R2, R2, R17 ;  /* 0x0000001102027221 */ /* 0x000fe20000000000 */
[----:B------:R-:W3:Y:S02]  /*0ad0*/  LDS.128 R20, [UR4+0x90] ;  /* 0x00009004ff147984 */ /* 0x000ee40008000c00 */
[----:B------:R-:W-:Y:S01]  /*0ae0*/  FADD R3, R3, R18 ;  /* 0x0000001203037221 */ /* 0x000fe20000000000 */
[----:B------:R-:W-:Y:S02]  /*0af0*/  FADD R2, R2, R19 ;  /* 0x0000001302027221 */ /* 0x000fe40000000000 */
[----:B------:R-:W4:Y:S01]  /*0b00*/  LDS.128 R16, [UR4+0xa0] ;  /* 0x0000a004ff107984 */ /* 0x000f220008000c00 */
[----:B------:R-:W-:Y:S01]  /*0b10*/  FADD R3, R3, R12 ;  /* 0x0000000c03037221 */ /* 0x000fe20000000000 */
[----:B------:R-:W-:-:S03]  /*0b20*/  FADD R2, R2, R13 ;  /* 0x0000000d02027221 */ /* 0x000fc60000000000 */
[----:B------:R-:W-:Y:S01]  /*0b30*/  FADD R3, R3, R14 ;  /* 0x0000000e03037221 */ /* 0x000fe20000000000 */
[----:B------:R-:W-:Y:S02]  /*0b40*/  FADD R2, R2, R15 ;  /* 0x0000000f02027221 */ /* 0x000fe40000000000 */
[----:B------:R-:W5:Y:S01]  /*0b50*/  LDS.128 R12, [UR4+0xb0] ;  /* 0x0000b004ff0c7984 */ /* 0x000f620008000c00 */
[----:B-1----:R-:W-:Y:S01]  /*0b60*/  FADD R3, R3, R8 ;  /* 0x0000000803037221 */ /* 0x002fe20000000000 */
[----:B------:R-:W-:-:S03]  /*0b70*/  FADD R2, R2, R9 ;  /* 0x0000000902027221 */ /* 0x000fc60000000000 */
[----:B------:R-:W-:Y:S01]  /*0b80*/  FADD R3, R3, R10 ;  /* 0x0000000a03037221 */ /* 0x000fe20000000000 */
[----:B------:R-:W-:Y:S02]  /*0b90*/  FADD R2, R2, R11 ;  /* 0x0000000b02027221 */ /* 0x000fe40000000000 */
[----:B------:R-:W1:Y:S01]  /*0ba0*/  LDS.128 R8, [UR4+0xc0] ;  /* 0x0000c004ff087984 */ /* 0x000e620008000c00 */
[----:B--2---:R-:W-:Y:S01]  /*0bb0*/  FADD R3, R3, R24 ;  /* 0x0000001803037221 */ /* 0x004fe20000000000 */
[----:B------:R-:W-:-:S03]  /*0bc0*/  FADD R2, R2, R25 ;  /* 0x0000001902027221 */ /* 0x000fc60000000000 */
[----:B------:R-:W-:Y:S01]  /*0bd0*/  FADD R3, R3, R26 ;  /* 0x0000001a03037221 */ /* 0x000fe20000000000 */
[----:B------:R-:W-:Y:S02]  /*0be0*/  FADD R2, R2, R27 ;  /* 0x0000001b02027221 */ /* 0x000fe40000000000 */
[----:B------:R-:W2:Y:S02]  /*0bf0*/  LDS.128 R24, [UR4+0xd0] ;  /* 0x0000d004ff187984 */ /* 0x000ea40008000c00 */
[----:B0-----:R-:W-:Y:S01]  /*0c00*/  FADD R2, R2, R5 ;  /* 0x0000000502027221 */ /* 0x001fe20000000000 */
[----:B------:R-:W-:-:S03]  /*0c10*/  FADD R3, R3, R4 ;  /* 0x0000000403037221 */ /* 0x000fc60000000000 */
[----:B------:R-:W-:Y:S01]  /*0c20*/  FADD R2, R2, R7 ;  /* 0x0000000702027221 */ /* 0x000fe20000000000 */
[----:B------:R-:W-:Y:S02]  /*0c30*/  FADD R3, R3, R6 ;  /* 0x0000000603037221 */ /* 0x000fe40000000000 */
[----:B------:R-:W0:Y:S01]  /*0c40*/  LDS.128 R4, [UR4+0xe0] ;  /* 0x0000e004ff047984 */ /* 0x000e220008000c00 */
[----:B---3--:R-:W-:Y:S01]  /*0c50*/  FADD R2, R2, R21 ;  /* 0x0000001502027221 */ /* 0x008fe20000000000 */
[----:B------:R-:W-:-:S03]  /*0c60*/  FADD R3, R3, R20 ;  /* 0x0000001403037221 */ /* 0x000fc60000000000 */
[----:B------:R-:W-:Y:S01]  /*0c70*/  FADD R2, R2, R23 ;  /* 0x0000001702027221 */ /* 0x000fe20000000000 */
[----:B------:R-:W-:Y:S02]  /*0c80*/  FADD R3, R3, R22 ;  /* 0x0000001603037221 */ /* 0x000fe40000000000 */
[----:B------:R-:W3:Y:S01]  /*0c90*/  LDS.128 R20, [UR4+0xf0] ;  /* 0x0000f004ff147984 */ /* 0x000ee20008000c00 */
[----:B----4-:R-:W-:Y:S01]  /*0ca0*/  FADD R2, R2, R17 ;  /* 0x0000001102027221 */ /* 0x010fe20000000000 */
[----:B------:R-:W-:-:S03]  /*0cb0*/  FADD R3, R3, R16 ;  /* 0x0000001003037221 */ /* 0x000fc60000000000 */
[----:B------:R-:W-:Y:S01]  /*0cc0*/  FADD R2, R2, R19 ;  /* 0x0000001302027221 */ /* 0x000fe20000000000 */
[----:B------:R-:W-:Y:S02]  /*0cd0*/  FADD R3, R3, R18 ;  /* 0x0000001203037221 */ /* 0x000fe40000000000 */
[----:B------:R-:W4:Y:S01]  /*0ce0*/  LDS.128 R16, [UR4+0x100] ;  /* 0x00010004ff107984 */ /* 0x000f220008000c00 */
[----:B-----5:R-:W-:Y:S01]  /*0cf0*/  FADD R2, R2, R13 ;  /* 0x0000000d02027221 */ /* 0x020fe20000000000 */
[----:B------:R-:W-:-:S03]  /*0d00*/  FADD R3, R3, R12 ;  /* 0x0000000c03037221 */ /* 0x000fc60000000000 */
[----:B------:R-:W-:Y:S01]  /*0d10*/  FADD R2, R2, R15 ;  /* 0x0000000f02027221 */ /* 0x000fe20000000000 */
[----:B------:R-:W-:Y:S02]  /*0d20*/  FADD R3, R3, R14 ;  /* 0x0000000e03037221 */ /* 0x000fe40000000000 */
[----:B------:R-:W5:Y:S01]  /*0d30*/  LDS.128 R12, [UR4+0x110] ;  /* 0x00011004ff0c7984 */ /* 0x000f620008000c00 */
[----:B-1----:R-:W-:Y:S01]  /*0d40*/  FADD R2, R2, R9 ;  /* 0x0000000902027221 */ /* 0x002fe20000000000 */
[----:B------:R-:W-:Y:S01]  /*0d50*/  FADD R3, R3, R8 ;  /* 0x0000000803037221 */ /* 0x000fe20000000000 */
[----:B------:R-:W-:Y:S02]  /*0d60*/  UMOV UR4, UR20 ;  /* 0x0000001400047c82 */ /* 0x000fe40008000000 */
[----:B------:R-:W-:Y:S01]  /*0d70*/  FADD R2, R2, R11 ;  /* 0x0000000b02027221 */ /* 0x000fe20000000000 */
[----:B------:R-:W-:-:S03]  /*0d80*/  FADD R3, R3, R10 ;  /* 0x0000000a03037221 */ /* 0x000fc60000000000 */
[----:B--2---:R-:W-:Y:S01]  /*0d90*/  FADD R2, R2, R25 ;  /* 0x0000001902027221 */ /* 0x004fe20000000000 */
[----:B------:R-:W-:-:S03]  /*0da0*/  FADD R3, R3, R24 ;  /* 0x0000001803037221 */ /* 0x000fc60000000000 */
[----:B------:R-:W-:Y:S01]  /*0db0*/  FADD R8, R2, R27 ;  /* 0x0000001b02087221 */ /* 0x000fe20000000000 */
[----:B------:R-:W-:Y:S01]  /*0dc0*/  FADD R3, R3, R26 ;  /* 0x0000001a03037221 */ /* 0x000fe20000000000 */
[----:B------:R-:W1:Y:S02]  /*0dd0*/  I2F.U64 R2, UR4 ;  /* 0x0000000400027d12 */ /* 0x000e640008301000 */
[----:B0-----:R-:W-:Y:S01]  /*0de0*/  FADD R8, R8, R5 ;  /* 0x0000000508087221 */ /* 0x001fe20000000000 */
[----:B------:R-:W-:-:S03]  /*0df0*/  FADD R3, R3, R4 ;  /* 0x0000000403037221 */ /* 0x000fc60000000000 */
[----:B------:R-:W-:Y:S01]  /*0e00*/  FADD R8, R8, R7 ;  /* 0x0000000708087221 */ /* 0x000fe20000000000 */
[----:B------:R-:W-:-:S03]  /*0e10*/  FADD R3, R3, R6 ;  /* 0x0000000603037221 */ /* 0x000fc60000000000 */
[----:B---3--:R-:W-:Y:S01]  /*0e20*/  FADD R8, R8, R21 ;  /* 0x0000001508087221 */ /* 0x008fe20000000000 */
[----:B------:R-:W-:-:S03]  /*0e30*/  FADD R3, R3, R20 ;  /* 0x0000001403037221 */ /* 0x000fc60000000000 */
[----:B------:R-:W-:Y:S01]  /*0e40*/  FADD R8, R8, R23 ;  /* 0x0000001708087221 */ /* 0x000fe20000000000 */
[----:B-1----:R-:W-:Y:S01]  /*0e50*/  IADD3 R4, PT, PT, R2, 0x1800000, RZ ;  /* 0x0180000002047810 */ /* 0x002fe20007ffe0ff */
[----:B------:R-:W-:Y:S02]  /*0e60*/  FADD R3, R3, R22 ;  /* 0x0000001603037221 */ /* 0x000fe40000000000 */
[----:B----4-:R-:W-:Y:S01]  /*0e70*/  FADD R8, R8, R17 ;  /* 0x0000001108087221 */ /* 0x010fe20000000000 */
[----:B------:R-:W-:Y:S01]  /*0e80*/  LOP3.LUT R4, R4, 0x7f800000, RZ, 0xc0, !PT ;  /* 0x7f80000004047812 */ /* 0x000fe200078ec0ff */
[----:B------:R-:W-:Y:S02]  /*0e90*/  FADD R3, R3, R16 ;  /* 0x0000001003037221 */ /* 0x000fe40000000000 */
[----:B------:R-:W-:Y:S01]  /*0ea0*/  FADD R8, R8, R19 ;  /* 0x0000001308087221 */ /* 0x000fe20000000000 */
[----:B------:R-:W-:Y:S01]  /*0eb0*/  ISETP.GT.U32.AND P0, PT, R4, 0x1ffffff, PT ;  /* 0x01ffffff0400780c */ /* 0x000fe20003f04070 */
[----:B------:R-:W-:-:S02]  /*0ec0*/  FADD R3, R3, R18 ;  /* 0x0000001203037221 */ /* 0x000fc40000000000 */
[----:B-----5:R-:W-:Y:S02]  /*0ed0*/  FADD R8, R8, R13 ;  /* 0x0000000d08087221 */ /* 0x020fe40000000000 */
[----:B------:R-:W-:Y:S02]  /*0ee0*/  FADD R3, R3, R12 ;  /* 0x0000000c03037221 */ /* 0x000fe40000000000 */
[----:B------:R-:W-:Y:S02]  /*0ef0*/  FADD R15, R8, R15 ;  /* 0x0000000f080f7221 */ /* 0x000fe40000000000 */
[----:B------:R-:W-:-:S04]  /*0f00*/  FADD R14, R3, R14 ;  /* 0x0000000e030e7221 */ /* 0x000fc80000000000 */
[----:B------:R-:W-:Y:S05]  /*0f10*/  @P0 BRA `(.L_x_128) ;  /* 0x00000000000c0947 */ /* 0x000fea0003800000 */
[----:B------:R-:W-:-:S07]  /*0f20*/  MOV R4, 0xf40 ;  /* 0x00000f4000047802 */ /* 0x000fce0000000f00 */
[----:B------:R-:W-:Y:S05]  /*0f30*/  CALL.REL.NOINC `($__internal_6_$__cuda_sm20_rcp_rn_f32_slowpath) ;  /* 0x0000000400f87944 */ /* 0x000fea0003c00000 */
[----:B------:R-:W-:Y:S05]  /*0f40*/  BRA `(.L_x_129) ;  /* 0x0000000000107947 */ /* 0x000fea0003800000 */
.L_x_128:
[----:B------:R-:W0:Y:S02]  /*0f50*/  MUFU.RCP R3, R2 ;  /* 0x0000000200037308 */ /* 0x000e240000001000 */
[----:B0-----:R-:W-:-:S04]  /*0f60*/  FFMA R4, R2, R3, -1 ;  /* 0xbf80000002047423 */ /* 0x001fc80000000003 */
[----:B------:R-:W-:-:S04]  /*0f70*/  FADD.FTZ R4, -R4, -RZ ;  /* 0x800000ff04047221 */ /* 0x000fc80000010100 */
[----:B------:R-:W-:-:S07]  /*0f80*/  FFMA R3, R3, R4, R3 ;  /* 0x0000000403037223 */ /* 0x000fce0000000003 */
.L_x_129:
        /* <DEDUP_REMOVED lines=13> */
.L_x_127:
[----:B------:R-:W-:Y:S05]  /*1060*/  BSYNC.RECONVERGENT B0 ;  /* 0x0000000000007941 */ /* 0x000fea0003800200 */
.L_x_126:
        /* <DEDUP_REMOVED lines=26> */
[----:B----4-:R-:W2:Y:S01]  /*1210*/  LDG.E.128.CONSTANT R12, desc[UR16][R12.64] ;  /* 0x000000100c0c7981 */ /* 0x010ea2000c1e9d00 */
[----:B------:R-:W0:Y:S01]  /*1220*/  S2UR UR5, SR_CgaCtaId ;  /* 0x00000000000579c3 */ /* 0x000e220000008800 */
[----:B------:R-:W-:Y:S02]  /*1230*/  UMOV UR4, 0x400 ;  /* 0x0000040000047882 */ /* 0x000fe40000000000 */
[----:B0-----:R-:W-:-:S09]  /*1240*/  ULEA UR4, UR5, UR4, 0x18 ;  /* 0x0000000405047291 */ /* 0x001fd2000f8ec0ff */
[----:B------:R-:W3:Y:S01]  /*1250*/  LDS.64 R2, [UR4+0x128] ;  /* 0x00012804ff027984 */ /* 0x000ee20008000a00 */
[----:B------:R-:W-:-:S04]  /*1260*/  IADD3 R16, P1, PT, R16, UR8, RZ ;  /* 0x0000000810107c10 */ /* 0x000fc8000ff3e0ff */
[----:B------:R-:W-:Y:S02]  /*1270*/  IADD3.X R17, PT, PT, R17, UR9, RZ, P1, !PT ;  /* 0x0000000911117c10 */ /* 0x000fe40008ffe4ff */
[----:B------:R-:W-:Y:S01]  /*1280*/  LOP3.LUT R29, R29, 0x400, RZ, 0xfc, !PT ;  /* 0x000004001d1d7812 */ /* 0x000fe200078efcff */
        /* <DEDUP_REMOVED lines=13> */
.L_x_131:
[----:B------:R-:W-:Y:S05]  /*1360*/  BSYNC.RECONVERGENT B0 ;  /* 0x0000000000007941 */ /* 0x000fea0003800200 */
.L_x_130:
        /* <DEDUP_REMOVED lines=10> */
.L_x_133:
        /* <DEDUP_REMOVED lines=9> */
[----:B----4-:R-:W2:Y:S04]  /*14a0*/  LDG.E.128.CONSTANT R12, desc[UR16][R32.64] ;  /* 0x00000010200c7981 */ /* 0x010ea8000c1e9d00 */
[----:B------:R-:W4:Y:S01]  /*14b0*/  LDG.E.128.CONSTANT R24, desc[UR16][R32.64+0x4000] ;  /* 0x0040001020187981 */ /* 0x000f22000c1e9d00 */
        /* <DEDUP_REMOVED lines=37> */
.L_x_132:
[----:B------:R-:W-:Y:S05]  /*1710*/  EXIT ;  /* 0x000000000000794d */ /* 0x000fea0003800000 */
        .weak           $__internal_6_$__cuda_sm20_rcp_rn_f32_slowpath
        .type           $__internal_6_$__cuda_sm20_rcp_rn_f32_slowpath,@function
        .size           $__internal_6_$__cuda_sm20_rcp_rn_f32_slowpath,(.L_x_187 - $__internal_6_$__cuda_sm20_rcp_rn_f32_slowpath)
$__internal_6_$__cuda_sm20_rcp_rn_f32_slowpath:
        /* <DEDUP_REMOVED lines=15> */
.L_x_134:
        /* <DEDUP_REMOVED lines=33> */
.L_x_136:
[----:B------:R2:W3:Y:S02]  /*1a20*/  MUFU.RCP R3, R2 ;  /* 0x0000000200037308 */ /* 0x0004e40000001000 */
.L_x_135:
[----:B------:R-:W-:-:S04]  /*1a30*/  MOV R5, 0x0 ;  /* 0x0000000000057802 */ /* 0x000fc80000000f00 */
[----:B0123--:R-:W-:Y:S05]  /*1a40*/  RET.REL.NODEC R4 `(_Z31layer_norm_4d_kernel_vectorizedILi1024ELi2EEvPKfS1_S1_Pfmmmmf) ;  /* 0xffffffe4046c7950 */ /* 0x00ffea0003c3ffff */
.L_x_137:
        /* <DEDUP_REMOVED lines=11> */
.L_x_187:


//--------------------- .text._Z31layer_norm_4d_kernel_vectorizedILi1024ELi4EEvPKfS1_S1_Pfmmmmf --------------------------
	.section	.text._Z31layer_norm_4d_kernel_vectorizedILi1024ELi4EEvPKfS1_S1_Pfmmmmf,"ax",@progbits
	.align	128
        .global         _Z31layer_norm_4d_kernel_vectorizedILi1024ELi4EEvPKfS1_S1_Pfmmmmf
        .type           _Z31layer_norm_4d_kernel_vectorizedILi1024ELi4EEvPKfS1_S1_Pfmmmmf,@function
        .size           _Z31layer_norm_4d_kernel_vectorizedILi1024ELi4EEvPKfS1_S1_Pfmmmmf,(.L_x_188 - _Z31layer_norm_4d_kernel_vectorizedILi1024ELi4EEvPKfS1_S1_Pfmmmmf)
        .other          _Z31layer_norm_4d_kernel_vectorizedILi1024ELi4EEvPKfS1_S1_Pfmmmmf,@"STO_CUDA_ENTRY STV_DEFAULT"
_Z31layer_norm_4d_kernel_vectorizedILi1024ELi4EEvPKfS1_S1_Pfmmmmf:
.text._Z31layer_norm_4d_kernel_vectorizedILi1024ELi4EEvPKfS1_S1_Pfmmmmf:
        /* <DEDUP_REMOVED lines=68> */
.L_x_142:
        /* <DEDUP_REMOVED lines=21> */
.L_x_141:
[----:B------:R-:W-:Y:S05]  /*0590*/  BSYNC.RECONVERGENT B1 ;  /* 0x0000000000017941 */ /* 0x000fea0003800200 */
.L_x_140:
        /* <DEDUP_REMOVED lines=19> */
.L_x_143:
        /* <DEDUP_REMOVED lines=47> */
.L_x_139:
[----:B------:R-:W-:Y:S05]  /*09c0*/  BSYNC.RECONVERGENT B0 ;  /* 0x0000000000007941 */ /* 0x000fea0003800200 */
.L_x_138:
        /* <DEDUP_REMOVED lines=38> */
.L_x_145:
[----:B------:R-:W-:Y:S05]  /*0c30*/  BSYNC.RECONVERGENT B0 ;  /* 0x0000000000007941 */ /* 0x000fea0003800200 */
.L_x_144:
        /* <DEDUP_REMOVED lines=10> */
[----:B------:R-:W5:Y:S04]  /*0ce0*/  LDS.128 R16, [UR4+0x40] ;  /* 0x00004004ff107984 */ /* 0x000f680008000c00 */
[----:B-12---:R-:W1:Y:S04]  /*0cf0*/  LDS.128 R12, [UR4+0x50] ;  /* 0x00005004ff0c7984 */ /* 0x006e680008000c00 */
        /* <DEDUP_REMOVED lines=25> */
[----:B------:R-:W2:Y:S01]  /*0e90*/  LDS.128 R32, [UR4+0xc0] ;  /* 0x0000c004ff207984 */ /* 0x000ea20008000c00 */
[----:B------:R-:W-:Y:S01]  /*0ea0*/  FADD R23, R23, R28 ;  /* 0x0000001c17177221 */ /* 0x000fe20000000000 */
        /* <DEDUP_REMOVED lines=27> */
[----:B------:R-:W-:-:S03]  /*1060*/  FADD R0, R0, R35 ;  /* 0x0000002300007221 */ /* 0x000fc60000000000 */
[----:B0-----:R-:W-:Y:S01]  /*1070*/  FADD R23, R23, R28 ;  /* 0x0000001c17177221 */ /* 0x001fe20000000000 */
        /* <DEDUP_REMOVED lines=8> */
[----:B------:R-:W-:Y:S01]  /*1100*/  IADD3 R8, PT, PT, R22, 0x1800000, RZ ;  /* 0x0180000016087810 */ /* 0x000fe20007ffe0ff */
[----:B------:R-:W-:Y:S02]  /*1110*/  FADD R0, R0, R9 ;  /* 0x0000000900007221 */ /* 0x000fe40000000000 */
[----:B------:R-:W-:Y:S01]  /*1120*/  FADD R23, R23, R10 ;  /* 0x0000000a17177221 */ /* 0x000fe20000000000 */
[----:B------:R-:W-:Y:S01]  /*1130*/  LOP3.LUT R8, R8, 0x7f800000, RZ, 0xc0, !PT ;  /* 0x7f80000008087812 */ /* 0x000fe200078ec0ff */
[----:B------:R-:W-:Y:S02]  /*1140*/  FADD R0, R0, R11 ;  /* 0x0000000b00007221 */ /* 0x000fe40000000000 */
[----:B-----5:R-:W-:Y:S01]  /*1150*/  FADD R23, R23, R16 ;  /* 0x0000001017177221 */ /* 0x020fe20000000000 */
[----:B------:R-:W-:Y:S01]  /*1160*/  ISETP.GT.U32.AND P0, PT, R8, 0x1ffffff, PT ;  /* 0x01ffffff0800780c */ /* 0x000fe20003f04070 */
[----:B------:R-:W-:-:S02]  /*1170*/  FADD R0, R0, R17 ;  /* 0x0000001100007221 */ /* 0x000fc40000000000 */
[----:B------:R-:W-:Y:S02]  /*1180*/  FADD R23, R23, R18 ;  /* 0x0000001217177221 */ /* 0x000fe40000000000 */
[----:B------:R-:W-:Y:S02]  /*1190*/  FADD R0, R0, R19 ;  /* 0x0000001300007221 */ /* 0x000fe40000000000 */
[----:B-1----:R-:W-:Y:S02]  /*11a0*/  FADD R23, R23, R12 ;  /* 0x0000000c17177221 */ /* 0x002fe40000000000 */
[----:B------:R-:W-:Y:S02]  /*11b0*/  FADD R0, R0, R13 ;  /* 0x0000000d00007221 */ /* 0x000fe40000000000 */
[----:B------:R-:W-:Y:S02]  /*11c0*/  FADD R23, R23, R14 ;  /* 0x0000000e17177221 */ /* 0x000fe40000000000 */
[----:B------:R-:W-:Y:S01]  /*11d0*/  FADD R18, R0, R15 ;  /* 0x0000000f00127221 */ /* 0x000fe20000000000 */
[----:B------:R-:W-:Y:S06]  /*11e0*/  @P0 BRA `(.L_x_148) ;  /* 0x00000000000c0947 */ /* 0x000fec0003800000 */
[----:B------:R-:W-:-:S07]  /*11f0*/  MOV R14, 0x1210 ;  /* 0x00001210000e7802 */ /* 0x000fce0000000f00 */
[----:B------:R-:W-:Y:S05]  /*1200*/  CALL.REL.NOINC `($__internal_7_$__cuda_sm20_rcp_rn_f32_slowpath) ;  /* 0x0000000c00a07944 */ /* 0x000fea0003c00000 */
[----:B------:R-:W-:Y:S05]  /*1210*/  BRA `(.L_x_149) ;  /* 0x0000000000107947 */ /* 0x000fea0003800000 */
.L_x_148:
[----:B------:R-:W0:Y:S02]  /*1220*/  MUFU.RCP R9, R22 ;  /* 0x0000001600097308 */ /* 0x000e240000001000 */
[----:B0-----:R-:W-:-:S04]  /*1230*/  FFMA R0, R22, R9, -1 ;  /* 0xbf80000016007423 */ /* 0x001fc80000000009 */
[----:B------:R-:W-:-:S04]  /*1240*/  FADD.FTZ R0, -R0, -RZ ;  /* 0x800000ff00007221 */ /* 0x000fc80000010100 */
[----:B------:R-:W-:-:S07]  /*1250*/  FFMA R0, R9, R0, R9 ;  /* 0x0000000009007223 */ /* 0x000fce0000000009 */
.L_x_149:
        /* <DEDUP_REMOVED lines=13> */
.L_x_147:
[----:B------:R-:W-:Y:S05]  /*1330*/  BSYNC.RECONVERGENT B0 ;  /* 0x0000000000007941 */ /* 0x000fea0003800200 */
.L_x_146:
[----:B------:R-:W-:Y:S01]  /*1340*/  BAR.SYNC.DEFER_BLOCKING 0x0 ;  /* 0x0000000000007b1d */ /* 0x000fe20000010000 */
[----:B------:R-:W-:-:S04]  /*1350*/  ISETP.GT.U32.AND P0, PT, R20, R7, PT ;  /* 0x000000071400720c */ /* 0x000fc80003f04070 */
[----:B------:R-:W-:-:S13]  /*1360*/  ISETP.GT.U32.AND.EX P0, PT, R21, R6, PT, P0 ;  /* 0x000000061500720c */ /* 0x000fda0003f04100 */
[----:B------:R-:W-:Y:S05]  /*1370*/  @!P0 EXIT ;  /* 0x000000000000894d */ /* 0x000fea0003800000 */
[----:B----4-:R-:W-:Y:S01]  /*1380*/  LOP3.LUT R9, RZ, R7, RZ, 0x33, !PT ;  /* 0x00000007ff097212 */ /* 0x010fe200078e33ff */
[----:B------:R-:W-:Y:S03]  /*1390*/  BSSY.RECONVERGENT B0, `(.L_x_150) ;  /* 0x000005b000007945 */ /* 0x000fe60003800200 */
[----:B---3--:R-:W-:-:S04]  /*13a0*/  IADD3 R0, P1, PT, R9, R20, RZ ;  /* 0x0000001409007210 */ /* 0x008fc80007f3e0ff */
[----:B------:R-:W-:-:S04]  /*13b0*/  LOP3.LUT R8, R0, 0xc00, RZ, 0xc0, !PT ;  /* 0x00000c0000087812 */ /* 0x000fc800078ec0ff */
[----:B------:R-:W-:Y:S02]  /*13c0*/  ISETP.NE.U32.AND P0, PT, R8, 0xc00, PT ;  /* 0x00000c000800780c */ /* 0x000fe40003f05070 */
[----:B------:R-:W-:Y:S02]  /*13d0*/  LOP3.LUT R8, RZ, R6, RZ, 0x33, !PT ;  /* 0x00000006ff087212 */ /* 0x000fe400078e33ff */
[----:B------:R-:W-:Y:S02]  /*13e0*/  ISETP.NE.AND.EX P0, PT, RZ, RZ, PT, P0 ;  /* 0x000000ffff00720c */ /* 0x000fe40003f05300 */
[----:B------:R-:W-:-:S11]  /*13f0*/  IADD3.X R19, PT, PT, R8, R21, RZ, P1, !PT ;  /* 0x0000001508137210 */ /* 0x000fd60000ffe4ff */
[----:B------:R-:W-:Y:S05]  /*1400*/  @!P0 BRA `(.L_x_151) ;  /* 0x00000004004c8947 */ /* 0x000fea0003800000 */
[----:B------:R-:W3:Y:S01]  /*1410*/  LDCU.128 UR8, c[0x0][0x3b0] ;  /* 0x00007600ff0877ac */ /* 0x000ee20008000c00 */
[----:B------:R-:W4:Y:S01]  /*1420*/  S2UR UR7, SR_CgaCtaId ;  /* 0x00000000000779c3 */ /* 0x000f220000008800 */
[----:B------:R-:W-:Y:S01]  /*1430*/  SHF.R.U64 R25, R0, 0xa, R19 ;  /* 0x0000000a00197819 */ /* 0x000fe20000001213 */
[----:B------:R-:W-:Y:S01]  /*1440*/  BSSY.RECONVERGENT B1, `(.L_x_152) ;  /* 0x0000047000017945 */ /* 0x000fe20003800200 */
[----:B------:R-:W-:Y:S01]  /*1450*/  UMOV UR6, 0x400 ;  /* 0x0000040000067882 */ /* 0x000fe20000000000 */
[----:B------:R-:W-:Y:S02]  /*1460*/  SHF.L.U32 R29, R7, 0x4, RZ ;  /* 0x00000004071d7819 */ /* 0x000fe400000006ff */
[----:B------:R-:W-:Y:S02]  /*1470*/  IADD3 R25, PT, PT, R25, 0x1, RZ ;  /* 0x0000000119197810 */ /* 0x000fe40007ffe0ff */
[----:B------:R-:W5:Y:S01]  /*1480*/  LDC.64 R8, c[0x0][0x3a8] ;  /* 0x0000ea00ff087b82 */ /* 0x000f620000000a00 */
        /* <DEDUP_REMOVED lines=9> */
[C---:B-----5:R-:W-:Y:S01]  /*1520*/  IMAD R10, R8.reuse, UR9, RZ ;  /* 0x00000009080a7c24 */ /* 0x060fe2000f8e02ff */
[----:B------:R-:W3:Y:S03]  /*1530*/  LDS.64 R16, [UR6+0x128] ;  /* 0x00012806ff107984 */ /* 0x000ee60008000a00 */
[----:B------:R-:W-:Y:S01]  /*1540*/  IMAD R11, R9, UR4, R10 ;  /* 0x00000004090b7c24 */ /* 0x000fe2000f8e020a */
[----:B------:R-:W4:Y:S01]  /*1550*/  LDCU.128 UR8, c[0x0][0x390] ;  /* 0x00007200ff0877ac */ /* 0x000f220008000c00 */
[----:B------:R-:W-:Y:S01]  /*1560*/  IMAD.WIDE.U32 R8, R8, UR4, RZ ;  /* 0x0000000408087c25 */ /* 0x000fe2000f8e00ff */
[----:B------:R-:W5:Y:S04]  /*1570*/  LDCU.128 UR4, c[0x0][0x380] ;  /* 0x00007000ff0477ac */ /* 0x000f680008000c00 */
[----:B------:R-:W-:Y:S01]  /*1580*/  IADD3 R11, PT, PT, R9, R11, RZ ;  /* 0x0000000b090b7210 */ /* 0x000fe20007ffe0ff */
[----:B------:R-:W-:-:S04]  /*1590*/  IMAD.WIDE.U32 R8, R8, UR16, RZ ;  /* 0x0000001008087c25 */ /* 0x000fc8000f8e00ff */
[----:B------:R-:W-:Y:S01]  /*15a0*/  IMAD R11, R11, UR16, RZ ;  /* 0x000000100b0b7c24 */ /* 0x000fe2000f8e02ff */
[----:B------:R-:W-:-:S04]  /*15b0*/  LEA R27, P0, R8, R29, 0x2 ;  /* 0x0000001d081b7211 */ /* 0x000fc800078010ff */
[----:B------:R-:W-:Y:S02]  /*15c0*/  IADD3 R11, PT, PT, R9, R11, RZ ;  /* 0x0000000b090b7210 */ /* 0x000fe40007ffe0ff */
[----:B----4-:R-:W-:Y:S02]  /*15d0*/  IADD3 R31, P1, PT, R29, UR8, RZ ;  /* 0x000000081d1f7c10 */ /* 0x010fe4000ff3e0ff */
[----:B------:R-:W-:Y:S02]  /*15e0*/  LEA.HI.X R11, R8, R6, R11, 0x2, P0 ;  /* 0x00000006080b7211 */ /* 0x000fe400000f140b */
[----:B------:R-:W-:Y:S02]  /*15f0*/  IADD3 R33, P0, PT, R27, UR10, RZ ;  /* 0x0000000a1b217c10 */ /* 0x000fe4000ff1e0ff */
[----:B-----5:R-:W-:Y:S02]  /*1600*/  IADD3 R29, P2, PT, R29, UR6, RZ ;  /* 0x000000061d1d7c10 */ /* 0x020fe4000ff5e0ff */
[----:B------:R-:W-:-:S02]  /*1610*/  IADD3 R27, P4, PT, R27, UR4, RZ ;  /* 0x000000041b1b7c10 */ /* 0x000fc4000ff9e0ff */
[C---:B------:R-:W-:Y:S02]  /*1620*/  IADD3.X R32, PT, PT, R6.reuse, UR9, RZ, P1, !PT ;  /* 0x0000000906207c10 */ /* 0x040fe40008ffe4ff */
[C---:B------:R-:W-:Y:S02]  /*1630*/  IADD3.X R34, PT, PT, R11.reuse, UR11, RZ, P0, !PT ;  /* 0x0000000b0b227c10 */ /* 0x040fe400087fe4ff */
[----:B------:R-:W-:Y:S02]  /*1640*/  IADD3.X R30, PT, PT, R6, UR7, RZ, P2, !PT ;  /* 0x00000007061e7c10 */ /* 0x000fe400097fe4ff */
[----:B------:R-:W-:-:S07]  /*1650*/  IADD3.X R28, PT, PT, R11, UR5, RZ, P4, !PT ;  /* 0x000000050b1c7c10 */ /* 0x000fce000a7fe4ff */
.L_x_153:
[----:B----4-:R-:W-:Y:S02]  /*1660*/  MOV R6, R27 ;  /* 0x0000001b00067202 */ /* 0x010fe40000000f00 */
[----:B------:R-:W-:Y:S02]  /*1670*/  MOV R7, R28 ;  /* 0x0000001c00077202 */ /* 0x000fe40000000f00 */
[----:B--2---:R-:W-:-:S03]  /*1680*/  MOV R12, R31 ;  /* 0x0000001f000c7202 */ /* 0x004fc60000000f00 */
[----:B0-----:R0:W3:Y:S01]  /*1690*/  LDG.E.128.CONSTANT R20, desc[UR14][R6.64] ;  /* 0x0000000e06147981 */ /* 0x0010e2000c1e9d00 */
[----:B-1----:R-:W-:-:S06]  /*16a0*/  MOV R13, R32 ;  /* 0x00000020000d7202 */ /* 0x002fcc0000000f00 */
[----:B------:R-:W2:Y:S01]  /*16b0*/  LDG.E.128.CONSTANT R12, desc[UR14][R12.64] ;  /* 0x0000000e0c0c7981 */ /* 0x000ea2000c1e9d00 */
[----:B0-----:R-:W-:Y:S02]  /*16c0*/  MOV R6, R29 ;  /* 0x0000001d00067202 */ /* 0x001fe40000000f00 */
[----:B------:R-:W-:-:S05]  /*16d0*/  MOV R7, R30 ;  /* 0x0000001e00077202 */ /* 0x000fca0000000f00 */
[----:B------:R0:W2:Y:S01]  /*16e0*/  LDG.E.128.CONSTANT R8, desc[UR14][R6.64] ;  /* 0x0000000e06087981 */ /* 0x0000a2000c1e9d00 */
[----:B------:R-:W-:-:S04]  /*16f0*/  IADD3 R25, P0, PT, R25, 0x1, RZ ;  /* 0x0000000119197810 */ /* 0x000fc80007f1e0ff */
[----:B------:R-:W-:Y:S02]  /*1700*/  IADD3.X R26, PT, PT, RZ, R26, RZ, P0, !PT ;  /* 0x0000001aff1a7210 */ /* 0x000fe400007fe4ff */
[----:B0-----:R-:W-:Y:S02]  /*1710*/  MOV R6, R33 ;  /* 0x0000002100067202 */ /* 0x001fe40000000f00 */
[----:B------:R-:W-:Y:S02]  /*1720*/  MOV R7, R34 ;  /* 0x0000002200077202 */ /* 0x000fe40000000f00 */
[----:B------:R-:W-:-:S04]  /*1730*/  ISETP.NE.U32.AND P0, PT, R25, RZ, PT ;  /* 0x000000ff1900720c */ /* 0x000fc80003f05070 */
[----:B------:R-:W-:Y:S02]  /*1740*/  ISETP.NE.AND.EX P0, PT, R26, RZ, PT, P0 ;  /* 0x000000ff1a00720c */ /* 0x000fe40003f05300 */
[----:B------:R-:W-:Y:S02]  /*1750*/  IADD3 R33, P1, PT, R33, 0x4000, RZ ;  /* 0x0000400021217810 */ /* 0x000fe40007f3e0ff */
[----:B------:R-:W-:Y:S02]  /*1760*/  IADD3 R31, P2, PT, R31, 0x4000, RZ ;  /* 0x000040001f1f7810 */ /* 0x000fe40007f5e0ff */
[----:B------:R-:W-:Y:S02]  /*1770*/  IADD3 R29, P3, PT, R29, 0x4000, RZ ;  /* 0x000040001d1d7810 */ /* 0x000fe40007f7e0ff */
[----:B------:R-:W-:Y:S02]  /*1780*/  IADD3 R27, P4, PT, R27, 0x4000, RZ ;  /* 0x000040001b1b7810 */ /* 0x000fe40007f9e0ff */
[----:B------:R-:W-:-:S02]  /*1790*/  IADD3.X R34, PT, PT, RZ, R34, RZ, P1, !PT ;  /* 0x00000022ff227210 */ /* 0x000fc40000ffe4ff */
        /* <DEDUP_REMOVED lines=18> */
.L_x_152:
[----:B----4-:R-:W0:Y:S01]  /*18c0*/  S2R R7, SR_TID.X ;  /* 0x0000000000077919 */ /* 0x010e220000002100 */
[----:B------:R-:W-:Y:S02]  /*18d0*/  SHF.R.U64 R6, R2, 0x2, R5 ;  /* 0x0000000202067819 */ /* 0x000fe40000001205 */
[----:B0-----:R-:W-:-:S04]  /*18e0*/  LOP3.LUT R9, RZ, R7, RZ, 0x33, !PT ;  /* 0x00000007ff097212 */ /* 0x001fc800078e33ff */
[----:B------:R-:W-:-:S04]  /*18f0*/  IADD3 R6, PT, PT, R9, R6, RZ ;  /* 0x0000000609067210 */ /* 0x000fc80007ffe0ff */
[----:B------:R-:W-:-:S04]  /*1900*/  LOP3.LUT R6, R6, 0xc00, RZ, 0xc0, !PT ;  /* 0x00000c0006067812 */ /* 0x000fc800078ec0ff */
[----:B------:R-:W-:Y:S01]  /*1910*/  IADD3 R8, PT, PT, R6, 0x400, RZ ;  /* 0x0000040006087810 */ /* 0x000fe20007ffe0ff */
[----:B------:R-:W-:-:S03]  /*1920*/  HFMA2 R6, -RZ, RZ, 0, 0 ;  /* 0x00000000ff067431 */ /* 0x000fc600000001ff */
[----:B------:R-:W-:-:S07]  /*1930*/  LOP3.LUT R7, R7, 0xc00, R8, 0xf8, !PT ;  /* 0x00000c0007077812 */ /* 0x000fce00078ef808 */
.L_x_151:
[----:B------:R-:W-:Y:S05]  /*1940*/  BSYNC.RECONVERGENT B0 ;  /* 0x0000000000007941 */ /* 0x000fea0003800200 */
.L_x_150:
        /* <DEDUP_REMOVED lines=8> */
[----:B------:R-:W-:Y:S01]  /*19d0*/  IMAD R5, R5, UR16, RZ ;  /* 0x0000001005057c24 */ /* 0x000fe2000f8e02ff */
[----:B------:R-:W-:Y:S01]  /*19e0*/  SHF.L.U32 R0, R2, 0x2, RZ ;  /* 0x0000000202007819 */ /* 0x000fe200000006ff */
[----:B------:R-:W-:Y:S01]  /*19f0*/  UMOV UR4, 0x400 ;  /* 0x0000040000047882 */ /* 0x000fe20000000000 */
[----:B------:R-:W5:Y:S02]  /*1a00*/  LDCU.64 UR18, c[0x0][0x380] ;  /* 0x00007000ff1277ac */ /* 0x000f640008000a00 */
        /* <DEDUP_REMOVED lines=22> */
.L_x_154:
        /* <DEDUP_REMOVED lines=82> */
        .weak           $__internal_7_$__cuda_sm20_rcp_rn_f32_slowpath
        .type           $__internal_7_$__cuda_sm20_rcp_rn_f32_slowpath,@function
        .size           $__internal_7_$__cuda_sm20_rcp_rn_f32_slowpath,(.L_x_188 - $__internal_7_$__cuda_sm20_rcp_rn_f32_slowpath)
$__internal_7_$__cuda_sm20_rcp_rn_f32_slowpath:
        /* <DEDUP_REMOVED lines=16> */
.L_x_155:
        /* <DEDUP_REMOVED lines=33> */
.L_x_157:
[----:B------:R0:W1:Y:S02]  /*23a0*/  MUFU.RCP R8, R0 ;  /* 0x0000000000087308 */ /* 0x0000640000001000 */
.L_x_156:
[----:B0123--:R-:W-:Y:S02]  /*23b0*/  MOV R0, R8 ;  /* 0x0000000800007202 */ /* 0x00ffe40000000f00 */
[----:B------:R-:W-:Y:S02]  /*23c0*/  MOV R8, R14 ;  /* 0x0000000e00087202 */ /* 0x000fe40000000f00 */
[----:B------:R-:W-:-:S04]  /*23d0*/  MOV R9, 0x0 ;  /* 0x0000000000097802 */ /* 0x000fc80000000f00 */
[----:B------:R-:W-:Y:S05]  /*23e0*/  RET.REL.NODEC R8 `(_Z31layer_norm_4d_kernel_vectorizedILi1024ELi4EEvPKfS1_S1_Pfmmmmf) ;  /* 0xffffffdc08047950 */ /* 0x000fea0003c3ffff */
.L_x_158:
        /* <DEDUP_REMOVED lines=9> */
.L_x_188:


//--------------------- .text._Z31layer_norm_4d_kernel_vectorizedILi1024ELi8EEvPKfS1_S1_Pfmmmmf --------------------------
	.section	.text._Z31layer_norm_4d_kernel_vectorizedILi1024ELi8EEvPKfS1_S1_Pfmmmmf,"ax",@progbits
	.align	128
        .global         _Z31layer_norm_4d_kernel_vectorizedILi1024ELi8EEvPKfS1_S1_Pfmmmmf
        .type           _Z31layer_norm_4d_kernel_vectorizedILi1024ELi8EEvPKfS1_S1_Pfmmmmf,@function
        .size           _Z31layer_norm_4d_kernel_vectorizedILi1024ELi8EEvPKfS1_S1_Pfmmmmf,(.L_x_189 - _Z31layer_norm_4d_kernel_vectorizedILi1024ELi8EEvPKfS1_S1_Pfmmmmf)
        .other          _Z31layer_norm_4d_kernel_vectorizedILi1024ELi8EEvPKfS1_S1_Pfmmmmf,@"STO_CUDA_ENTRY STV_DEFAULT"
_Z31layer_norm_4d_kernel_vectorizedILi1024ELi8EEvPKfS1_S1_Pfmmmmf:
.text._Z31layer_norm_4d_kernel_vectorizedILi1024ELi8EEvPKfS1_S1_Pfmmmmf:
        /* <DEDUP_REMOVED lines=66> */
[----:B------:R-:W-:-:S02]  /*0420*/  MOV R8, R0 ;  /* 0x0000000000087202 */ /* 0x000fc40000000f00 */
[----:B------:R-:W-:-:S07]  /*0430*/  IADD3.X R22, PT, PT, RZ, -0x1, RZ, P1, !PT ;  /* 0xffffffffff167810 */ /* 0x000fce0000ffe4ff */
.L_x_163:
        /* <DEDUP_REMOVED lines=21> */
.L_x_162:
[----:B------:R-:W-:Y:S05]  /*0590*/  BSYNC.RECONVERGENT B1 ;  /* 0x0000000000017941 */ /* 0x000fea0003800200 */
.L_x_161:
        /* <DEDUP_REMOVED lines=20> */
.L_x_164:
[----:B------:R-:W2:Y:S04]  /*06e0*/  LDG.E.128.CONSTANT R24, desc[UR12][R32.64+-0x10000] ;  /* 0xff00000c20187981 */ /* 0x000ea8000c1e9d00 */
[----:B------:R-:W3:Y:S04]  /*06f0*/  LDG.E.128.CONSTANT R28, desc[UR12][R32.64+-0xc000] ;  /* 0xff40000c201c7981 */ /* 0x000ee8000c1e9d00 */
[----:B------:R-:W4:Y:S04]  /*0700*/  LDG.E.128.CONSTANT R12, desc[UR12][R32.64+-0x8000] ;  /* 0xff80000c200c7981 */ /* 0x000f28000c1e9d00 */
[----:B------:R-:W5:Y:S01]  /*0710*/  LDG.E.128.CONSTANT R16, desc[UR12][R32.64+-0x4000] ;  /* 0xffc0000c20107981 */ /* 0x000f62000c1e9d00 */
[----:B--2---:R-:W-:Y:S01]  /*0720*/  FMUL R21, R25, R25 ;  /* 0x0000001919157220 */ /* 0x004fe20000400000 */
[----:B------:R-:W-:Y:S01]  /*0730*/  FADD R25, R24, R25 ;  /* 0x0000001918197221 */ /* 0x000fe20000000000 */
[----:B---3--:R-:W-:-:S03]  /*0740*/  FMUL R23, R29, R29 ;  /* 0x0000001d1d177220 */ /* 0x008fc60000400000 */
[----:B------:R-:W-:Y:S01]  /*0750*/  FADD R20, R26, R25 ;  /* 0x000000191a147221 */ /* 0x000fe20000000000 */
[----:B------:R-:W-:Y:S01]  /*0760*/  FADD R29, R28, R29 ;  /* 0x0000001d1c1d7221 */ /* 0x000fe20000000000 */
[----:B------:R-:W-:Y:S01]  /*0770*/  FFMA R21, R24, R24, R21 ;  /* 0x0000001818157223 */ /* 0x000fe20000000015 */
[----:B------:R-:W-:Y:S01]  /*0780*/  FFMA R35, R28, R28, R23 ;  /* 0x0000001c1c237223 */ /* 0x000fe20000000017 */
[----:B------:R-:W-:Y:S02]  /*0790*/  FADD R25, R27, R20 ;  /* 0x000000141b197221 */ /* 0x000fe40000000000 */
[----:B------:R-:W-:Y:S02]  /*07a0*/  FFMA R26, R26, R26, R21 ;  /* 0x0000001a1a1a7223 */ /* 0x000fe40000000015 */
[----:B------:R-:W-:Y:S01]  /*07b0*/  FADD R25, R25, R10 ;  /* 0x0000000a19197221 */ /* 0x000fe20000000000 */
[C---:B------:R-:W-:Y:S01]  /*07c0*/  FADD R10, R30.reuse, R29 ;  /* 0x0000001d1e0a7221 */ /* 0x040fe20000000000 */
[----:B----4-:R-:W-:Y:S01]  /*07d0*/  FMUL R29, R13, R13 ;  /* 0x0000000d0d1d7220 */ /* 0x010fe20000400000 */
[----:B------:R-:W2:Y:S01]  /*07e0*/  LDG.E.128.CONSTANT R20, desc[UR12][R32.64] ;  /* 0x0000000c20147981 */ /* 0x000ea2000c1e9d00 */
[----:B------:R-:W-:Y:S01]  /*07f0*/  FFMA R30, R30, R30, R35 ;  /* 0x0000001e1e1e7223 */ /* 0x000fe20000000023 */
[C---:B------:R-:W-:Y:S01]  /*0800*/  FADD R13, R12.reuse, R13 ;  /* 0x0000000d0c0d7221 */ /* 0x040fe20000000000 */
[----:B------:R-:W-:Y:S01]  /*0810*/  FFMA R35, R12, R12, R29 ;  /* 0x0000000c0c237223 */ /* 0x000fe2000000001d */
[----:B------:R-:W-:Y:S01]  /*0820*/  FFMA R27, R27, R27, R26 ;  /* 0x0000001b1b1b7223 */ /* 0x000fe2000000001a */
[----:B------:R-:W-:Y:S01]  /*0830*/  FADD R10, R31, R10 ;  /* 0x0000000a1f0a7221 */ /* 0x000fe20000000000 */
[C---:B------:R-:W-:Y:S01]  /*0840*/  FADD R12, R14.reuse, R13 ;  /* 0x0000000d0e0c7221 */ /* 0x040fe20000000000 */
[----:B------:R-:W-:Y:S01]  /*0850*/  FFMA R14, R14, R14, R35 ;  /* 0x0000000e0e0e7223 */ /* 0x000fe20000000023 */
[----:B------:R-:W-:Y:S01]  /*0860*/  FADD R27, R27, R34 ;  /* 0x000000221b1b7221 */ /* 0x000fe20000000000 */
[----:B------:R-:W-:-:S02]  /*0870*/  FFMA R24, R31, R31, R30 ;  /* 0x0000001f1f187223 */ /* 0x000fc4000000001e */
[----:B------:R-:W3:Y:S01]  /*0880*/  LDG.E.128.CONSTANT R28, desc[UR12][R32.64+0x4000] ;  /* 0x0040000c201c7981 */ /* 0x000ee2000c1e9d00 */
[C---:B------:R-:W-:Y:S01]  /*0890*/  FADD R13, R15.reuse, R12 ;  /* 0x0000000c0f0d7221 */ /* 0x040fe20000000000 */
[----:B------:R-:W-:Y:S01]  /*08a0*/  FFMA R35, R15, R15, R14 ;  /* 0x0000000f0f237223 */ /* 0x000fe2000000000e */
[----:B-----5:R-:W-:Y:S01]  /*08b0*/  FMUL R15, R17, R17 ;  /* 0x00000011110f7220 */ /* 0x020fe20000400000 */
[----:B------:R-:W-:Y:S01]  /*08c0*/  FADD R10, R25, R10 ;  /* 0x0000000a190a7221 */ /* 0x000fe20000000000 */
        /* <DEDUP_REMOVED lines=56> */
.L_x_160:
[----:B------:R-:W-:Y:S05]  /*0c50*/  BSYNC.RECONVERGENT B0 ;  /* 0x0000000000007941 */ /* 0x000fea0003800200 */
.L_x_159:
        /* <DEDUP_REMOVED lines=39> */
.L_x_166:
[----:B------:R-:W-:Y:S05]  /*0ed0*/  BSYNC.RECONVERGENT B0 ;  /* 0x0000000000007941 */ /* 0x000fea0003800200 */
.L_x_165:
        /* <DEDUP_REMOVED lines=8> */
[----:B-1----:R-:W1:Y:S04]  /*0f60*/  LDS.128 R12, [UR4+0x30] ;  /* 0x00003004ff0c7984 */ /* 0x002e680008000c00 */
[----:B------:R-:W5:Y:S04]  /*0f70*/  LDS.128 R20, [UR4+0x40] ;  /* 0x00004004ff147984 */ /* 0x000f680008000c00 */
[----:B--2---:R-:W2:Y:S04]  /*0f80*/  LDS.128 R16, [UR4+0x50] ;  /* 0x00005004ff107984 */ /* 0x004ea80008000c00 */
[----:B------:R-:W0:Y:S04]  /*0f90*/  LDS.128 R32, [UR4+0x60] ;  /* 0x00006004ff207984 */ /* 0x000e280008000c00 */
[----:B------:R-:W3:Y:S01]  /*0fa0*/  LDS.128 R28, [UR4+0x70] ;  /* 0x00007004ff1c7984 */ /* 0x000ee20008000c00 */
[----:B----4-:R-:W-:Y:S01]  /*0fb0*/  FADD R4, R11, R25 ;  /* 0x000000190b047221 */ /* 0x010fe20000000000 */
[----:B------:R-:W-:-:S02]  /*0fc0*/  FADD R3, R24, R10 ;  /* 0x0000000a18037221 */ /* 0x000fc40000000000 */
[----:B------:R-:W4:Y:S01]  /*0fd0*/  LDS.128 R24, [UR4+0x80] ;  /* 0x00008004ff187984 */ /* 0x000f220008000c00 */
[----:B-1----:R-:W-:Y:S01]  /*0fe0*/  FADD R4, R4, R13 ;  /* 0x0000000d04047221 */ /* 0x002fe20000000000 */
[----:B------:R-:W-:-:S03]  /*0ff0*/  FADD R3, R3, R12 ;  /* 0x0000000c03037221 */ /* 0x000fc60000000000 */
[----:B------:R-:W-:Y:S01]  /*1000*/  FADD R4, R4, R15 ;  /* 0x0000000f04047221 */ /* 0x000fe20000000000 */
[----:B------:R-:W-:Y:S02]  /*1010*/  FADD R3, R3, R14 ;  /* 0x0000000e03037221 */ /* 0x000fe40000000000 */
[----:B------:R-:W1:Y:S01]  /*1020*/  LDS.128 R12, [UR4+0x90] ;  /* 0x00009004ff0c7984 */ /* 0x000e620008000c00 */
[----:B-----5:R-:W-:Y:S01]  /*1030*/  FADD R4, R4, R21 ;  /* 0x0000001504047221 */ /* 0x020fe20000000000 */
[----:B------:R-:W-:-:S03]  /*1040*/  FADD R3, R3, R20 ;  /* 0x0000001403037221 */ /* 0x000fc60000000000 */
[----:B------:R-:W-:Y:S01]  /*1050*/  FADD R4, R4, R23 ;  /* 0x0000001704047221 */ /* 0x000fe20000000000 */
[----:B------:R-:W-:Y:S02]  /*1060*/  FADD R3, R3, R22 ;  /* 0x0000001603037221 */ /* 0x000fe40000000000 */
[----:B------:R-:W5:Y:S01]  /*1070*/  LDS.128 R20, [UR4+0xa0] ;  /* 0x0000a004ff147984 */ /* 0x000f620008000c00 */
[----:B--2---:R-:W-:Y:S01]  /*1080*/  FADD R4, R4, R17 ;  /* 0x0000001104047221 */ /* 0x004fe20000000000 */
[----:B------:R-:W-:-:S03]  /*1090*/  FADD R3, R3, R16 ;  /* 0x0000001003037221 */ /* 0x000fc60000000000 */
[----:B------:R-:W-:Y:S01]  /*10a0*/  FADD R4, R4, R19 ;  /* 0x0000001304047221 */ /* 0x000fe20000000000 */
[----:B------:R-:W-:Y:S02]  /*10b0*/  FADD R3, R3, R18 ;  /* 0x0000001203037221 */ /* 0x000fe40000000000 */
[----:B------:R-:W2:Y:S01]  /*10c0*/  LDS.128 R16, [UR4+0xb0] ;  /* 0x0000b004ff107984 */ /* 0x000ea20008000c00 */
        /* <DEDUP_REMOVED lines=33> */
[----:B------:R-:W-:-:S03]  /*12e0*/  FADD R3, R3, R34 ;  /* 0x0000002203037221 */ /* 0x000fc60000000000 */
[----:B---3--:R-:W-:Y:S01]  /*12f0*/  FADD R4, R4, R29 ;  /* 0x0000001d04047221 */ /* 0x008fe20000000000 */
[----:B------:R-:W-:-:S03]  /*1300*/  FADD R3, R3, R28 ;  /* 0x0000001c03037221 */ /* 0x000fc60000000000 */
[----:B------:R-:W-:Y:S01]  /*1310*/  FADD R8, R4, R31 ;  /* 0x0000001f04087221 */ /* 0x000fe20000000000 */
[----:B------:R-:W-:Y:S01]  /*1320*/  MOV R4, R2 ;  /* 0x0000000200047202 */ /* 0x000fe20000000f00 */
[----:B------:R-:W-:Y:S02]  /*1330*/  FADD R3, R3, R30 ;  /* 0x0000001e03037221 */ /* 0x000fe40000000000 */
[----:B----4-:R-:W-:Y:S01]  /*1340*/  FADD R8, R8, R25 ;  /* 0x0000001908087221 */ /* 0x010fe20000000000 */
[----:B------:R-:W0:Y:S01]  /*1350*/  I2F.U64 R2, R4 ;  /* 0x0000000400027312 */ /* 0x000e220000301000 */
[----:B------:R-:W-:Y:S02]  /*1360*/  FADD R3, R3, R24 ;  /* 0x0000001803037221 */ /* 0x000fe40000000000 */
[----:B------:R-:W-:Y:S02]  /*1370*/  FADD R8, R8, R27 ;  /* 0x0000001b08087221 */ /* 0x000fe40000000000 */
[----:B------:R-:W-:-:S02]  /*1380*/  FADD R3, R3, R26 ;  /* 0x0000001a03037221 */ /* 0x000fc40000000000 */
[----:B-1----:R-:W-:Y:S02]  /*1390*/  FADD R8, R8, R13 ;  /* 0x0000000d08087221 */ /* 0x002fe40000000000 */
[----:B------:R-:W-:Y:S02]  /*13a0*/  FADD R3, R3, R12 ;  /* 0x0000000c03037221 */ /* 0x000fe40000000000 */
[----:B------:R-:W-:Y:S02]  /*13b0*/  FADD R8, R8, R15 ;  /* 0x0000000f08087221 */ /* 0x000fe40000000000 */
[----:B------:R-:W-:Y:S01]  /*13c0*/  FADD R3, R3, R14 ;  /* 0x0000000e03037221 */ /* 0x000fe20000000000 */
[----:B0-----:R-:W-:Y:S01]  /*13d0*/  IADD3 R10, PT, PT, R2, 0x1800000, RZ ;  /* 0x01800000020a7810 */ /* 0x001fe20007ffe0ff */
[----:B-----5:R-:W-:Y:S02]  /*13e0*/  FADD R8, R8, R21 ;  /* 0x0000001508087221 */ /* 0x020fe40000000000 */
[----:B------:R-:W-:Y:S01]  /*13f0*/  FADD R3, R3, R20 ;  /* 0x0000001403037221 */ /* 0x000fe20000000000 */
[----:B------:R-:W-:Y:S01]  /*1400*/  LOP3.LUT R10, R10, 0x7f800000, RZ, 0xc0, !PT ;  /* 0x7f8000000a0a7812 */ /* 0x000fe200078ec0ff */
[----:B------:R-:W-:-:S02]  /*1410*/  FADD R8, R8, R23 ;  /* 0x0000001708087221 */ /* 0x000fc40000000000 */
[----:B------:R-:W-:Y:S01]  /*1420*/  FADD R3, R3, R22 ;  /* 0x0000001603037221 */ /* 0x000fe20000000000 */
[----:B------:R-:W-:Y:S01]  /*1430*/  ISETP.GT.U32.AND P0, PT, R10, 0x1ffffff, PT ;  /* 0x01ffffff0a00780c */ /* 0x000fe20003f04070 */
[----:B--2---:R-:W-:Y:S02]  /*1440*/  FADD R8, R8, R17 ;  /* 0x0000001108087221 */ /* 0x004fe40000000000 */
[----:B------:R-:W-:Y:S02]  /*1450*/  FADD R3, R3, R16 ;  /* 0x0000001003037221 */ /* 0x000fe40000000000 */
[----:B------:R-:W-:Y:S02]  /*1460*/  FADD R19, R8, R19 ;  /* 0x0000001308137221 */ /* 0x000fe40000000000 */
[----:B------:R-:W-:-:S06]  /*1470*/  FADD R18, R3, R18 ;  /* 0x0000001203127221 */ /* 0x000fcc0000000000 */
[----:B------:R-:W-:Y:S05]  /*1480*/  @P0 BRA `(.L_x_169) ;  /* 0x0000000000100947 */ /* 0x000fea0003800000 */
[----:B------:R-:W-:-:S07]  /*1490*/  MOV R15, 0x14b0 ;  /* 0x000014b0000f7802 */ /* 0x000fce0000000f00 */
[----:B------:R-:W-:Y:S05]  /*14a0*/  CALL.REL.NOINC `($__internal_8_$__cuda_sm20_rcp_rn_f32_slowpath) ;  /* 0x0000001000d87944 */ /* 0x000fea0003c00000 */
[----:B------:R-:W-:Y:S01]  /*14b0*/  MOV R3, R8 ;  /* 0x0000000800037202 */ /* 0x000fe20000000f00 */
[----:B------:R-:W-:Y:S06]  /*14c0*/  BRA `(.L_x_170) ;  /* 0x0000000000107947 */ /* 0x000fec0003800000 */
.L_x_169:
[----:B------:R-:W0:Y:S02]  /*14d0*/  MUFU.RCP R3, R2 ;  /* 0x0000000200037308 */ /* 0x000e240000001000 */
[----:B0-----:R-:W-:-:S04]  /*14e0*/  FFMA R8, R2, R3, -1 ;  /* 0xbf80000002087423 */ /* 0x001fc80000000003 */
[----:B------:R-:W-:-:S04]  /*14f0*/  FADD.FTZ R8, -R8, -RZ ;  /* 0x800000ff08087221 */ /* 0x000fc80000010100 */
[----:B------:R-:W-:-:S07]  /*1500*/  FFMA R3, R3, R8, R3 ;  /* 0x0000000803037223 */ /* 0x000fce0000000003 */
.L_x_170:
        /* <DEDUP_REMOVED lines=13> */
.L_x_168:
[----:B------:R-:W-:Y:S05]  /*15e0*/  BSYNC.RECONVERGENT B0 ;  /* 0x0000000000007941 */ /* 0x000fea0003800200 */
.L_x_167:
        /* <DEDUP_REMOVED lines=21> */
[----:B---3--:R-:W0:Y:S01]  /*1740*/  LDC.64 R8, c[0x0][0x3a8] ;  /* 0x0000ea00ff087b82 */ /* 0x008e220000000a00 */
        /* <DEDUP_REMOVED lines=9> */
[C---:B0-----:R-:W-:Y:S01]  /*17e0*/  IMAD R10, R8.reuse, UR9, RZ ;  /* 0x00000009080a7c24 */ /* 0x041fe2000f8e02ff */
[----:B------:R-:W0:Y:S03]  /*17f0*/  LDS.64 R2, [UR6+0x128] ;  /* 0x00012806ff027984 */ /* 0x000e260008000a00 */
        /* <DEDUP_REMOVED lines=9> */
[C---:B---3--:R-:W-:Y:S02]  /*1890*/  IADD3 R30, P1, PT, R13.reuse, UR8, RZ ;  /* 0x000000080d1e7c10 */ /* 0x048fe4000ff3e0ff */
[----:B------:R-:W-:Y:S02]  /*18a0*/  LEA.HI.X R11, R8, R0, R11, 0x2, P0 ;  /* 0x00000000080b7211 */ /* 0x000fe400000f140b */
[C---:B------:R-:W-:Y:S02]  /*18b0*/  IADD3 R32, P0, PT, R26.reuse, UR10, RZ ;  /* 0x0000000a1a207c10 */ /* 0x040fe4000ff1e0ff */
[----:B----4-:R-:W-:Y:S02]  /*18c0*/  IADD3 R28, P2, PT, R13, UR6, RZ ;  /* 0x000000060d1c7c10 */ /* 0x010fe4000ff5e0ff */
[----:B------:R-:W-:-:S02]  /*18d0*/  IADD3 R26, P4, PT, R26, UR4, RZ ;  /* 0x000000041a1a7c10 */ /* 0x000fc4000ff9e0ff */
[C---:B------:R-:W-:Y:S02]  /*18e0*/  IADD3.X R31, PT, PT, R0.reuse, UR9, RZ, P1, !PT ;  /* 0x00000009001f7c10 */ /* 0x040fe40008ffe4ff */
[C---:B------:R-:W-:Y:S02]  /*18f0*/  IADD3.X R33, PT, PT, R11.reuse, UR11, RZ, P0, !PT ;  /* 0x0000000b0b217c10 */ /* 0x040fe400087fe4ff */
[----:B------:R-:W-:Y:S02]  /*1900*/  IADD3.X R29, PT, PT, R0, UR7, RZ, P2, !PT ;  /* 0x00000007001d7c10 */ /* 0x000fe400097fe4ff */
[----:B------:R-:W-:-:S07]  /*1910*/  IADD3.X R27, PT, PT, R11, UR5, RZ, P4, !PT ;  /* 0x000000050b1b7c10 */ /* 0x000fce000a7fe4ff */
.L_x_174:
[----:B------:R-:W-:Y:S02]  /*1920*/  MOV R16, R26 ;  /* 0x0000001a00107202 */ /* 0x000fe40000000f00 */
[----:B--2---:R-:W-:Y:S02]  /*1930*/  MOV R17, R27 ;  /* 0x0000001b00117202 */ /* 0x004fe40000000f00 */
[----:B---3--:R-:W-:Y:S02]  /*1940*/  MOV R10, R28 ;  /* 0x0000001c000a7202 */ /* 0x008fe40000000f00 */
[----:B------:R-:W-:Y:S02]  /*1950*/  MOV R11, R29 ;  /* 0x0000001d000b7202 */ /* 0x000fe40000000f00 */
[----:B------:R-:W0:Y:S01]  /*1960*/  LDG.E.128.CONSTANT R16, desc[UR12][R16.64] ;  /* 0x0000000c10107981 */ /* 0x000e22000c1e9d00 */
[----:B------:R-:W-:Y:S02]  /*1970*/  MOV R12, R30 ;  /* 0x0000001e000c7202 */ /* 0x000fe40000000f00 */
[----:B------:R-:W-:Y:S01]  /*1980*/  MOV R13, R31 ;  /* 0x0000001f000d7202 */ /* 0x000fe20000000f00 */
        /* <DEDUP_REMOVED lines=31> */
.L_x_173:
[----:B------:R-:W0:Y:S08]  /*1b80*/  LDC R2, c[0x0][0x3b0] ;  /* 0x0000ec00ff027b82 */ /* 0x000e300000000800 */
[----:B------:R-:W0:Y:S08]  /*1b90*/  LDC R3, c[0x0][0x3a8] ;  /* 0x0000ea00ff037b82 */ /* 0x000e300000000800 */
[----:B------:R-:W1:Y:S01]  /*1ba0*/  LDC R0, c[0x0][0x3b8] ;  /* 0x0000ee00ff007b82 */ /* 0x000e620000000800 */
[----:B0-----:R-:W-:-:S04]  /*1bb0*/  IMAD R3, R2, R3, RZ ;  /* 0x0000000302037224 */ /* 0x001fc800078e02ff */
[----:B-1----:R-:W-:Y:S01]  /*1bc0*/  IMAD R3, R3, R0, RZ ;  /* 0x0000000003037224 */ /* 0x002fe200078e02ff */
[----:B------:R-:W-:-:S04]  /*1bd0*/  LOP3.LUT R0, RZ, R20, RZ, 0x33, !PT ;  /* 0x00000014ff007212 */ /* 0x000fc800078e33ff */
[----:B------:R-:W-:-:S04]  /*1be0*/  SHF.R.U64 R3, R3, 0x2, R5 ;  /* 0x0000000203037819 */ /* 0x000fc80000001205 */
[----:B------:R-:W-:-:S04]  /*1bf0*/  IADD3 R0, PT, PT, R0, R3, RZ ;  /* 0x0000000300007210 */ /* 0x000fc80007ffe0ff */
[----:B------:R-:W-:-:S04]  /*1c00*/  LOP3.LUT R0, R0, 0x1c00, RZ, 0xc0, !PT ;  /* 0x00001c0000007812 */ /* 0x000fc800078ec0ff */
[----:B------:R-:W-:Y:S01]  /*1c10*/  IADD3 R7, PT, PT, R0, 0x400, RZ ;  /* 0x0000040000077810 */ /* 0x000fe20007ffe0ff */
[----:B------:R-:W-:-:S03]  /*1c20*/  HFMA2 R0, -RZ, RZ, 0, 0 ;  /* 0x00000000ff007431 */ /* 0x000fc600000001ff */
[----:B------:R-:W-:-:S07]  /*1c30*/  LOP3.LUT R7, R20, 0x1c00, R7, 0xf8, !PT ;  /* 0x00001c0014077812 */ /* 0x000fce00078ef807 */
.L_x_172:
[----:B------:R-:W-:Y:S05]  /*1c40*/  BSYNC.RECONVERGENT B0 ;  /* 0x0000000000007941 */ /* 0x000fea0003800200 */
.L_x_171:
[----:B------:R-:W-:-:S04]  /*1c50*/  ISETP.GE.U32.AND P0, PT, R6, 0x1c00, PT ;  /* 0x00001c000600780c */ /* 0x000fc80003f06070 */
[----:B------:R-:W-:-:S13]  /*1c60*/  ISETP.GE.U32.AND.EX P0, PT, R21, RZ, PT, P0 ;  /* 0x000000ff1500720c */ /* 0x000fda0003f06100 */
[----:B------:R-:W-:Y:S05]  /*1c70*/  @!P0 EXIT ;  /* 0x000000000000894d */ /* 0x000fea0003800000 */
[----:B------:R-:W4:Y:S01]  /*1c80*/  LDCU UR5, c[0x0][0x3b0] ;  /* 0x00007600ff0577ac */ /* 0x000f220008000800 */
[----:B---3--:R-:W3:Y:S01]  /*1c90*/  LDC.64 R8, c[0x0][0x398] ;  /* 0x0000e600ff087b82 */ /* 0x008ee20000000a00 */
[----:B------:R-:W-:Y:S01]  /*1ca0*/  IMAD R6, R5, UR14, RZ ;  /* 0x0000000e05067c24 */ /* 0x000fe2000f8e02ff */
[----:B------:R-:W-:Y:S01]  /*1cb0*/  BSSY.RECONVERGENT B0, `(.L_x_175) ;  /* 0x00000b4000007945 */ /* 0x000fe20003800200 */
[----:B------:R-:W4:Y:S01]  /*1cc0*/  LDCU UR6, c[0x0][0x3a8] ;  /* 0x00007500ff0677ac */ /* 0x000f220008000800 */
[----:B------:R-:W-:Y:S01]  /*1cd0*/  SHF.L.U32 R38, R7, 0x4, RZ ;  /* 0x0000000407267819 */ /* 0x000fe200000006ff */
[----:B------:R-:W5:Y:S03]  /*1ce0*/  LDCU UR4, c[0x0][0x3b8] ;  /* 0x00007700ff0477ac */ /* 0x000f660008000800 */
[----:B0-----:R-:W0:Y:S01]  /*1cf0*/  LDC.64 R10, c[0x0][0x380] ;  /* 0x0000e000ff0a7b82 */ /* 0x001e220000000a00 */
[----:B------:R-:W0:Y:S01]  /*1d00*/  LDCU.64 UR18, c[0x0][0x3a8] ;  /* 0x00007500ff1277ac */ /* 0x000e220008000a00 */
[----:B------:R-:W0:Y:S01]  /*1d10*/  LDCU.64 UR16, c[0x0][0x388] ;  /* 0x00007100ff1077ac */ /* 0x000e220008000a00 */
[----:B------:R-:W0:Y:S01]  /*1d20*/  LDCU.128 UR8, c[0x0][0x3b0] ;  /* 0x00007600ff0877ac */ /* 0x000e220008000c00 */
[----:B----4-:R-:W-:-:S04]  /*1d30*/  UIMAD UR5, UR5, UR6, URZ ;  /* 0x00000006050572a4 */ /* 0x010fc8000f8e02ff */
[----:B-----5:R-:W-:-:S04]  /*1d40*/  UIMAD UR4, UR5, UR4, URZ ;  /* 0x00000004050472a4 */ /* 0x020fc8000f8e02ff */
[----:B------:R-:W-:Y:S01]  /*1d50*/  UIMAD.WIDE.U32 UR4, UR4, UR14, URZ ;  /* 0x0000000e040472a5 */ /* 0x000fe2000f8e00ff */
[----:B------:R-:W4:Y:S03]  /*1d60*/  LDCU.64 UR14, c[0x0][0x390] ;  /* 0x00007200ff0e77ac */ /* 0x000f260008000a00 */
[----:B------:R-:W-:Y:S02]  /*1d70*/  USHF.L.U32 UR6, UR4, 0x2, URZ ;  /* 0x0000000204067899 */ /* 0x000fe400080006ff */
[----:B------:R-:W-:Y:S02]  /*1d80*/  IADD3 R6, PT, PT, R6, UR5, RZ ;  /* 0x0000000506067c10 */ /* 0x000fe4000fffe0ff */
[----:B------:R-:W-:Y:S02]  /*1d90*/  MOV R3, UR4 ;  /* 0x0000000400037c02 */ /* 0x000fe40008000f00 */
[----:B---3--:R-:W-:-:S02]  /*1da0*/  IADD3 R2, P0, PT, R8, UR6, RZ ;  /* 0x0000000608027c10 */ /* 0x008fc4000ff1e0ff */
[----:B------:R-:W-:Y:S02]  /*1db0*/  SHF.L.U64.HI R6, R3, 0x2, R6 ;  /* 0x0000000203067819 */ /* 0x000fe40000010206 */
[----:B0-----:R-:W-:Y:S02]  /*1dc0*/  IADD3 R3, P1, PT, R10, UR6, RZ ;  /* 0x000000060a037c10 */ /* 0x001fe4000ff3e0ff */
[C---:B------:R-:W-:Y:S02]  /*1dd0*/  IADD3.X R4, PT, PT, R6.reuse, R9, RZ, P0, !PT ;  /* 0x0000000906047210 */ /* 0x040fe400007fe4ff */
[----:B------:R-:W-:Y:S02]  /*1de0*/  IADD3.X R5, PT, PT, R6, R11, RZ, P1, !PT ;  /* 0x0000000b06057210 */ /* 0x000fe40000ffe4ff */
[----:B----4-:R-:W-:-:S07]  /*1df0*/  SHF.L.U64.HI R6, R7, 0x4, R0 ;  /* 0x0000000407067819 */ /* 0x010fce0000010200 */
.L_x_176:
[C---:B------:R-:W-:Y:S02]  /*1e00*/  IADD3 R34, P0, PT, R38.reuse, R3, RZ ;  /* 0x0000000326227210 */ /* 0x040fe40007f1e0ff */
[----:B------:R-:W-:Y:S02]  /*1e10*/  IADD3 R40, P1, PT, R38, UR16, RZ ;  /* 0x0000001026287c10 */ /* 0x000fe4000ff3e0ff */
[----:B------:R-:W-:Y:S02]  /*1e20*/  IADD3.X R35, PT, PT, R6, R5, RZ, P0, !PT ;  /* 0x0000000506237210 */ /* 0x000fe400007fe4ff */
[----:B------:R-:W-:Y:S02]  /*1e30*/  IADD3 R32, P0, PT, R38, UR14, RZ ;  /* 0x0000000e26207c10 */ /* 0x000fe4000ff1e0ff */
[C---:B------:R-:W-:Y:S01]  /*1e40*/  IADD3.X R41, PT, PT, R6.reuse, UR17, RZ, P1, !PT ;  /* 0x0000001106297c10 */ /* 0x040fe20008ffe4ff */
[----:B------:R-:W3:Y:S01]  /*1e50*/  LDG.E.128.CONSTANT R8, desc[UR12][R34.64] ;  /* 0x0000000c22087981 */ /* 0x000ee2000c1e9d00 */
[----:B------:R-:W-:-:S03]  /*1e60*/  IADD3.X R33, PT, PT, R6, UR15, RZ, P0, !PT ;  /* 0x0000000f06217c10 */ /* 0x000fc600087fe4ff */
[----:B0-2---:R-:W2:Y:S04]  /*1e70*/  LDG.E.128.CONSTANT R16, desc[UR12][R40.64] ;  /* 0x0000000c28107981 */ /* 0x005ea8000c1e9d00 */
[----:B------:R-:W2:Y:S01]  /*1e80*/  LDG.E.128.CONSTANT R20, desc[UR12][R32.64] ;  /* 0x0000000c20147981 */ /* 0x000ea2000c1e9d00 */
[----:B------:R-:W0:Y:S01]  /*1e90*/  S2UR UR5, SR_CgaCtaId ;  /* 0x00000000000579c3 */ /* 0x000e220000008800 */
[----:B------:R-:W-:Y:S02]  /*1ea0*/  UMOV UR4, 0x400 ;  /* 0x0000040000047882 */ /* 0x000fe40000000000 */
[----:B-1----:R-:W4:Y:S04]  /*1eb0*/  LDG.E.128.CONSTANT R12, desc[UR12][R34.64+0x4000] ;  /* 0x0040000c220c7981 */ /* 0x002f28000c1e9d00 */
[----:B------:R-:W5:Y:S01]  /*1ec0*/  LDG.E.128.CONSTANT R28, desc[UR12][R32.64+0x4000] ;  /* 0x0040000c201c7981 */ /* 0x000f62000c1e9d00 */
[----:B0-----:R-:W-:-:S09]  /*1ed0*/  ULEA UR4, UR5, UR4, 0x18 ;  /* 0x0000000405047291 */ /* 0x001fd2000f8ec0ff */
[----:B------:R-:W3:Y:S02]  /*1ee0*/  LDS.64 R36, [UR4+0x128] ;  /* 0x00012804ff247984 */ /* 0x000ee40008000a00 */
[----:B---3--:R-:W-:-:S04]  /*1ef0*/  FADD R8, R8, -R36 ;  /* 0x8000002408087221 */ /* 0x008fc80000000000 */
[----:B------:R-:W-:-:S04]  /*1f00*/  FMUL R25, R8, R37 ;  /* 0x0000002508197220 */ /* 0x000fc80000400000 */
[----:B--2---:R-:W-:Y:S02]  /*1f10*/  FFMA R16, R16, R25, R20 ;  /* 0x0000001910107223 */ /* 0x004fe40000000014 */
[----:B------:R-:W5:Y:S01]  /*1f20*/  LDG.E.128.CONSTANT R24, desc[UR12][R40.64+0x4000] ;  /* 0x0040000c28187981 */ /* 0x000f62000c1e9d00 */
[--C-:B------:R-:W-:Y:S01]  /*1f30*/  FADD R8, R9, -R36.reuse ;  /* 0x8000002409087221 */ /* 0x100fe20000000000 */
[----:B------:R-:W-:Y:S01]  /*1f40*/  FADD R10, R10, -R36 ;  /* 0x800000240a0a7221 */ /* 0x000fe20000000000 */
[----:B------:R-:W-:Y:S02]  /*1f50*/  IADD3 R42, P0, PT, R38, R2, RZ ;  /* 0x00000002262a7210 */ /* 0x000fe40007f1e0ff */
[-C--:B------:R-:W-:Y:S01]  /*1f60*/  FMUL R8, R8, R37.reuse ;  /* 0x0000002508087220 */ /* 0x080fe20000400000 */
[----:B------:R-:W-:Y:S01]  /*1f70*/  FMUL R9, R10, R37 ;  /* 0x000000250a097220 */ /* 0x000fe20000400000 */
[----:B------:R-:W-:Y:S01]  /*1f80*/  IADD3.X R43, PT, PT, R6, R4, RZ, P0, !PT ;  /* 0x00000004062b7210 */ /* 0x000fe200007fe4ff */
[----:B----4-:R-:W-:Y:S01]  /*1f90*/  FADD R12, -R36, R12 ;  /* 0x0000000c240c7221 */ /* 0x010fe20000000100 */
        /* <DEDUP_REMOVED lines=134> */
.L_x_175:
[----:B------:R-:W-:Y:S05]  /*2800*/  EXIT ;  /* 0x000000000000794d */ /* 0x000fea0003800000 */
        .weak           $__internal_8_$__cuda_sm20_rcp_rn_f32_slowpath
        .type           $__internal_8_$__cuda_sm20_rcp_rn_f32_slowpath,@function
        .size           $__internal_8_$__cuda_sm20_rcp_rn_f32_slowpath,(.L_x_189 - $__internal_8_$__cuda_sm20_rcp_rn_f32_slowpath)
$__internal_8_$__cuda_sm20_rcp_rn_f32_slowpath:
        /* <DEDUP_REMOVED lines=15> */
.L_x_177:
[----:B------:R-:W-:-:S04]  /*2900*/  IADD3 R8, PT, PT, R3, -0xfd, RZ ;  /* 0xffffff0303087810 */ /* 0x000fc80007ffe0ff */
[----:B------:R-:W-:-:S13]  /*2910*/  ISETP.GT.U32.AND P0, PT, R8, 0x1, PT ;  /* 0x000000010800780c */ /* 0x000fda0003f04070 */
[----:B------:R-:W-:Y:S05]  /*2920*/  @P0 BRA `(.L_x_179) ;  /* 0x0000000000780947 */ /* 0x000fea0003800000 */
[----:B------:R-:W-:Y:S02]  /*2930*/  LOP3.LUT R10, R2, 0x7fffff, RZ, 0xc0, !PT ;  /* 0x007fffff020a7812 */ /* 0x000fe400078ec0ff */
[----:B------:R-:W-:Y:S02]  /*2940*/  MOV R17, 0x3 ;  /* 0x0000000300117802 */ /* 0x000fe40000000f00 */
        /* <DEDUP_REMOVED lines=28> */
.L_x_179:
[----:B------:R2:W3:Y:S02]  /*2b10*/  MUFU.RCP R3, R2 ;  /* 0x0000000200037308 */ /* 0x0004e40000001000 */
.L_x_178:
[----:B-1-3--:R-:W-:Y:S01]  /*2b20*/  MOV R8, R3 ;  /* 0x0000000300087202 */ /* 0x00afe20000000f00 */
[----:B------:R-:W-:Y:S01]  /*2b30*/  HFMA2 R3, -RZ, RZ, 0, 0 ;  /* 0x00000000ff037431 */ /* 0x000fe200000001ff */
[----:B0-2---:R-:W-:-:S04]  /*2b40*/  MOV R2, R15 ;  /* 0x0000000f00027202 */ /* 0x005fc80000000f00 */
[----:B------:R-:W-:Y:S05]  /*2b50*/  RET.REL.NODEC R2 `(_Z31layer_norm_4d_kernel_vectorizedILi1024ELi8EEvPKfS1_S1_Pfmmmmf) ;  /* 0xffffffd402287950 */ /* 0x000fea0003c3ffff */
.L_x_180:
        /* <DEDUP_REMOVED lines=10> */
.L_x_189:


//--------------------- .nv.shared.reserved.0     --------------------------
	.section	.nv.shared.reserved.0,"aw",@nobits
	.weak		__nv_reservedSMEM_offset_0_alias
	.size		__nv_reservedSMEM_offset_0_alias, 0, 64
	.other		__nv_reservedSMEM_offset_0_alias,@"STO_CUDA_RESERVED_SHARED STV_DEFAULT"
__nv_reservedSMEM_offset_0_alias:
	.zero		0
	.zero		64


//--------------------- .nv.global                --------------------------
	.section	.nv.global,"aw",@nobits
.nv.global:
	.type		_ZN34_INTERNAL_e32a5770_4_k_cu_solution6thrust24THRUST_300001_SM_1000_NS12placeholders2_5E,@object
	.size		_ZN34_INTERNAL_e32a5770_4_k_cu_solution6thrust24THRUST_300001_SM_1000_NS12placeholders2_5E,(_ZN34_INTERNAL_e32a5770_4_k_cu_solution4cuda3std3__45__cpo6cbeginE - _ZN34_INTERNAL_e32a5770_4_k_cu_solution6thrust24THRUST_300001_SM_1000_NS12placeholders2_5E)
_ZN34_INTERNAL_e32a5770_4_k_cu_solution6thrust24THRUST_300001_SM_1000_NS12placeholders2_5E:
	.zero		1
	.type		_ZN34_INTERNAL_e32a5770_4_k_cu_solution4cuda3std3__45__cpo6cbeginE,@object
	.size		_ZN34_INTERNAL_e32a5770_4_k_cu_solution4cuda3std3__45__cpo6cbeginE,(_ZN34_INTERNAL_e32a5770_4_k_cu_solution4cuda3std6ranges3__45__cpo6cbeginE - _ZN34_INTERNAL_e32a5770_4_k_cu_solution4cuda3std3__45__cpo6cbeginE)
_ZN34_INTERNAL_e32a5770_4_k_cu_solution4cuda3std3__45__cpo6cbeginE:
	.zero		1
	.type		_ZN34_INTERNAL_e32a5770_4_k_cu_solution4cuda3std6ranges3__45__cpo6cbeginE,@object
	.size		_ZN34_INTERNAL_e32a5770_4_k_cu_solution4cuda3std6ranges3__45__cpo6cbeginE,(_ZN34_INTERNAL_e32a5770_4_k_cu_solution4cuda3std3__48in_placeE - _ZN34_INTERNAL_e32a5770_4_k_cu_solution4cuda3std6ranges3__45__cpo6cbeginE)
_ZN34_INTERNAL_e32a5770_4_k_cu_solution4cuda3std6ranges3__45__cpo6cbeginE:
	.zero		1
	.type		_ZN34_INTERNAL_e32a5770_4_k_cu_solution4cuda3std3__48in_placeE,@object
	.size		_ZN34_INTERNAL_e32a5770_4_k_cu_solution4cuda3std3__48in_placeE,(_ZN34_INTERNAL_e32a5770_4_k_cu_solution4cuda3std6ranges3__45__cpo4sizeE - _ZN34_INTERNAL_e32a5770_4_k_cu_solution4cuda3std3__48in_placeE)
_ZN34_INTERNAL_e32a5770_4_k_cu_solution4cuda3std3__48in_placeE:
	.zero		1
	.type		_ZN34_INTERNAL_e32a5770_4_k_cu_solution4cuda3std6ranges3__45__cpo4sizeE,@object
	.size		_ZN34_INTERNAL_e32a5770_4_k_cu_solution4cuda3std6ranges3__45__cpo4sizeE,(_ZN34_INTERNAL_e32a5770_4_k_cu_solution6thrust24THRUST_300001_SM_1000_NS12placeholders2_9E - _ZN34_INTERNAL_e32a5770_4_k_cu_solution4cuda3std6ranges3__45__cpo4sizeE)
_ZN34_INTERNAL_e32a5770_4_k_cu_solution4cuda3std6ranges3__45__cpo4sizeE:
	.zero		1
	.type		_ZN34_INTERNAL_e32a5770_4_k_cu_solution6thrust24THRUST_300001_SM_1000_NS12placeholders2_9E,@object
	.size		_ZN34_INTERNAL_e32a5770_4_k_cu_solution6thrust24THRUST_300001_SM_1000_NS12placeholders2_9E,(_ZN34_INTERNAL_e32a5770_4_k_cu_solution4cuda3std3__45__cpo7crbeginE - _ZN34_INTERNAL_e32a5770_4_k_cu_solution6thrust24THRUST_300001_SM_1000_NS12placeholders2_9E)
_ZN34_INTERNAL_e32a5770_4_k_cu_solution6thrust24THRUST_300001_SM_1000_NS12placeholders2_9E:
	.zero		1
	.type		_ZN34_INTERNAL_e32a5770_4_k_cu_solution4cuda3std3__45__cpo7crbeginE,@object
	.size		_ZN34_INTERNAL_e32a5770_4_k_cu_solution4cuda3std3__45__cpo7crbeginE,(_ZN34_INTERNAL_e32a5770_4_k_cu_solution4cuda3std6ranges3__45__cpo4nextE - _ZN34_INTERNAL_e32a5770_4_k_cu_solution4cuda3std3__45__cpo7crbeginE)
_ZN34_INTERNAL_e32a5770_4_k_cu_solution4cuda3std3__45__cpo7crbeginE:
	.zero		1
	.type		_ZN34_INTERNAL_e32a5770_4_k_cu_solution4cuda3std6ranges3__45__cpo4nextE,@object
	.size		_ZN34_INTERNAL_e32a5770_4_k_cu_solution4cuda3std6ranges3__45__cpo4nextE,(_ZN34_INTERNAL_e32a5770_4_k_cu_solution4cuda3std6ranges3__45__cpo4swapE - _ZN34_INTERNAL_e32a5770_4_k_cu_solution4cuda3std6ranges3__45__cpo4nextE)
_ZN34_INTERNAL_e32a5770_4_k_cu_solution4cuda3std6ranges3__45__cpo4nextE:
	.zero		1
	.type		_ZN34_INTERNAL_e32a5770_4_k_cu_solution4cuda3std6ranges3__45__cpo4swapE,@object
	.size		_ZN34_INTERNAL_e32a5770_4_k_cu_solution4cuda3std6ranges3__45__cpo4swapE,(_ZN34_INTERNAL_e32a5770_4_k_cu_solution6thrust24THRUST_300001_SM_1000_NS12placeholders2_1E - _ZN34_INTERNAL_e32a5770_4_k_cu_solution4cuda3std6ranges3__45__cpo4swapE)
_ZN34_INTERNAL_e32a5770_4_k_cu_solution4cuda3std6ranges3__45__cpo4swapE:
	.zero		1
	.type		_ZN34_INTERNAL_e32a5770_4_k_cu_solution6thrust24THRUST_300001_SM_1000_NS12placeholders2_1E,@object
	.size		_ZN34_INTERNAL_e32a5770_4_k_cu_solution6thrust24THRUST_300001_SM_1000_NS12placeholders2_1E,(_ZN34_INTERNAL_e32a5770_4_k_cu_solution6thrust24THRUST_300001_SM_1000_NS12placeholders2_3E - _ZN34_INTERNAL_e32a5770_4_k_cu_solution6thrust24THRUST_300001_SM_1000_NS12placeholders2_1E)
_ZN34_INTERNAL_e32a5770_4_k_cu_solution6thrust24THRUST_300001_SM_1000_NS12placeholders2_1E:
	.zero		1
	.type		_ZN34_INTERNAL_e32a5770_4_k_cu_solution6thrust24THRUST_300001_SM_1000_NS12placeholders2_3E,@object
	.size		_ZN34_INTERNAL_e32a5770_4_k_cu_solution6thrust24THRUST_300001_SM_1000_NS12placeholders2_3E,(_ZN34_INTERNAL_e32a5770_4_k_cu_solution4cuda3std3__45__cpo5beginE - _ZN34_INTERNAL_e32a5770_4_k_cu_solution6thrust24THRUST_300001_SM_1000_NS12placeholders2_3E)
_ZN34_INTERNAL_e32a5770_4_k_cu_solution6thrust24THRUST_300001_SM_1000_NS12placeholders2_3E:
	.zero		1
	.type		_ZN34_INTERNAL_e32a5770_4_k_cu_solution4cuda3std3__45__cpo5beginE,@object
	.size		_ZN34_INTERNAL_e32a5770_4_k_cu_solution4cuda3std3__45__cpo5beginE,(_ZN34_INTERNAL_e32a5770_4_k_cu_solution4cuda3std6ranges3__45__cpo5beginE - _ZN34_INTERNAL_e32a5770_4_k_cu_solution4cuda3std3__45__cpo5beginE)
_ZN34_INTERNAL_e32a5770_4_k_cu_solution4cuda3std3__45__cpo5beginE:
	.zero		1
	.type		_ZN34_INTERNAL_e32a5770_4_k_cu_solution4cuda3std6ranges3__45__cpo5beginE,@object
	.size		_ZN34_INTERNAL_e32a5770_4_k_cu_solution4cuda3std6ranges3__45__cpo5beginE,(_ZN34_INTERNAL_e32a5770_4_k_cu_solution4cuda3std3__436_GLOBAL__N__e32a5770_4_k_cu_solution6ignoreE - _ZN34_INTERNAL_e32a5770_4_k_cu_solution4cuda3std6ranges3__45__cpo5beginE)
_ZN34_INTERNAL_e32a5770_4_k_cu_solution4cuda3std6ranges3__45__cpo5beginE:
	.zero		1
	.type		_ZN34_INTERNAL_e32a5770_4_k_cu_solution4cuda3std3__436_GLOBAL__N__e32a5770_4_k_cu_solution6ignoreE,@object
	.size		_ZN34_INTERNAL_e32a5770_4_k_cu_solution4cuda3std3__436_GLOBAL__N__e32a5770_4_k_cu_solution6ignoreE,(_ZN34_INTERNAL_e32a5770_4_k_cu_solution4cuda3std6ranges3__45__cpo4dataE - _ZN34_INTERNAL_e32a5770_4_k_cu_solution4cuda3std3__436_GLOBAL__N__e32a5770_4_k_cu_solution6ignoreE)
_ZN34_INTERNAL_e32a5770_4_k_cu_solution4cuda3std3__436_GLOBAL__N__e32a5770_4_k_cu_solution6ignoreE:
	.zero		1
	.type		_ZN34_INTERNAL_e32a5770_4_k_cu_solution4cuda3std6ranges3__45__cpo4dataE,@object
	.size		_ZN34_INTERNAL_e32a5770_4_k_cu_solution4cuda3std6ranges3__45__cpo4dataE,(_ZN34_INTERNAL_e32a5770_4_k_cu_solution6thrust24THRUST_300001_SM_1000_NS12placeholders2_7E - _ZN34_INTERNAL_e32a5770_4_k_cu_solution4cuda3std6ranges3__45__cpo4dataE)
_ZN34_INTERNAL_e32a5770_4_k_cu_solution4cuda3std6ranges3__45__cpo4dataE:
	.zero		1
	.type		_ZN34_INTERNAL_e32a5770_4_k_cu_solution6thrust24THRUST_300001_SM_1000_NS12placeholders2_7E,@object
	.size		_ZN34_INTERNAL_e32a5770_4_k_cu_solution6thrust24THRUST_300001_SM_1000_NS12placeholders2_7E,(_ZN34_INTERNAL_e32a5770_4_k_cu_solution4cuda3std3__45__cpo6rbeginE - _ZN34_INTERNAL_e32a5770_4_k_cu_solution6thrust24THRUST_300001_SM_1000_NS12placeholders2_7E)
_ZN34_INTERNAL_e32a5770_4_k_cu_solution6thrust24THRUST_300001_SM_1000_NS12placeholders2_7E:
	.zero		1
	.type		_ZN34_INTERNAL_e32a5770_4_k_cu_solution4cuda3std3__45__cpo6rbeginE,@object
	.size		_ZN34_INTERNAL_e32a5770_4_k_cu_solution4cuda3std3__45__cpo6rbeginE,(_ZN34_INTERNAL_e32a5770_4_k_cu_solution4cuda3std6ranges3__45__cpo7advanceE - _ZN34_INTERNAL_e32a5770_4_k_cu_solution4cuda3std3__45__cpo6rbeginE)
_ZN34_INTERNAL_e32a5770_4_k_cu_solution4cuda3std3__45__cpo6rbeginE:
	.zero		1
	.type		_ZN34_INTERNAL_e32a5770_4_k_cu_solution4cuda3std6ranges3__45__cpo7advanceE,@object
	.size		_ZN34_INTERNAL_e32a5770_4_k_cu_solution4cuda3std6ranges3__45__cpo7advanceE,(_ZN34_INTERNAL_e32a5770_4_k_cu_solution4cuda3std3__47nulloptE - _ZN34_INTERNAL_e32a5770_4_k_cu_solution4cuda3std6ranges3__45__cpo7advanceE)
_ZN34_INTERNAL_e32a5770_4_k_cu_solution4cuda3std6ranges3__45__cpo7advanceE:
	.zero		1
	.type		_ZN34_INTERNAL_e32a5770_4_k_cu_solution4cuda3std3__47nulloptE,@object
	.size		_ZN34_INTERNAL_e32a5770_4_k_cu_solution4cuda3std3__47nulloptE,(_ZN34_INTERNAL_e32a5770_4_k_cu_solution4cuda3std6ranges3__45__cpo8distanceE - _ZN34_INTERNAL_e32a5770_4_k_cu_solution4cuda3std3__47nulloptE)
_ZN34_INTERNAL_e32a5770_4_k_cu_solution4cuda3std3__47nulloptE:
	.zero		1
	.type		_ZN34_INTERNAL_e32a5770_4_k_cu_solution4cuda3std6ranges3__45__cpo8distanceE,@object
	.size		_ZN34_INTERNAL_e32a5770_4_k_cu_solution4cuda3std6ranges3__45__cpo8distanceE,(_ZN34_INTERNAL_e32a5770_4_k_cu_solution6thrust24THRUST_300001_SM_1000_NS12placeholders2_6E - _ZN34_INTERNAL_e32a5770_4_k_cu_solution4cuda3std6ranges3__45__cpo8distanceE)
_ZN34_INTERNAL_e32a5770_4_k_cu_solution4cuda3std6ranges3__45__cpo8distanceE:
	.zero		1
	.type		_ZN34_INTERNAL_e32a5770_4_k_cu_solution6thrust24THRUST_300001_SM_1000_NS12placeholders2_6E,@object
	.size		_ZN34_INTERNAL_e32a5770_4_k_cu_solution6thrust24THRUST_300001_SM_1000_NS12placeholders2_6E,(_ZN34_INTERNAL_e32a5770_4_k_cu_solution4cuda3std3__45__cpo4cendE - _ZN34_INTERNAL_e32a5770_4_k_cu_solution6thrust24THRUST_300001_SM_1000_NS12placeholders2_6E)
_ZN34_INTERNAL_e32a5770_4_k_cu_solution6thrust24THRUST_300001_SM_1000_NS12placeholders2_6E:
	.zero		1
	.type		_ZN34_INTERNAL_e32a5770_4_k_cu_solution4cuda3std3__45__cpo4cendE,@object
	.size		_ZN34_INTERNAL_e32a5770_4_k_cu_solution4cuda3std3__45__cpo4cendE,(_ZN34_INTERNAL_e32a5770_4_k_cu_solution4cuda3std6ranges3__45__cpo4cendE - _ZN34_INTERNAL_e32a5770_4_k_cu_solution4cuda3std3__45__cpo4cendE)
_ZN34_INTERNAL_e32a5770_4_k_cu_solution4cuda3std3__45__cpo4cendE:
	.zero		1
	.type		_ZN34_INTERNAL_e32a5770_4_k_cu_solution4cuda3std6ranges3__45__cpo4cendE,@object
	.size		_ZN34_INTERNAL_e32a5770_4_k_cu_solution4cuda3std6ranges3__45__cpo4cendE,(_ZN34_INTERNAL_e32a5770_4_k_cu_solution4cuda3std3__420unreachable_sentinelE - _ZN34_INTERNAL_e32a5770_4_k_cu_solution4cuda3std6ranges3__45__cpo4cendE)
_ZN34_INTERNAL_e32a5770_4_k_cu_solution4cuda3std6ranges3__45__cpo4cendE:
	.zero		1
	.type		_ZN34_INTERNAL_e32a5770_4_k_cu_solution4cuda3std3__420unreachable_sentinelE,@object
	.size		_ZN34_INTERNAL_e32a5770_4_k_cu_solution4cuda3std3__420unreachable_sentinelE,(_ZN34_INTERNAL_e32a5770_4_k_cu_solution4cuda3std6ranges3__45__cpo5ssizeE - _ZN34_INTERNAL_e32a5770_4_k_cu_solution4cuda3std3__420unreachable_sentinelE)
_ZN34_INTERNAL_e32a5770_4_k_cu_solution4cuda3std3__420unreachable_sentinelE:
	.zero		1
	.type		_ZN34_INTERNAL_e32a5770_4_k_cu_solution4cuda3std6ranges3__45__cpo5ssizeE,@object
	.size		_ZN34_INTERNAL_e32a5770_4_k_cu_solution4cuda3std6ranges3__45__cpo5ssizeE,(_ZN34_INTERNAL_e32a5770_4_k_cu_solution6thrust24THRUST_300001_SM_1000_NS12placeholders3_10E - _ZN34_INTERNAL_e32a5770_4_k_cu_solution4cuda3std6ranges3__45__cpo5ssizeE)
_ZN34_INTERNAL_e32a5770_4_k_cu_solution4cuda3std6ranges3__45__cpo5ssizeE:
	.zero		1
	.type		_ZN34_INTERNAL_e32a5770_4_k_cu_solution6thrust24THRUST_300001_SM_1000_NS12placeholders3_10E,@object
	.size		_ZN34_INTERNAL_e32a5770_4_k_cu_solution6thrust24THRUST_300001_SM_1000_NS12placeholders3_10E,(_ZN34_INTERNAL_e32a5770_4_k_cu_solution4cuda3std3__45__cpo5crendE - _ZN34_INTERNAL_e32a5770_4_k_cu_solution6thrust24THRUST_300001_SM_1000_NS12placeholders3_10E)
_ZN34_INTERNAL_e32a5770_4_k_cu_solution6thrust24THRUST_300001_SM_1000_NS12placeholders3_10E:
	.zero		1
	.type		_ZN34_INTERNAL_e32a5770_4_k_cu_solution4cuda3std3__45__cpo5crendE,@object
	.size		_ZN34_INTERNAL_e32a5770_4_k_cu_solution4cuda3std3__45__cpo5crendE,(_ZN34_INTERNAL_e32a5770_4_k_cu_solution4cuda3std6ranges3__45__cpo4prevE - _ZN34_INTERNAL_e32a5770_4_k_cu_solution4cuda3std3__45__cpo5crendE)
_ZN34_INTERNAL_e32a5770_4_k_cu_solution4cuda3std3__45__cpo5crendE:
	.zero		1
	.type		_ZN34_INTERNAL_e32a5770_4_k_cu_solution4cuda3std6ranges3__45__cpo4prevE,@object
	.size		_ZN34_INTERNAL_e32a5770_4_k_cu_solution4cuda3std6ranges3__45__cpo4prevE,(_ZN34_INTERNAL_e32a5770_4_k_cu_solution4cuda3std6ranges3__45__cpo9iter_moveE - _ZN34_INTERNAL_e32a5770_4_k_cu_solution4cuda3std6ranges3__45__cpo4prevE)
_ZN34_INTERNAL_e32a5770_4_k_cu_solution4cuda3std6ranges3__45__cpo4prevE:
	.zero		1
	.type		_ZN34_INTERNAL_e32a5770_4_k_cu_solution4cuda3std6ranges3__45__cpo9iter_moveE,@object
	.size		_ZN34_INTERNAL_e32a5770_4_k_cu_solution4cuda3std6ranges3__45__cpo9iter_moveE,(_ZN34_INTERNAL_e32a5770_4_k_cu_solution6thrust24THRUST_300001_SM_1000_NS12placeholders2_2E - _ZN34_INTERNAL_e32a5770_4_k_cu_solution4cuda3std6ranges3__45__cpo9iter_moveE)
_ZN34_INTERNAL_e32a5770_4_k_cu_solution4cuda3std6ranges3__45__cpo9iter_moveE:
	.zero		1
	.type		_ZN34_INTERNAL_e32a5770_4_k_cu_solution6thrust24THRUST_300001_SM_1000_NS12placeholders2_2E,@object
	.size		_ZN34_INTERNAL_e32a5770_4_k_cu_solution6thrust24THRUST_300001_SM_1000_NS12placeholders2_2E,(_ZN34_INTERNAL_e32a5770_4_k_cu_solution6thrust24THRUST_300001_SM_1000_NS12placeholders2_4E - _ZN34_INTERNAL_e32a5770_4_k_cu_solution6thrust24THRUST_300001_SM_1000_NS12placeholders2_2E)
_ZN34_INTERNAL_e32a5770_4_k_cu_solution6thrust24THRUST_300001_SM_1000_NS12placeholders2_2E:
	.zero		1
	.type		_ZN34_INTERNAL_e32a5770_4_k_cu_solution6thrust24THRUST_300001_SM_1000_NS12placeholders2_4E,@object
	.size		_ZN34_INTERNAL_e32a5770_4_k_cu_solution6thrust24THRUST_300001_SM_1000_NS12placeholders2_4E,(_ZN34_INTERNAL_e32a5770_4_k_cu_solution4cuda3std3__45__cpo3endE - _ZN34_INTERNAL_e32a5770_4_k_cu_solution6thrust24THRUST_300001_SM_1000_NS12placeholders2_4E)
_ZN34_INTERNAL_e32a5770_4_k_cu_solution6thrust24THRUST_300001_SM_1000_NS12placeholders2_4E:
	.zero		1
	.type		_ZN34_INTERNAL_e32a5770_4_k_cu_solution4cuda3std3__45__cpo3endE,@object
	.size		_ZN34_INTERNAL_e32a5770_4_k_cu_solution4cuda3std3__45__cpo3endE,(_ZN34_INTERNAL_e32a5770_4_k_cu_solution4cuda3std6ranges3__45__cpo3endE - _ZN34_INTERNAL_e32a5770_4_k_cu_solution4cuda3std3__45__cpo3endE)
_ZN34_INTERNAL_e32a5770_4_k_cu_solution4cuda3std3__45__cpo3endE:
	.zero		1
	.type		_ZN34_INTERNAL_e32a5770_4_k_cu_solution4cuda3std6ranges3__45__cpo3endE,@object
	.size		_ZN34_INTERNAL_e32a5770_4_k_cu_solution4cuda3std6ranges3__45__cpo3endE,(_ZN34_INTERNAL_e32a5770_4_k_cu_solution4cuda3std3__419piecewise_constructE - _ZN34_INTERNAL_e32a5770_4_k_cu_solution4cuda3std6ranges3__45__cpo3endE)
_ZN34_INTERNAL_e32a5770_4_k_cu_solution4cuda3std6ranges3__45__cpo3endE:
	.zero		1
	.type		_ZN34_INTERNAL_e32a5770_4_k_cu_solution4cuda3std3__419piecewise_constructE,@object
	.size		_ZN34_INTERNAL_e32a5770_4_k_cu_solution4cuda3std3__419piecewise_constructE,(_ZN34_INTERNAL_e32a5770_4_k_cu_solution4cuda3std6ranges3__45__cpo5cdataE - _ZN34_INTERNAL_e32a5770_4_k_cu_solution4cuda3std3__419piecewise_constructE)
_ZN34_INTERNAL_e32a5770_4_k_cu_solution4cuda3std3__419piecewise_constructE:
	.zero		1
	.type		_ZN34_INTERNAL_e32a5770_4_k_cu_solution4cuda3std6ranges3__45__cpo5cdataE,@object
	.size		_ZN34_INTERNAL_e32a5770_4_k_cu_solution4cuda3std6ranges3__45__cpo5cdataE,(_ZN34_INTERNAL_e32a5770_4_k_cu_solution6thrust24THRUST_300001_SM_1000_NS12placeholders2_8E - _ZN34_INTERNAL_e32a5770_4_k_cu_solution4cuda3std6ranges3__45__cpo5cdataE)
_ZN34_INTERNAL_e32a5770_4_k_cu_solution4cuda3std6ranges3__45__cpo5cdataE:
	.zero		1
	.type		_ZN34_INTERNAL_e32a5770_4_k_cu_solution6thrust24THRUST_300001_SM_1000_NS12placeholders2_8E,@object
	.size		_ZN34_INTERNAL_e32a5770_4_k_cu_solution6thrust24THRUST_300001_SM_1000_NS12placeholders2_8E,(_ZN34_INTERNAL_e32a5770_4_k_cu_solution4cuda3std3__45__cpo4rendE - _ZN34_INTERNAL_e32a5770_4_k_cu_solution6thrust24THRUST_300001_SM_1000_NS12placeholders2_8E)
_ZN34_INTERNAL_e32a5770_4_k_cu_solution6thrust24THRUST_300001_SM_1000_NS12placeholders2_8E:
	.zero		1
	.type		_ZN34_INTERNAL_e32a5770_4_k_cu_solution4cuda3std3__45__cpo4rendE,@object
	.size		_ZN34_INTERNAL_e32a5770_4_k_cu_solution4cuda3std3__45__cpo4rendE,(_ZN34_INTERNAL_e32a5770_4_k_cu_solution4cuda3std6ranges3__45__cpo9iter_swapE - _ZN34_INTERNAL_e32a5770_4_k_cu_solution4cuda3std3__45__cpo4rendE)
_ZN34_INTERNAL_e32a5770_4_k_cu_solution4cuda3std3__45__cpo4rendE:
	.zero		1
	.type		_ZN34_INTERNAL_e32a5770_4_k_cu_solution4cuda3std6ranges3__45__cpo9iter_swapE,@object
	.size		_ZN34_INTERNAL_e32a5770_4_k_cu_solution4cuda3std6ranges3__45__cpo9iter_swapE,(_ZN34_INTERNAL_e32a5770_4_k_cu_solution4cuda3std3__48unexpectE - _ZN34_INTERNAL_e32a5770_4_k_cu_solution4cuda3std6ranges3__45__cpo9iter_swapE)
_ZN34_INTERNAL_e32a5770_4_k_cu_solution4cuda3std6ranges3__45__cpo9iter_swapE:
	.zero		1
	.type		_ZN34_INTERNAL_e32a5770_4_k_cu_solution4cuda3std3__48unexpectE,@object
	.size		_ZN34_INTERNAL_e32a5770_4_k_cu_solution4cuda3std3__48unexpectE,(_ZN34_INTERNAL_e32a5770_4_k_cu_solution6thrust24THRUST_300001_SM_1000_NS6system6detail10sequential3seqE - _ZN34_INTERNAL_e32a5770_4_k_cu_solution4cuda3std3__48unexpectE)
_ZN34_INTERNAL_e32a5770_4_k_cu_solution4cuda3std3__48unexpectE:
	.zero		1
	.type		_ZN34_INTERNAL_e32a5770_4_k_cu_solution6thrust24THRUST_300001_SM_1000_NS6system6detail10sequential3seqE,@object
	.size		_ZN34_INTERNAL_e32a5770_4_k_cu_solution6thrust24THRUST_300001_SM_1000_NS6system6detail10sequential3seqE,(.L_29 - _ZN34_INTERNAL_e32a5770_4_k_cu_solution6thrust24THRUST_300001_SM_1000_NS6system6detail10sequential3seqE)
_ZN34_INTERNAL_e32a5770_4_k_cu_solution6thrust24THRUST_300001_SM_1000_NS6system6detail10sequential3seqE:
	.zero		1
.L_29:


//--------------------- .nv.shared._Z31layer_norm_4d_kernel_vectorizedILi256ELi2EEvPKfS1_S1_Pfmmmmf --------------------------
	.section	.nv.shared._Z31layer_norm_4d_kernel_vectorizedILi256ELi2EEvPKfS1_S1_Pfmmmmf,"aw",@nobits
	.sectionflags	@""
	.align	4
.nv.shared._Z31layer_norm_4d_kernel_vectorizedILi256ELi2EEvPKfS1_S1_Pfmmmmf:
	.zero		1112


//--------------------- .nv.shared._Z31layer_norm_4d_kernel_vectorizedILi256ELi4EEvPKfS1_S1_Pfmmmmf --------------------------
	.section	.nv.shared._Z31layer_norm_4d_kernel_vectorizedILi256ELi4EEvPKfS1_S1_Pfmmmmf,"aw",@nobits
	.sectionflags	@""
	.align	4
.nv.shared._Z31layer_norm_4d_kernel_vectorizedILi256ELi4EEvPKfS1_S1_Pfmmmmf:
	.zero		1112


//--------------------- .nv.shared._Z31layer_norm_4d_kernel_vectorizedILi256ELi8EEvPKfS1_S1_Pfmmmmf --------------------------
	.section	.nv.shared._Z31layer_norm_4d_kernel_vectorizedILi256ELi8EEvPKfS1_S1_Pfmmmmf,"aw",@nobits
	.sectionflags	@""
	.align	4
.nv.shared._Z31layer_norm_4d_kernel_vectorizedILi256ELi8EEvPKfS1_S1_Pfmmmmf:
	.zero		1112


//--------------------- .nv.shared._Z31layer_norm_4d_kernel_vectorizedILi512ELi2EEvPKfS1_S1_Pfmmmmf --------------------------
	.section	.nv.shared._Z31layer_norm_4d_kernel_vectorizedILi512ELi2EEvPKfS1_S1_Pfmmmmf,"aw",@nobits
	.sectionflags	@""
	.align	4
.nv.shared._Z31layer_norm_4d_kernel_vectorizedILi512ELi2EEvPKfS1_S1_Pfmmmmf:
	.zero		1184


//--------------------- .nv.shared._Z31layer_norm_4d_kernel_vectorizedILi512ELi4EEvPKfS1_S1_Pfmmmmf --------------------------
	.section	.nv.shared._Z31layer_norm_4d_kernel_vectorizedILi512ELi4EEvPKfS1_S1_Pfmmmmf,"aw",@nobits
	.sectionflags	@""
	.align	4
.nv.shared._Z31layer_norm_4d_kernel_vectorizedILi512ELi4EEvPKfS1_S1_Pfmmmmf:
	.zero		1184


//--------------------- .nv.shared._Z31layer_norm_4d_kernel_vectorizedILi512ELi8EEvPKfS1_S1_Pfmmmmf --------------------------
	.section	.nv.shared._Z31layer_norm_4d_kernel_vectorizedILi512ELi8EEvPKfS1_S1_Pfmmmmf,"aw",@nobits
	.sectionflags	@""
	.align	4
.nv.shared._Z31layer_norm_4d_kernel_vectorizedILi512ELi8EEvPKfS1_S1_Pfmmmmf:
	.zero		1184


//--------------------- .nv.shared._Z31layer_norm_4d_kernel_vectorizedILi1024ELi2EEvPKfS1_S1_Pfmmmmf --------------------------
	.section	.nv.shared._Z31layer_norm_4d_kernel_vectorizedILi1024ELi2EEvPKfS1_S1_Pfmmmmf,"aw",@nobits
	.sectionflags	@""
	.align	4
.nv.shared._Z31layer_norm_4d_kernel_vectorizedILi1024ELi2EEvPKfS1_S1_Pfmmmmf:
	.zero		1328


//--------------------- .nv.shared._Z31layer_norm_4d_kernel_vectorizedILi1024ELi4EEvPKfS1_S1_Pfmmmmf --------------------------
	.section	.nv.shared._Z31layer_norm_4d_kernel_vectorizedILi1024ELi4EEvPKfS1_S1_Pfmmmmf,"aw",@nobits
	.sectionflags	@""
	.align	4
.nv.shared._Z31layer_norm_4d_kernel_vectorizedILi1024ELi4EEvPKfS1_S1_Pfmmmmf:
	.zero		1328


//--------------------- .nv.shared._Z31layer_norm_4d_kernel_vectorizedILi1024ELi8EEvPKfS1_S1_Pfmmmmf --------------------------
	.section	.nv.shared._Z31layer_norm_4d_kernel_vectorizedILi1024ELi8EEvPKfS1_S1_Pfmmmmf,"aw",@nobits
	.sectionflags	@""
	.align	4
.nv.shared._Z31layer_norm_4d_kernel_vectorizedILi1024ELi8EEvPKfS1_S1_Pfmmmmf:
	.zero		1328


//--------------------- .nv.constant0._ZN3cub18CUB_300001_SM_10006detail11EmptyKernelIvEEvv --------------------------
	.section	.nv.constant0._ZN3cub18CUB_300001_SM_10006detail11EmptyKernelIvEEvv,"a",@progbits
	.sectionflags	@""
	.align	4
.nv.constant0._ZN3cub18CUB_300001_SM_10006detail11EmptyKernelIvEEvv:
	.zero		896


//--------------------- .nv.constant0._Z31layer_norm_4d_kernel_vectorizedILi256ELi2EEvPKfS1_S1_Pfmmmmf --------------------------
	.section	.nv.constant0._Z31layer_norm_4d_kernel_vectorizedILi256ELi2EEvPKfS1_S1_Pfmmmmf,"a",@progbits
	.sectionflags	@""
	.align	4
.nv.constant0._Z31layer_norm_4d_kernel_vectorizedILi256ELi2EEvPKfS1_S1_Pfmmmmf:
	.zero		964


//--------------------- .nv.constant0._Z31layer_norm_4d_kernel_vectorizedILi256ELi4EEvPKfS1_S1_Pfmmmmf --------------------------
	.section	.nv.constant0._Z31layer_norm_4d_kernel_vectorizedILi256ELi4EEvPKfS1_S1_Pfmmmmf,"a",@progbits
	.sectionflags	@""
	.align	4
.nv.constant0._Z31layer_norm_4d_kernel_vectorizedILi256ELi4EEvPKfS1_S1_Pfmmmmf:
	.zero		964


//--------------------- .nv.constant0._Z31layer_norm_4d_kernel_vectorizedILi256ELi8EEvPKfS1_S1_Pfmmmmf --------------------------
	.section	.nv.constant0._Z31layer_norm_4d_kernel_vectorizedILi256ELi8EEvPKfS1_S1_Pfmmmmf,"a",@progbits
	.sectionflags	@""
	.align	4
.nv.constant0._Z31layer_norm_4d_kernel_vectorizedILi256ELi8EEvPKfS1_S1_Pfmmmmf:
	.zero		964


//--------------------- .nv.constant0._Z31layer_norm_4d_kernel_vectorizedILi512ELi2EEvPKfS1_S1_Pfmmmmf --------------------------
	.section	.nv.constant0._Z31layer_norm_4d_kernel_vectorizedILi512ELi2EEvPKfS1_S1_Pfmmmmf,"a",@progbits
	.sectionflags	@""
	.align	4
.nv.constant0._Z31layer_norm_4d_kernel_vectorizedILi512ELi2EEvPKfS1_S1_Pfmmmmf:
	.zero		964


//--------------------- .nv.constant0._Z31layer_norm_4d_kernel_vectorizedILi512ELi4EEvPKfS1_S1_Pfmmmmf --------------------------
	.section	.nv.constant0._Z31layer_norm_4d_kernel_vectorizedILi512ELi4EEvPKfS1_S1_Pfmmmmf,"a",@progbits
	.sectionflags	@""
	.align	4
.nv.constant0._Z31layer_norm_4d_kernel_vectorizedILi512ELi4EEvPKfS1_S1_Pfmmmmf:
	.zero		964


//--------------------- .nv.constant0._Z31layer_norm_4d_kernel_vectorizedILi512ELi8EEvPKfS1_S1_Pfmmmmf --------------------------
	.section	.nv.constant0._Z31layer_norm_4d_kernel_vectorizedILi512ELi8EEvPKfS1_S1_Pfmmmmf,"a",@progbits
	.sectionflags	@""
	.align	4
.nv.constant0._Z31layer_norm_4d_kernel_vectorizedILi512ELi8EEvPKfS1_S1_Pfmmmmf:
	.zero		964


//--------------------- .nv.constant0._Z31layer_norm_4d_kernel_vectorizedILi1024ELi2EEvPKfS1_S1_Pfmmmmf --------------------------
	.section	.nv.constant0._Z31layer_norm_4d_kernel_vectorizedILi1024ELi2EEvPKfS1_S1_Pfmmmmf,"a",@progbits
	.sectionflags	@""
	.align	4
.nv.constant0._Z31layer_norm_4d_kernel_vectorizedILi1024ELi2EEvPKfS1_S1_Pfmmmmf:
	.zero		964


//--------------------- .nv.constant0._Z31layer_norm_4d_kernel_vectorizedILi1024ELi4EEvPKfS1_S1_Pfmmmmf --------------------------
	.section	.nv.constant0._Z31layer_norm_4d_kernel_vectorizedILi1024ELi4EEvPKfS1_S1_Pfmmmmf,"a",@progbits
	.sectionflags	@""
	.align	4
.nv.constant0._Z31layer_norm_4d_kernel_vectorizedILi1024ELi4EEvPKfS1_S1_Pfmmmmf:
	.zero		964


//--------------------- .nv.constant0._Z31layer_norm_4d_kernel_vectorizedILi1024ELi8EEvPKfS1_S1_Pfmmmmf --------------------------
	.section	.nv.constant0._Z31layer_norm_4d_kernel_vectorizedILi1024ELi8EEvPKfS1_S1_Pfmmmmf,"a",@progbits
	.sectionflags	@""
	.align	4
.nv.constant0._Z31layer_norm_4d_kernel_vectorizedILi1024ELi8EEvPKfS1_S1_Pfmmmmf:
	.zero		964


//--------------------- SYMBOLS --------------------------

	.type		.nv.reservedSmem.offset0,@object
	.size		.nv.reservedSmem.offset0,0x4
	.type		.nv.reservedSmem.cap,@object
	.size		.nv.reservedSmem.cap,0x4
